//
// Generated by NVIDIA NVVM Compiler
//
// Compiler Build ID: CL-36424714
// Cuda compilation tools, release 13.0, V13.0.88
// Based on NVVM 20.0.0
//

.version 9.0
.target sm_100
.address_size 64

.global .align 4 .b8 __cudart_i2opi_f[24] = {65, 144, 67, 60, 153, 149, 98, 219, 192, 221, 52, 245, 209, 87, 39, 252, 41, 21, 68, 78, 110, 131, 249, 162};

.func  (.param .align 16 .b8 func_retval0[36]) _Z7ev_push3jetS_fi(
	.param .align 16 .b8 _Z7ev_push3jetS_fi_param_0[12],
	.param .align 16 .b8 _Z7ev_push3jetS_fi_param_1[12],
	.param .b32 _Z7ev_push3jetS_fi_param_2
)
{
	.local .align 4 .b8 	__local_depot0[28];
	.reg .b64 	%SP;
	.reg .b64 	%SPL;
	.reg .pred 	%p<344>;
	.reg .b32 	%r<1252>;
	.reg .b32 	%f<2192>;
	.reg .b64 	%rd<515>;
	.reg .b64 	%fd<59>;

	mov.u64 	%SPL, __local_depot0;
	ld.param.v2.f32 	{%f377, %f378}, [_Z7ev_push3jetS_fi_param_0];
	ld.param.f32 	%f7, [_Z7ev_push3jetS_fi_param_1];
	add.u64 	%rd1, %SPL, 0;
	mov.f32 	%f381, 0f00000000;
	mul.rn.f32 	%f382, %f381, %f381;
	fma.rn.f32 	%f383, %f382, 0f00000000, 0f00000000;
	fma.rn.f32 	%f384, %f382, 0fB94D4153, 0f3C0885E4;
	fma.rn.f32 	%f385, %f384, %f382, 0fBE2AAAA8;
	fma.rn.f32 	%f1, %f385, %f383, 0f00000000;
	add.f32 	%f386, %f382, 0f00000000;
	fma.rn.f32 	%f387, %f382, 0f37CBAC00, 0fBAB607ED;
	fma.rn.f32 	%f388, %f387, %f382, 0f3D2AAABB;
	fma.rn.f32 	%f389, %f388, %f382, 0fBEFFFFFF;
	fma.rn.f32 	%f2, %f389, %f386, 0f3F800000;
	mul.f32 	%f3, %f2, 0f00000000;
	mul.f32 	%f4, %f1, 0f00000000;
	add.f32 	%f5, %f4, %f3;
	add.f32 	%f6, %f4, %f2;
	mul.f32 	%f390, %f7, 0f3F22F983;
	cvt.rni.s32.f32 	%r1161, %f390;
	cvt.rn.f32.s32 	%f391, %r1161;
	fma.rn.f32 	%f392, %f391, 0fBFC90FDA, %f7;
	fma.rn.f32 	%f393, %f391, 0fB3A22168, %f392;
	fma.rn.f32 	%f2131, %f391, 0fA7C234C5, %f393;
	abs.f32 	%f9, %f7;
	setp.ltu.f32 	%p1, %f9, 0f47CE4780;
	mov.u32 	%r1141, %r1161;
	mov.f32 	%f2126, %f2131;
	@%p1 bra 	$L__BB0_8;
	setp.neu.f32 	%p2, %f9, 0f7F800000;
	@%p2 bra 	$L__BB0_3;
	mov.f32 	%f396, 0f00000000;
	mul.rn.f32 	%f2126, %f7, %f396;
	mov.b32 	%r1141, 0;
	bra.uni 	$L__BB0_8;
$L__BB0_3:
	mov.b32 	%r2, %f7;
	shl.b32 	%r360, %r2, 8;
	or.b32  	%r3, %r360, -2147483648;
	mov.b64 	%rd433, 0;
	mov.b32 	%r1138, 0;
	mov.u64 	%rd431, __cudart_i2opi_f;
	mov.u64 	%rd432, %rd1;
$L__BB0_4:
	.pragma "nounroll";
	ld.global.nc.u32 	%r361, [%rd431];
	mad.wide.u32 	%rd197, %r361, %r3, %rd433;
	shr.u64 	%rd433, %rd197, 32;
	st.local.u32 	[%rd432], %rd197;
	add.s32 	%r1138, %r1138, 1;
	add.s64 	%rd432, %rd432, 4;
	add.s64 	%rd431, %rd431, 4;
	setp.ne.s32 	%p3, %r1138, 6;
	@%p3 bra 	$L__BB0_4;
	shr.u32 	%r362, %r2, 23;
	st.local.u32 	[%rd1+24], %rd433;
	and.b32  	%r6, %r362, 31;
	and.b32  	%r363, %r362, 224;
	add.s32 	%r364, %r363, -128;
	shr.u32 	%r365, %r364, 5;
	mul.wide.u32 	%rd198, %r365, 4;
	sub.s64 	%rd8, %rd1, %rd198;
	ld.local.u32 	%r1139, [%rd8+24];
	ld.local.u32 	%r1140, [%rd8+20];
	setp.eq.s32 	%p4, %r6, 0;
	@%p4 bra 	$L__BB0_7;
	shf.l.wrap.b32 	%r1139, %r1140, %r1139, %r6;
	ld.local.u32 	%r366, [%rd8+16];
	shf.l.wrap.b32 	%r1140, %r366, %r1140, %r6;
$L__BB0_7:
	shr.u32 	%r367, %r1139, 30;
	shf.l.wrap.b32 	%r368, %r1140, %r1139, 2;
	shl.b32 	%r369, %r1140, 2;
	shr.u32 	%r370, %r368, 31;
	add.s32 	%r371, %r370, %r367;
	neg.s32 	%r372, %r371;
	setp.lt.s32 	%p5, %r2, 0;
	selp.b32 	%r1141, %r372, %r371, %p5;
	xor.b32  	%r373, %r368, %r2;
	shr.s32 	%r374, %r368, 31;
	xor.b32  	%r375, %r374, %r368;
	xor.b32  	%r376, %r374, %r369;
	cvt.u64.u32 	%rd199, %r375;
	shl.b64 	%rd200, %rd199, 32;
	cvt.u64.u32 	%rd201, %r376;
	or.b64  	%rd202, %rd200, %rd201;
	cvt.rn.f64.s64 	%fd2, %rd202;
	mul.f64 	%fd3, %fd2, 0d3BF921FB54442D19;
	cvt.rn.f32.f64 	%f394, %fd3;
	neg.f32 	%f395, %f394;
	setp.lt.s32 	%p6, %r373, 0;
	selp.f32 	%f2126, %f395, %f394, %p6;
$L__BB0_8:
	setp.ltu.f32 	%p7, %f9, 0f47CE4780;
	mul.rn.f32 	%f397, %f2126, %f2126;
	and.b32  	%r378, %r1141, 1;
	setp.eq.b32 	%p8, %r378, 1;
	selp.f32 	%f398, 0f3F800000, %f2126, %p8;
	fma.rn.f32 	%f399, %f397, %f398, 0f00000000;
	fma.rn.f32 	%f400, %f397, 0f37CBAC00, 0fBAB607ED;
	selp.f32 	%f401, %f400, 0fB94D4153, %p8;
	selp.f32 	%f402, 0f3D2AAABB, 0f3C0885E4, %p8;
	fma.rn.f32 	%f403, %f401, %f397, %f402;
	selp.f32 	%f404, 0fBEFFFFFF, 0fBE2AAAA8, %p8;
	fma.rn.f32 	%f405, %f403, %f397, %f404;
	fma.rn.f32 	%f406, %f405, %f399, %f398;
	and.b32  	%r379, %r1141, 2;
	setp.eq.s32 	%p9, %r379, 0;
	mov.f32 	%f407, 0f00000000;
	sub.f32 	%f408, %f407, %f406;
	selp.f32 	%f13, %f406, %f408, %p9;
	mov.u32 	%r1145, %r1161;
	mov.f32 	%f2127, %f2131;
	@%p7 bra 	$L__BB0_16;
	setp.neu.f32 	%p10, %f9, 0f7F800000;
	@%p10 bra 	$L__BB0_11;
	mov.f32 	%f411, 0f00000000;
	mul.rn.f32 	%f2127, %f7, %f411;
	mov.b32 	%r1145, 0;
	bra.uni 	$L__BB0_16;
$L__BB0_11:
	mov.b32 	%r15, %f7;
	shl.b32 	%r381, %r15, 8;
	or.b32  	%r16, %r381, -2147483648;
	mov.b64 	%rd436, 0;
	mov.b32 	%r1142, 0;
	mov.u64 	%rd434, __cudart_i2opi_f;
	mov.u64 	%rd435, %rd1;
$L__BB0_12:
	.pragma "nounroll";
	ld.global.nc.u32 	%r382, [%rd434];
	mad.wide.u32 	%rd205, %r382, %r16, %rd436;
	shr.u64 	%rd436, %rd205, 32;
	st.local.u32 	[%rd435], %rd205;
	add.s32 	%r1142, %r1142, 1;
	add.s64 	%rd435, %rd435, 4;
	add.s64 	%rd434, %rd434, 4;
	setp.ne.s32 	%p11, %r1142, 6;
	@%p11 bra 	$L__BB0_12;
	shr.u32 	%r383, %r15, 23;
	st.local.u32 	[%rd1+24], %rd436;
	and.b32  	%r19, %r383, 31;
	and.b32  	%r384, %r383, 224;
	add.s32 	%r385, %r384, -128;
	shr.u32 	%r386, %r385, 5;
	mul.wide.u32 	%rd206, %r386, 4;
	sub.s64 	%rd15, %rd1, %rd206;
	ld.local.u32 	%r1143, [%rd15+24];
	ld.local.u32 	%r1144, [%rd15+20];
	setp.eq.s32 	%p12, %r19, 0;
	@%p12 bra 	$L__BB0_15;
	shf.l.wrap.b32 	%r1143, %r1144, %r1143, %r19;
	ld.local.u32 	%r387, [%rd15+16];
	shf.l.wrap.b32 	%r1144, %r387, %r1144, %r19;
$L__BB0_15:
	shr.u32 	%r388, %r1143, 30;
	shf.l.wrap.b32 	%r389, %r1144, %r1143, 2;
	shl.b32 	%r390, %r1144, 2;
	shr.u32 	%r391, %r389, 31;
	add.s32 	%r392, %r391, %r388;
	neg.s32 	%r393, %r392;
	setp.lt.s32 	%p13, %r15, 0;
	selp.b32 	%r1145, %r393, %r392, %p13;
	xor.b32  	%r394, %r389, %r15;
	shr.s32 	%r395, %r389, 31;
	xor.b32  	%r396, %r395, %r389;
	xor.b32  	%r397, %r395, %r390;
	cvt.u64.u32 	%rd207, %r396;
	shl.b64 	%rd208, %rd207, 32;
	cvt.u64.u32 	%rd209, %r397;
	or.b64  	%rd210, %rd208, %rd209;
	cvt.rn.f64.s64 	%fd4, %rd210;
	mul.f64 	%fd5, %fd4, 0d3BF921FB54442D19;
	cvt.rn.f32.f64 	%f409, %fd5;
	neg.f32 	%f410, %f409;
	setp.lt.s32 	%p14, %r394, 0;
	selp.f32 	%f2127, %f410, %f409, %p14;
$L__BB0_16:
	setp.ltu.f32 	%p15, %f9, 0f47CE4780;
	add.s32 	%r399, %r1145, 1;
	mul.rn.f32 	%f412, %f2127, %f2127;
	and.b32  	%r400, %r1145, 1;
	setp.eq.b32 	%p16, %r400, 1;
	selp.f32 	%f413, %f2127, 0f3F800000, %p16;
	fma.rn.f32 	%f414, %f412, %f413, 0f00000000;
	fma.rn.f32 	%f415, %f412, 0f37CBAC00, 0fBAB607ED;
	selp.f32 	%f416, 0fB94D4153, %f415, %p16;
	selp.f32 	%f417, 0f3C0885E4, 0f3D2AAABB, %p16;
	fma.rn.f32 	%f418, %f416, %f412, %f417;
	selp.f32 	%f419, 0fBE2AAAA8, 0fBEFFFFFF, %p16;
	fma.rn.f32 	%f420, %f418, %f412, %f419;
	fma.rn.f32 	%f421, %f420, %f414, %f413;
	and.b32  	%r401, %r399, 2;
	setp.eq.s32 	%p17, %r401, 0;
	mov.f32 	%f422, 0f00000000;
	sub.f32 	%f423, %f422, %f421;
	selp.f32 	%f424, %f421, %f423, %p17;
	mul.f32 	%f425, %f424, 0f00000000;
	mul.f32 	%f426, %f1, %f424;
	fma.rn.f32 	%f17, %f5, %f13, %f426;
	mul.f32 	%f427, %f1, %f425;
	fma.rn.f32 	%f18, %f6, %f13, %f427;
	mul.f32 	%f19, %f1, 0f80000000;
	add.f32 	%f20, %f19, %f3;
	sub.f32 	%f21, %f3, %f1;
	mov.u32 	%r1149, %r1161;
	mov.f32 	%f2128, %f2131;
	@%p15 bra 	$L__BB0_24;
	setp.neu.f32 	%p18, %f9, 0f7F800000;
	@%p18 bra 	$L__BB0_19;
	mov.f32 	%f430, 0f00000000;
	mul.rn.f32 	%f2128, %f7, %f430;
	mov.b32 	%r1149, 0;
	bra.uni 	$L__BB0_24;
$L__BB0_19:
	mov.b32 	%r28, %f7;
	shl.b32 	%r403, %r28, 8;
	or.b32  	%r29, %r403, -2147483648;
	mov.b64 	%rd439, 0;
	mov.b32 	%r1146, 0;
	mov.u64 	%rd437, __cudart_i2opi_f;
	mov.u64 	%rd438, %rd1;
$L__BB0_20:
	.pragma "nounroll";
	ld.global.nc.u32 	%r404, [%rd437];
	mad.wide.u32 	%rd213, %r404, %r29, %rd439;
	shr.u64 	%rd439, %rd213, 32;
	st.local.u32 	[%rd438], %rd213;
	add.s32 	%r1146, %r1146, 1;
	add.s64 	%rd438, %rd438, 4;
	add.s64 	%rd437, %rd437, 4;
	setp.ne.s32 	%p19, %r1146, 6;
	@%p19 bra 	$L__BB0_20;
	shr.u32 	%r405, %r28, 23;
	st.local.u32 	[%rd1+24], %rd439;
	and.b32  	%r32, %r405, 31;
	and.b32  	%r406, %r405, 224;
	add.s32 	%r407, %r406, -128;
	shr.u32 	%r408, %r407, 5;
	mul.wide.u32 	%rd214, %r408, 4;
	sub.s64 	%rd22, %rd1, %rd214;
	ld.local.u32 	%r1147, [%rd22+24];
	ld.local.u32 	%r1148, [%rd22+20];
	setp.eq.s32 	%p20, %r32, 0;
	@%p20 bra 	$L__BB0_23;
	shf.l.wrap.b32 	%r1147, %r1148, %r1147, %r32;
	ld.local.u32 	%r409, [%rd22+16];
	shf.l.wrap.b32 	%r1148, %r409, %r1148, %r32;
$L__BB0_23:
	shr.u32 	%r410, %r1147, 30;
	shf.l.wrap.b32 	%r411, %r1148, %r1147, 2;
	shl.b32 	%r412, %r1148, 2;
	shr.u32 	%r413, %r411, 31;
	add.s32 	%r414, %r413, %r410;
	neg.s32 	%r415, %r414;
	setp.lt.s32 	%p21, %r28, 0;
	selp.b32 	%r1149, %r415, %r414, %p21;
	xor.b32  	%r416, %r411, %r28;
	shr.s32 	%r417, %r411, 31;
	xor.b32  	%r418, %r417, %r411;
	xor.b32  	%r419, %r417, %r412;
	cvt.u64.u32 	%rd215, %r418;
	shl.b64 	%rd216, %rd215, 32;
	cvt.u64.u32 	%rd217, %r419;
	or.b64  	%rd218, %rd216, %rd217;
	cvt.rn.f64.s64 	%fd6, %rd218;
	mul.f64 	%fd7, %fd6, 0d3BF921FB54442D19;
	cvt.rn.f32.f64 	%f428, %fd7;
	neg.f32 	%f429, %f428;
	setp.lt.s32 	%p22, %r416, 0;
	selp.f32 	%f2128, %f429, %f428, %p22;
$L__BB0_24:
	setp.ltu.f32 	%p23, %f9, 0f47CE4780;
	mul.rn.f32 	%f431, %f2128, %f2128;
	and.b32  	%r421, %r1149, 1;
	setp.eq.b32 	%p24, %r421, 1;
	selp.f32 	%f432, 0f3F800000, %f2128, %p24;
	fma.rn.f32 	%f433, %f431, %f432, 0f00000000;
	fma.rn.f32 	%f434, %f431, 0f37CBAC00, 0fBAB607ED;
	selp.f32 	%f435, %f434, 0fB94D4153, %p24;
	selp.f32 	%f436, 0f3D2AAABB, 0f3C0885E4, %p24;
	fma.rn.f32 	%f437, %f435, %f431, %f436;
	selp.f32 	%f438, 0fBEFFFFFF, 0fBE2AAAA8, %p24;
	fma.rn.f32 	%f439, %f437, %f431, %f438;
	fma.rn.f32 	%f440, %f439, %f433, %f432;
	and.b32  	%r422, %r1149, 2;
	setp.eq.s32 	%p25, %r422, 0;
	mov.f32 	%f441, 0f00000000;
	sub.f32 	%f442, %f441, %f440;
	selp.f32 	%f25, %f440, %f442, %p25;
	mov.u32 	%r1153, %r1161;
	mov.f32 	%f2129, %f2131;
	@%p23 bra 	$L__BB0_32;
	setp.neu.f32 	%p26, %f9, 0f7F800000;
	@%p26 bra 	$L__BB0_27;
	mov.f32 	%f445, 0f00000000;
	mul.rn.f32 	%f2129, %f7, %f445;
	mov.b32 	%r1153, 0;
	bra.uni 	$L__BB0_32;
$L__BB0_27:
	mov.b32 	%r41, %f7;
	shl.b32 	%r424, %r41, 8;
	or.b32  	%r42, %r424, -2147483648;
	mov.b64 	%rd442, 0;
	mov.b32 	%r1150, 0;
	mov.u64 	%rd440, __cudart_i2opi_f;
	mov.u64 	%rd441, %rd1;
$L__BB0_28:
	.pragma "nounroll";
	ld.global.nc.u32 	%r425, [%rd440];
	mad.wide.u32 	%rd221, %r425, %r42, %rd442;
	shr.u64 	%rd442, %rd221, 32;
	st.local.u32 	[%rd441], %rd221;
	add.s32 	%r1150, %r1150, 1;
	add.s64 	%rd441, %rd441, 4;
	add.s64 	%rd440, %rd440, 4;
	setp.ne.s32 	%p27, %r1150, 6;
	@%p27 bra 	$L__BB0_28;
	shr.u32 	%r426, %r41, 23;
	st.local.u32 	[%rd1+24], %rd442;
	and.b32  	%r45, %r426, 31;
	and.b32  	%r427, %r426, 224;
	add.s32 	%r428, %r427, -128;
	shr.u32 	%r429, %r428, 5;
	mul.wide.u32 	%rd222, %r429, 4;
	sub.s64 	%rd29, %rd1, %rd222;
	ld.local.u32 	%r1151, [%rd29+24];
	ld.local.u32 	%r1152, [%rd29+20];
	setp.eq.s32 	%p28, %r45, 0;
	@%p28 bra 	$L__BB0_31;
	shf.l.wrap.b32 	%r1151, %r1152, %r1151, %r45;
	ld.local.u32 	%r430, [%rd29+16];
	shf.l.wrap.b32 	%r1152, %r430, %r1152, %r45;
$L__BB0_31:
	shr.u32 	%r431, %r1151, 30;
	shf.l.wrap.b32 	%r432, %r1152, %r1151, 2;
	shl.b32 	%r433, %r1152, 2;
	shr.u32 	%r434, %r432, 31;
	add.s32 	%r435, %r434, %r431;
	neg.s32 	%r436, %r435;
	setp.lt.s32 	%p29, %r41, 0;
	selp.b32 	%r1153, %r436, %r435, %p29;
	xor.b32  	%r437, %r432, %r41;
	shr.s32 	%r438, %r432, 31;
	xor.b32  	%r439, %r438, %r432;
	xor.b32  	%r440, %r438, %r433;
	cvt.u64.u32 	%rd223, %r439;
	shl.b64 	%rd224, %rd223, 32;
	cvt.u64.u32 	%rd225, %r440;
	or.b64  	%rd226, %rd224, %rd225;
	cvt.rn.f64.s64 	%fd8, %rd226;
	mul.f64 	%fd9, %fd8, 0d3BF921FB54442D19;
	cvt.rn.f32.f64 	%f443, %fd9;
	neg.f32 	%f444, %f443;
	setp.lt.s32 	%p30, %r437, 0;
	selp.f32 	%f2129, %f444, %f443, %p30;
$L__BB0_32:
	setp.ltu.f32 	%p31, %f9, 0f47CE4780;
	add.s32 	%r442, %r1153, 1;
	mul.rn.f32 	%f446, %f2129, %f2129;
	and.b32  	%r443, %r1153, 1;
	setp.eq.b32 	%p32, %r443, 1;
	selp.f32 	%f447, %f2129, 0f3F800000, %p32;
	fma.rn.f32 	%f448, %f446, %f447, 0f00000000;
	fma.rn.f32 	%f449, %f446, 0f37CBAC00, 0fBAB607ED;
	selp.f32 	%f450, 0fB94D4153, %f449, %p32;
	selp.f32 	%f451, 0f3C0885E4, 0f3D2AAABB, %p32;
	fma.rn.f32 	%f452, %f450, %f446, %f451;
	selp.f32 	%f453, 0fBE2AAAA8, 0fBEFFFFFF, %p32;
	fma.rn.f32 	%f454, %f452, %f446, %f453;
	fma.rn.f32 	%f455, %f454, %f448, %f447;
	and.b32  	%r444, %r442, 2;
	setp.eq.s32 	%p33, %r444, 0;
	mov.f32 	%f456, 0f00000000;
	sub.f32 	%f457, %f456, %f455;
	selp.f32 	%f458, %f455, %f457, %p33;
	mul.f32 	%f459, %f458, 0f00000000;
	mul.f32 	%f460, %f2, %f458;
	fma.rn.f32 	%f29, %f20, %f25, %f460;
	mul.f32 	%f461, %f2, %f459;
	fma.rn.f32 	%f30, %f21, %f25, %f461;
	mov.u32 	%r1157, %r1161;
	mov.f32 	%f2130, %f2131;
	@%p31 bra 	$L__BB0_40;
	setp.neu.f32 	%p34, %f9, 0f7F800000;
	@%p34 bra 	$L__BB0_35;
	mov.f32 	%f464, 0f00000000;
	mul.rn.f32 	%f2130, %f7, %f464;
	mov.b32 	%r1157, 0;
	bra.uni 	$L__BB0_40;
$L__BB0_35:
	mov.b32 	%r54, %f7;
	shl.b32 	%r446, %r54, 8;
	or.b32  	%r55, %r446, -2147483648;
	mov.b64 	%rd445, 0;
	mov.b32 	%r1154, 0;
	mov.u64 	%rd443, __cudart_i2opi_f;
	mov.u64 	%rd444, %rd1;
$L__BB0_36:
	.pragma "nounroll";
	ld.global.nc.u32 	%r447, [%rd443];
	mad.wide.u32 	%rd229, %r447, %r55, %rd445;
	shr.u64 	%rd445, %rd229, 32;
	st.local.u32 	[%rd444], %rd229;
	add.s32 	%r1154, %r1154, 1;
	add.s64 	%rd444, %rd444, 4;
	add.s64 	%rd443, %rd443, 4;
	setp.ne.s32 	%p35, %r1154, 6;
	@%p35 bra 	$L__BB0_36;
	shr.u32 	%r448, %r54, 23;
	st.local.u32 	[%rd1+24], %rd445;
	and.b32  	%r58, %r448, 31;
	and.b32  	%r449, %r448, 224;
	add.s32 	%r450, %r449, -128;
	shr.u32 	%r451, %r450, 5;
	mul.wide.u32 	%rd230, %r451, 4;
	sub.s64 	%rd36, %rd1, %rd230;
	ld.local.u32 	%r1155, [%rd36+24];
	ld.local.u32 	%r1156, [%rd36+20];
	setp.eq.s32 	%p36, %r58, 0;
	@%p36 bra 	$L__BB0_39;
	shf.l.wrap.b32 	%r1155, %r1156, %r1155, %r58;
	ld.local.u32 	%r452, [%rd36+16];
	shf.l.wrap.b32 	%r1156, %r452, %r1156, %r58;
$L__BB0_39:
	shr.u32 	%r453, %r1155, 30;
	shf.l.wrap.b32 	%r454, %r1156, %r1155, 2;
	shl.b32 	%r455, %r1156, 2;
	shr.u32 	%r456, %r454, 31;
	add.s32 	%r457, %r456, %r453;
	neg.s32 	%r458, %r457;
	setp.lt.s32 	%p37, %r54, 0;
	selp.b32 	%r1157, %r458, %r457, %p37;
	xor.b32  	%r459, %r454, %r54;
	shr.s32 	%r460, %r454, 31;
	xor.b32  	%r461, %r460, %r454;
	xor.b32  	%r462, %r460, %r455;
	cvt.u64.u32 	%rd231, %r461;
	shl.b64 	%rd232, %rd231, 32;
	cvt.u64.u32 	%rd233, %r462;
	or.b64  	%rd234, %rd232, %rd233;
	cvt.rn.f64.s64 	%fd10, %rd234;
	mul.f64 	%fd11, %fd10, 0d3BF921FB54442D19;
	cvt.rn.f32.f64 	%f462, %fd11;
	neg.f32 	%f463, %f462;
	setp.lt.s32 	%p38, %r459, 0;
	selp.f32 	%f2130, %f463, %f462, %p38;
$L__BB0_40:
	setp.ltu.f32 	%p39, %f9, 0f47CE4780;
	add.s32 	%r464, %r1157, 1;
	mul.rn.f32 	%f465, %f2130, %f2130;
	and.b32  	%r465, %r1157, 1;
	setp.eq.b32 	%p40, %r465, 1;
	selp.f32 	%f466, %f2130, 0f3F800000, %p40;
	fma.rn.f32 	%f467, %f465, %f466, 0f00000000;
	fma.rn.f32 	%f468, %f465, 0f37CBAC00, 0fBAB607ED;
	selp.f32 	%f469, 0fB94D4153, %f468, %p40;
	selp.f32 	%f470, 0f3C0885E4, 0f3D2AAABB, %p40;
	fma.rn.f32 	%f471, %f469, %f465, %f470;
	selp.f32 	%f472, 0fBE2AAAA8, 0fBEFFFFFF, %p40;
	fma.rn.f32 	%f473, %f471, %f465, %f472;
	fma.rn.f32 	%f474, %f473, %f467, %f466;
	and.b32  	%r466, %r464, 2;
	setp.eq.s32 	%p41, %r466, 0;
	mov.f32 	%f475, 0f00000000;
	sub.f32 	%f476, %f475, %f474;
	selp.f32 	%f34, %f474, %f476, %p41;
	@%p39 bra 	$L__BB0_48;
	setp.neu.f32 	%p42, %f9, 0f7F800000;
	@%p42 bra 	$L__BB0_43;
	mov.f32 	%f479, 0f00000000;
	mul.rn.f32 	%f2131, %f7, %f479;
	mov.b32 	%r1161, 0;
	bra.uni 	$L__BB0_48;
$L__BB0_43:
	mov.b32 	%r67, %f7;
	shl.b32 	%r468, %r67, 8;
	or.b32  	%r68, %r468, -2147483648;
	mov.b64 	%rd448, 0;
	mov.b32 	%r1158, 0;
	mov.u64 	%rd446, __cudart_i2opi_f;
	mov.u64 	%rd447, %rd1;
$L__BB0_44:
	.pragma "nounroll";
	ld.global.nc.u32 	%r469, [%rd446];
	mad.wide.u32 	%rd237, %r469, %r68, %rd448;
	shr.u64 	%rd448, %rd237, 32;
	st.local.u32 	[%rd447], %rd237;
	add.s32 	%r1158, %r1158, 1;
	add.s64 	%rd447, %rd447, 4;
	add.s64 	%rd446, %rd446, 4;
	setp.ne.s32 	%p43, %r1158, 6;
	@%p43 bra 	$L__BB0_44;
	shr.u32 	%r470, %r67, 23;
	st.local.u32 	[%rd1+24], %rd448;
	and.b32  	%r71, %r470, 31;
	and.b32  	%r471, %r470, 224;
	add.s32 	%r472, %r471, -128;
	shr.u32 	%r473, %r472, 5;
	mul.wide.u32 	%rd238, %r473, 4;
	sub.s64 	%rd43, %rd1, %rd238;
	ld.local.u32 	%r1159, [%rd43+24];
	ld.local.u32 	%r1160, [%rd43+20];
	setp.eq.s32 	%p44, %r71, 0;
	@%p44 bra 	$L__BB0_47;
	shf.l.wrap.b32 	%r1159, %r1160, %r1159, %r71;
	ld.local.u32 	%r474, [%rd43+16];
	shf.l.wrap.b32 	%r1160, %r474, %r1160, %r71;
$L__BB0_47:
	shr.u32 	%r475, %r1159, 30;
	shf.l.wrap.b32 	%r476, %r1160, %r1159, 2;
	shl.b32 	%r477, %r1160, 2;
	shr.u32 	%r478, %r476, 31;
	add.s32 	%r479, %r478, %r475;
	neg.s32 	%r480, %r479;
	setp.lt.s32 	%p45, %r67, 0;
	selp.b32 	%r1161, %r480, %r479, %p45;
	xor.b32  	%r481, %r476, %r67;
	shr.s32 	%r482, %r476, 31;
	xor.b32  	%r483, %r482, %r476;
	xor.b32  	%r484, %r482, %r477;
	cvt.u64.u32 	%rd239, %r483;
	shl.b64 	%rd240, %rd239, 32;
	cvt.u64.u32 	%rd241, %r484;
	or.b64  	%rd242, %rd240, %rd241;
	cvt.rn.f64.s64 	%fd12, %rd242;
	mul.f64 	%fd13, %fd12, 0d3BF921FB54442D19;
	cvt.rn.f32.f64 	%f477, %fd13;
	neg.f32 	%f478, %f477;
	setp.lt.s32 	%p46, %r481, 0;
	selp.f32 	%f2131, %f478, %f477, %p46;
$L__BB0_48:
	mul.rn.f32 	%f480, %f2131, %f2131;
	and.b32  	%r486, %r1161, 1;
	setp.eq.b32 	%p47, %r486, 1;
	selp.f32 	%f481, 0f3F800000, %f2131, %p47;
	fma.rn.f32 	%f482, %f480, %f481, 0f00000000;
	fma.rn.f32 	%f483, %f480, 0f37CBAC00, 0fBAB607ED;
	selp.f32 	%f484, %f483, 0fB94D4153, %p47;
	selp.f32 	%f485, 0f3D2AAABB, 0f3C0885E4, %p47;
	fma.rn.f32 	%f486, %f484, %f480, %f485;
	selp.f32 	%f487, 0fBEFFFFFF, 0fBE2AAAA8, %p47;
	fma.rn.f32 	%f488, %f486, %f480, %f487;
	fma.rn.f32 	%f489, %f488, %f482, %f481;
	and.b32  	%r487, %r1161, 2;
	setp.eq.s32 	%p48, %r487, 0;
	mov.f32 	%f490, 0f00000000;
	sub.f32 	%f491, %f490, %f489;
	selp.f32 	%f38, %f489, %f491, %p48;
	cvt.f64.f32 	%fd1, %f7;
	setp.gtu.f64 	%p49, %fd1, 0d3FF921FB54442D18;
	@%p49 bra 	$L__BB0_57;
	setp.eq.f32 	%p50, %f7, 0f3F800000;
	mov.f32 	%f2132, 0f3F800000;
	@%p50 bra 	$L__BB0_54;
	setp.num.f32 	%p51, %f9, %f9;
	@%p51 bra 	$L__BB0_52;
	mov.f32 	%f548, 0f40000000;
	add.rn.f32 	%f2132, %f7, %f548;
	bra.uni 	$L__BB0_54;
$L__BB0_52:
	setp.lt.f32 	%p52, %f9, 0f00800000;
	mul.f32 	%f493, %f9, 0f4B800000;
	selp.f32 	%f494, %f493, %f9, %p52;
	mov.b32 	%r488, %f494;
	add.s32 	%r489, %r488, -1060439283;
	and.b32  	%r490, %r489, -8388608;
	sub.s32 	%r491, %r488, %r490;
	mov.b32 	%f495, %r491;
	cvt.rn.f32.s32 	%f496, %r490;
	selp.f32 	%f497, 0fC1C00000, 0f00000000, %p52;
	fma.rn.f32 	%f498, %f496, 0f34000000, %f497;
	add.f32 	%f499, %f495, 0fBF800000;
	add.f32 	%f500, %f495, 0f3F800000;
	rcp.approx.ftz.f32 	%f501, %f500;
	add.f32 	%f502, %f499, %f499;
	mul.f32 	%f503, %f502, %f501;
	mul.f32 	%f504, %f503, %f503;
	neg.f32 	%f505, %f503;
	sub.f32 	%f506, %f499, %f503;
	add.f32 	%f507, %f506, %f506;
	fma.rn.f32 	%f508, %f505, %f499, %f507;
	mul.rn.f32 	%f509, %f501, %f508;
	fma.rn.f32 	%f510, %f504, 0f3A2C32E4, 0f3B52E7DB;
	fma.rn.f32 	%f511, %f510, %f504, 0f3C93BB73;
	fma.rn.f32 	%f512, %f511, %f504, 0f3DF6384F;
	mul.rn.f32 	%f513, %f512, %f504;
	fma.rn.f32 	%f514, %f503, 0f3FB8AA3B, %f498;
	mul.f32 	%f515, %f513, 0f40400000;
	sub.f32 	%f516, %f498, %f514;
	fma.rn.f32 	%f517, %f503, 0f3FB8AA3B, %f516;
	fma.rn.f32 	%f518, %f509, 0f3FB8AA3B, %f517;
	fma.rn.f32 	%f519, %f503, 0f32A55E34, %f518;
	fma.rn.f32 	%f520, %f515, %f509, %f519;
	fma.rn.f32 	%f521, %f513, %f503, %f520;
	add.rn.f32 	%f522, %f514, %f521;
	mov.f32 	%f523, 0f40000000;
	mul.rn.f32 	%f524, %f522, %f523;
	cvt.rni.f32.f32 	%f525, %f524;
	sub.f32 	%f526, %f524, %f525;
	neg.f32 	%f527, %f524;
	fma.rn.f32 	%f528, %f522, 0f40000000, %f527;
	neg.f32 	%f529, %f514;
	add.rn.f32 	%f530, %f522, %f529;
	neg.f32 	%f531, %f530;
	add.rn.f32 	%f532, %f521, %f531;
	fma.rn.f32 	%f533, %f532, 0f40000000, %f528;
	add.f32 	%f534, %f526, %f533;
	setp.gt.f32 	%p53, %f525, 0f00000000;
	selp.b32 	%r492, 0, -2097152000, %p53;
	setp.neu.f32 	%p54, %f7, 0f00000000;
	setp.neu.f32 	%p55, %f9, 0f7F800000;
	setp.lt.f32 	%p56, %f524, 0f00000000;
	selp.f32 	%f535, 0f00000000, 0f7F800000, %p56;
	abs.f32 	%f536, %f524;
	setp.gt.f32 	%p57, %f536, 0f43180000;
	cvt.rzi.s32.f32 	%r493, %f525;
	shl.b32 	%r494, %r493, 23;
	sub.s32 	%r495, %r494, %r492;
	mov.b32 	%f537, %r495;
	add.s32 	%r496, %r492, 2130706432;
	mov.b32 	%f538, %r496;
	fma.rn.f32 	%f539, %f534, 0f391FCB8E, 0f3AAF85ED;
	fma.rn.f32 	%f540, %f539, %f534, 0f3C1D9856;
	fma.rn.f32 	%f541, %f540, %f534, 0f3D6357BB;
	fma.rn.f32 	%f542, %f541, %f534, 0f3E75FDEC;
	fma.rn.f32 	%f543, %f542, %f534, 0f3F317218;
	fma.rn.f32 	%f544, %f543, %f534, 0f3F800000;
	mul.f32 	%f545, %f544, %f538;
	mul.f32 	%f546, %f545, %f537;
	selp.f32 	%f2132, %f535, %f546, %p57;
	and.pred  	%p58, %p54, %p55;
	@%p58 bra 	$L__BB0_54;
	add.f32 	%f547, %f7, %f7;
	mov.b32 	%r497, %f547;
	and.b32  	%r498, %r497, 2147483647;
	mov.b32 	%f2132, %r498;
$L__BB0_54:
	setp.eq.f32 	%p59, %f7, 0f00000000;
	mov.f32 	%f2133, 0f00000000;
	@%p59 bra 	$L__BB0_56;
	add.f32 	%f550, %f2132, %f2132;
	div.rn.f32 	%f2133, %f550, %f7;
$L__BB0_56:
	mul.f32 	%f551, %f2133, 0f00000000;
	mul.f32 	%f552, %f2132, 0f3F22F983;
	mul.f32 	%f553, %f2132, 0f00000000;
	mul.f32 	%f554, %f2133, 0f3F22F983;
	sub.f32 	%f555, %f553, %f554;
	mul.f32 	%f556, %f551, 0f3F22F983;
	sub.f32 	%f557, %f553, %f556;
	add.f32 	%f558, %f7, %f7;
	fma.rn.f32 	%f559, %f7, 0f00000000, 0f40000000;
	fma.rn.f32 	%f560, %f7, 0f00000000, 0f00000000;
	sub.f32 	%f2136, %f558, %f552;
	add.f32 	%f2137, %f559, %f555;
	add.f32 	%f2138, %f560, %f557;
	bra.uni 	$L__BB0_65;
$L__BB0_57:
	setp.eq.f32 	%p60, %f7, 0f3F800000;
	mov.f32 	%f2134, 0f3F800000;
	@%p60 bra 	$L__BB0_62;
	setp.num.f32 	%p61, %f9, %f9;
	@%p61 bra 	$L__BB0_60;
	mov.f32 	%f617, 0f40000000;
	add.rn.f32 	%f2134, %f7, %f617;
	bra.uni 	$L__BB0_62;
$L__BB0_60:
	setp.lt.f32 	%p62, %f9, 0f00800000;
	mul.f32 	%f562, %f9, 0f4B800000;
	selp.f32 	%f563, %f562, %f9, %p62;
	mov.b32 	%r499, %f563;
	add.s32 	%r500, %r499, -1060439283;
	and.b32  	%r501, %r500, -8388608;
	sub.s32 	%r502, %r499, %r501;
	mov.b32 	%f564, %r502;
	cvt.rn.f32.s32 	%f565, %r501;
	selp.f32 	%f566, 0fC1C00000, 0f00000000, %p62;
	fma.rn.f32 	%f567, %f565, 0f34000000, %f566;
	add.f32 	%f568, %f564, 0fBF800000;
	add.f32 	%f569, %f564, 0f3F800000;
	rcp.approx.ftz.f32 	%f570, %f569;
	add.f32 	%f571, %f568, %f568;
	mul.f32 	%f572, %f571, %f570;
	mul.f32 	%f573, %f572, %f572;
	neg.f32 	%f574, %f572;
	sub.f32 	%f575, %f568, %f572;
	add.f32 	%f576, %f575, %f575;
	fma.rn.f32 	%f577, %f574, %f568, %f576;
	mul.rn.f32 	%f578, %f570, %f577;
	fma.rn.f32 	%f579, %f573, 0f3A2C32E4, 0f3B52E7DB;
	fma.rn.f32 	%f580, %f579, %f573, 0f3C93BB73;
	fma.rn.f32 	%f581, %f580, %f573, 0f3DF6384F;
	mul.rn.f32 	%f582, %f581, %f573;
	fma.rn.f32 	%f583, %f572, 0f3FB8AA3B, %f567;
	mul.f32 	%f584, %f582, 0f40400000;
	sub.f32 	%f585, %f567, %f583;
	fma.rn.f32 	%f586, %f572, 0f3FB8AA3B, %f585;
	fma.rn.f32 	%f587, %f578, 0f3FB8AA3B, %f586;
	fma.rn.f32 	%f588, %f572, 0f32A55E34, %f587;
	fma.rn.f32 	%f589, %f584, %f578, %f588;
	fma.rn.f32 	%f590, %f582, %f572, %f589;
	add.rn.f32 	%f591, %f583, %f590;
	mov.f32 	%f592, 0f40000000;
	mul.rn.f32 	%f593, %f591, %f592;
	cvt.rni.f32.f32 	%f594, %f593;
	sub.f32 	%f595, %f593, %f594;
	neg.f32 	%f596, %f593;
	fma.rn.f32 	%f597, %f591, 0f40000000, %f596;
	neg.f32 	%f598, %f583;
	add.rn.f32 	%f599, %f591, %f598;
	neg.f32 	%f600, %f599;
	add.rn.f32 	%f601, %f590, %f600;
	fma.rn.f32 	%f602, %f601, 0f40000000, %f597;
	add.f32 	%f603, %f595, %f602;
	setp.gt.f32 	%p63, %f594, 0f00000000;
	selp.b32 	%r503, 0, -2097152000, %p63;
	setp.neu.f32 	%p64, %f7, 0f00000000;
	setp.neu.f32 	%p65, %f9, 0f7F800000;
	setp.lt.f32 	%p66, %f593, 0f00000000;
	selp.f32 	%f604, 0f00000000, 0f7F800000, %p66;
	abs.f32 	%f605, %f593;
	setp.gt.f32 	%p67, %f605, 0f43180000;
	cvt.rzi.s32.f32 	%r504, %f594;
	shl.b32 	%r505, %r504, 23;
	sub.s32 	%r506, %r505, %r503;
	mov.b32 	%f606, %r506;
	add.s32 	%r507, %r503, 2130706432;
	mov.b32 	%f607, %r507;
	fma.rn.f32 	%f608, %f603, 0f391FCB8E, 0f3AAF85ED;
	fma.rn.f32 	%f609, %f608, %f603, 0f3C1D9856;
	fma.rn.f32 	%f610, %f609, %f603, 0f3D6357BB;
	fma.rn.f32 	%f611, %f610, %f603, 0f3E75FDEC;
	fma.rn.f32 	%f612, %f611, %f603, 0f3F317218;
	fma.rn.f32 	%f613, %f612, %f603, 0f3F800000;
	mul.f32 	%f614, %f613, %f607;
	mul.f32 	%f615, %f614, %f606;
	selp.f32 	%f2134, %f604, %f615, %p67;
	and.pred  	%p68, %p64, %p65;
	@%p68 bra 	$L__BB0_62;
	add.f32 	%f616, %f7, %f7;
	mov.b32 	%r508, %f616;
	and.b32  	%r509, %r508, 2147483647;
	mov.b32 	%f2134, %r509;
$L__BB0_62:
	setp.eq.f32 	%p69, %f7, 0f00000000;
	mov.f32 	%f2135, 0f00000000;
	@%p69 bra 	$L__BB0_64;
	add.f32 	%f619, %f2134, %f2134;
	div.rn.f32 	%f2135, %f619, %f7;
$L__BB0_64:
	mul.f32 	%f620, %f2135, 0f00000000;
	mul.f32 	%f621, %f2134, 0f3F22F983;
	mul.f32 	%f622, %f2135, 0f3F22F983;
	fma.rn.f32 	%f623, %f2134, 0f00000000, %f622;
	mul.f32 	%f624, %f620, 0f3F22F983;
	fma.rn.f32 	%f625, %f2134, 0f00000000, %f624;
	add.f32 	%f626, %f7, %f7;
	fma.rn.f32 	%f627, %f7, 0f00000000, 0f40000000;
	fma.rn.f32 	%f628, %f7, 0f00000000, 0f00000000;
	sub.f32 	%f629, %f621, %f626;
	sub.f32 	%f630, %f623, %f627;
	sub.f32 	%f631, %f625, %f628;
	add.f32 	%f2136, %f629, 0f40490FDB;
	add.f32 	%f2137, %f630, 0f00000000;
	add.f32 	%f2138, %f631, 0f00000000;
$L__BB0_65:
	fma.rn.f32 	%f60, %f3, 0f3F666666, %f4;
	mul.f32 	%f61, %f2, 0f3F666666;
	add.f32 	%f62, %f4, %f61;
	mul.f32 	%f632, %f2136, 0f3F22F983;
	cvt.rni.s32.f32 	%r1185, %f632;
	cvt.rn.f32.s32 	%f633, %r1185;
	fma.rn.f32 	%f634, %f633, 0fBFC90FDA, %f2136;
	fma.rn.f32 	%f635, %f633, 0fB3A22168, %f634;
	fma.rn.f32 	%f2144, %f633, 0fA7C234C5, %f635;
	abs.f32 	%f64, %f2136;
	setp.ltu.f32 	%p70, %f64, 0f47CE4780;
	mov.u32 	%r1165, %r1185;
	mov.f32 	%f2139, %f2144;
	@%p70 bra 	$L__BB0_73;
	setp.neu.f32 	%p71, %f64, 0f7F800000;
	@%p71 bra 	$L__BB0_68;
	mov.f32 	%f638, 0f00000000;
	mul.rn.f32 	%f2139, %f2136, %f638;
	mov.b32 	%r1165, 0;
	bra.uni 	$L__BB0_73;
$L__BB0_68:
	mov.b32 	%r81, %f2136;
	shl.b32 	%r511, %r81, 8;
	or.b32  	%r82, %r511, -2147483648;
	mov.b64 	%rd451, 0;
	mov.b32 	%r1162, 0;
	mov.u64 	%rd449, __cudart_i2opi_f;
	mov.u64 	%rd450, %rd1;
$L__BB0_69:
	.pragma "nounroll";
	ld.global.nc.u32 	%r512, [%rd449];
	mad.wide.u32 	%rd245, %r512, %r82, %rd451;
	shr.u64 	%rd451, %rd245, 32;
	st.local.u32 	[%rd450], %rd245;
	add.s32 	%r1162, %r1162, 1;
	add.s64 	%rd450, %rd450, 4;
	add.s64 	%rd449, %rd449, 4;
	setp.ne.s32 	%p72, %r1162, 6;
	@%p72 bra 	$L__BB0_69;
	shr.u32 	%r513, %r81, 23;
	st.local.u32 	[%rd1+24], %rd451;
	and.b32  	%r85, %r513, 31;
	and.b32  	%r514, %r513, 224;
	add.s32 	%r515, %r514, -128;
	shr.u32 	%r516, %r515, 5;
	mul.wide.u32 	%rd246, %r516, 4;
	sub.s64 	%rd50, %rd1, %rd246;
	ld.local.u32 	%r1163, [%rd50+24];
	ld.local.u32 	%r1164, [%rd50+20];
	setp.eq.s32 	%p73, %r85, 0;
	@%p73 bra 	$L__BB0_72;
	shf.l.wrap.b32 	%r1163, %r1164, %r1163, %r85;
	ld.local.u32 	%r517, [%rd50+16];
	shf.l.wrap.b32 	%r1164, %r517, %r1164, %r85;
$L__BB0_72:
	shr.u32 	%r518, %r1163, 30;
	shf.l.wrap.b32 	%r519, %r1164, %r1163, 2;
	shl.b32 	%r520, %r1164, 2;
	shr.u32 	%r521, %r519, 31;
	add.s32 	%r522, %r521, %r518;
	neg.s32 	%r523, %r522;
	setp.lt.s32 	%p74, %r81, 0;
	selp.b32 	%r1165, %r523, %r522, %p74;
	xor.b32  	%r524, %r519, %r81;
	shr.s32 	%r525, %r519, 31;
	xor.b32  	%r526, %r525, %r519;
	xor.b32  	%r527, %r525, %r520;
	cvt.u64.u32 	%rd247, %r526;
	shl.b64 	%rd248, %rd247, 32;
	cvt.u64.u32 	%rd249, %r527;
	or.b64  	%rd250, %rd248, %rd249;
	cvt.rn.f64.s64 	%fd14, %rd250;
	mul.f64 	%fd15, %fd14, 0d3BF921FB54442D19;
	cvt.rn.f32.f64 	%f636, %fd15;
	neg.f32 	%f637, %f636;
	setp.lt.s32 	%p75, %r524, 0;
	selp.f32 	%f2139, %f637, %f636, %p75;
$L__BB0_73:
	setp.ltu.f32 	%p76, %f64, 0f47CE4780;
	mul.rn.f32 	%f639, %f2139, %f2139;
	and.b32  	%r529, %r1165, 1;
	setp.eq.b32 	%p77, %r529, 1;
	selp.f32 	%f640, 0f3F800000, %f2139, %p77;
	fma.rn.f32 	%f641, %f639, %f640, 0f00000000;
	fma.rn.f32 	%f642, %f639, 0f37CBAC00, 0fBAB607ED;
	selp.f32 	%f643, %f642, 0fB94D4153, %p77;
	selp.f32 	%f644, 0f3D2AAABB, 0f3C0885E4, %p77;
	fma.rn.f32 	%f645, %f643, %f639, %f644;
	selp.f32 	%f646, 0fBEFFFFFF, 0fBE2AAAA8, %p77;
	fma.rn.f32 	%f647, %f645, %f639, %f646;
	fma.rn.f32 	%f648, %f647, %f641, %f640;
	and.b32  	%r530, %r1165, 2;
	setp.eq.s32 	%p78, %r530, 0;
	mov.f32 	%f649, 0f00000000;
	sub.f32 	%f650, %f649, %f648;
	selp.f32 	%f68, %f648, %f650, %p78;
	mov.u32 	%r1169, %r1185;
	mov.f32 	%f2140, %f2144;
	@%p76 bra 	$L__BB0_81;
	setp.neu.f32 	%p79, %f64, 0f7F800000;
	@%p79 bra 	$L__BB0_76;
	mov.f32 	%f653, 0f00000000;
	mul.rn.f32 	%f2140, %f2136, %f653;
	mov.b32 	%r1169, 0;
	bra.uni 	$L__BB0_81;
$L__BB0_76:
	mov.b32 	%r94, %f2136;
	shl.b32 	%r532, %r94, 8;
	or.b32  	%r95, %r532, -2147483648;
	mov.b64 	%rd454, 0;
	mov.b32 	%r1166, 0;
	mov.u64 	%rd452, __cudart_i2opi_f;
	mov.u64 	%rd453, %rd1;
$L__BB0_77:
	.pragma "nounroll";
	ld.global.nc.u32 	%r533, [%rd452];
	mad.wide.u32 	%rd253, %r533, %r95, %rd454;
	shr.u64 	%rd454, %rd253, 32;
	st.local.u32 	[%rd453], %rd253;
	add.s32 	%r1166, %r1166, 1;
	add.s64 	%rd453, %rd453, 4;
	add.s64 	%rd452, %rd452, 4;
	setp.ne.s32 	%p80, %r1166, 6;
	@%p80 bra 	$L__BB0_77;
	shr.u32 	%r534, %r94, 23;
	st.local.u32 	[%rd1+24], %rd454;
	and.b32  	%r98, %r534, 31;
	and.b32  	%r535, %r534, 224;
	add.s32 	%r536, %r535, -128;
	shr.u32 	%r537, %r536, 5;
	mul.wide.u32 	%rd254, %r537, 4;
	sub.s64 	%rd57, %rd1, %rd254;
	ld.local.u32 	%r1167, [%rd57+24];
	ld.local.u32 	%r1168, [%rd57+20];
	setp.eq.s32 	%p81, %r98, 0;
	@%p81 bra 	$L__BB0_80;
	shf.l.wrap.b32 	%r1167, %r1168, %r1167, %r98;
	ld.local.u32 	%r538, [%rd57+16];
	shf.l.wrap.b32 	%r1168, %r538, %r1168, %r98;
$L__BB0_80:
	shr.u32 	%r539, %r1167, 30;
	shf.l.wrap.b32 	%r540, %r1168, %r1167, 2;
	shl.b32 	%r541, %r1168, 2;
	shr.u32 	%r542, %r540, 31;
	add.s32 	%r543, %r542, %r539;
	neg.s32 	%r544, %r543;
	setp.lt.s32 	%p82, %r94, 0;
	selp.b32 	%r1169, %r544, %r543, %p82;
	xor.b32  	%r545, %r540, %r94;
	shr.s32 	%r546, %r540, 31;
	xor.b32  	%r547, %r546, %r540;
	xor.b32  	%r548, %r546, %r541;
	cvt.u64.u32 	%rd255, %r547;
	shl.b64 	%rd256, %rd255, 32;
	cvt.u64.u32 	%rd257, %r548;
	or.b64  	%rd258, %rd256, %rd257;
	cvt.rn.f64.s64 	%fd16, %rd258;
	mul.f64 	%fd17, %fd16, 0d3BF921FB54442D19;
	cvt.rn.f32.f64 	%f651, %fd17;
	neg.f32 	%f652, %f651;
	setp.lt.s32 	%p83, %r545, 0;
	selp.f32 	%f2140, %f652, %f651, %p83;
$L__BB0_81:
	mul.f32 	%f654, %f1, 0f3F666666;
	setp.ltu.f32 	%p84, %f64, 0f47CE4780;
	add.s32 	%r550, %r1169, 1;
	mul.rn.f32 	%f655, %f2140, %f2140;
	and.b32  	%r551, %r1169, 1;
	setp.eq.b32 	%p85, %r551, 1;
	selp.f32 	%f656, %f2140, 0f3F800000, %p85;
	fma.rn.f32 	%f657, %f655, %f656, 0f00000000;
	fma.rn.f32 	%f658, %f655, 0f37CBAC00, 0fBAB607ED;
	selp.f32 	%f659, 0fB94D4153, %f658, %p85;
	selp.f32 	%f660, 0f3C0885E4, 0f3D2AAABB, %p85;
	fma.rn.f32 	%f661, %f659, %f655, %f660;
	selp.f32 	%f662, 0fBE2AAAA8, 0fBEFFFFFF, %p85;
	fma.rn.f32 	%f663, %f661, %f655, %f662;
	fma.rn.f32 	%f664, %f663, %f657, %f656;
	and.b32  	%r552, %r550, 2;
	setp.eq.s32 	%p86, %r552, 0;
	mov.f32 	%f665, 0f00000000;
	sub.f32 	%f666, %f665, %f664;
	selp.f32 	%f667, %f664, %f666, %p86;
	mul.f32 	%f668, %f2137, %f667;
	mul.f32 	%f669, %f2138, %f667;
	mul.f32 	%f72, %f654, %f68;
	mul.f32 	%f670, %f654, %f668;
	fma.rn.f32 	%f73, %f60, %f68, %f670;
	mul.f32 	%f671, %f654, %f669;
	fma.rn.f32 	%f74, %f62, %f68, %f671;
	fma.rn.f32 	%f75, %f19, 0f3F666666, %f3;
	sub.f32 	%f76, %f3, %f654;
	mov.u32 	%r1173, %r1185;
	mov.f32 	%f2141, %f2144;
	@%p84 bra 	$L__BB0_89;
	setp.neu.f32 	%p87, %f64, 0f7F800000;
	@%p87 bra 	$L__BB0_84;
	mov.f32 	%f674, 0f00000000;
	mul.rn.f32 	%f2141, %f2136, %f674;
	mov.b32 	%r1173, 0;
	bra.uni 	$L__BB0_89;
$L__BB0_84:
	mov.b32 	%r107, %f2136;
	shl.b32 	%r554, %r107, 8;
	or.b32  	%r108, %r554, -2147483648;
	mov.b64 	%rd457, 0;
	mov.b32 	%r1170, 0;
	mov.u64 	%rd455, __cudart_i2opi_f;
	mov.u64 	%rd456, %rd1;
$L__BB0_85:
	.pragma "nounroll";
	ld.global.nc.u32 	%r555, [%rd455];
	mad.wide.u32 	%rd261, %r555, %r108, %rd457;
	shr.u64 	%rd457, %rd261, 32;
	st.local.u32 	[%rd456], %rd261;
	add.s32 	%r1170, %r1170, 1;
	add.s64 	%rd456, %rd456, 4;
	add.s64 	%rd455, %rd455, 4;
	setp.ne.s32 	%p88, %r1170, 6;
	@%p88 bra 	$L__BB0_85;
	shr.u32 	%r556, %r107, 23;
	st.local.u32 	[%rd1+24], %rd457;
	and.b32  	%r111, %r556, 31;
	and.b32  	%r557, %r556, 224;
	add.s32 	%r558, %r557, -128;
	shr.u32 	%r559, %r558, 5;
	mul.wide.u32 	%rd262, %r559, 4;
	sub.s64 	%rd64, %rd1, %rd262;
	ld.local.u32 	%r1171, [%rd64+24];
	ld.local.u32 	%r1172, [%rd64+20];
	setp.eq.s32 	%p89, %r111, 0;
	@%p89 bra 	$L__BB0_88;
	shf.l.wrap.b32 	%r1171, %r1172, %r1171, %r111;
	ld.local.u32 	%r560, [%rd64+16];
	shf.l.wrap.b32 	%r1172, %r560, %r1172, %r111;
$L__BB0_88:
	shr.u32 	%r561, %r1171, 30;
	shf.l.wrap.b32 	%r562, %r1172, %r1171, 2;
	shl.b32 	%r563, %r1172, 2;
	shr.u32 	%r564, %r562, 31;
	add.s32 	%r565, %r564, %r561;
	neg.s32 	%r566, %r565;
	setp.lt.s32 	%p90, %r107, 0;
	selp.b32 	%r1173, %r566, %r565, %p90;
	xor.b32  	%r567, %r562, %r107;
	shr.s32 	%r568, %r562, 31;
	xor.b32  	%r569, %r568, %r562;
	xor.b32  	%r570, %r568, %r563;
	cvt.u64.u32 	%rd263, %r569;
	shl.b64 	%rd264, %rd263, 32;
	cvt.u64.u32 	%rd265, %r570;
	or.b64  	%rd266, %rd264, %rd265;
	cvt.rn.f64.s64 	%fd18, %rd266;
	mul.f64 	%fd19, %fd18, 0d3BF921FB54442D19;
	cvt.rn.f32.f64 	%f672, %fd19;
	neg.f32 	%f673, %f672;
	setp.lt.s32 	%p91, %r567, 0;
	selp.f32 	%f2141, %f673, %f672, %p91;
$L__BB0_89:
	setp.ltu.f32 	%p92, %f64, 0f47CE4780;
	mul.rn.f32 	%f675, %f2141, %f2141;
	and.b32  	%r572, %r1173, 1;
	setp.eq.b32 	%p93, %r572, 1;
	selp.f32 	%f676, 0f3F800000, %f2141, %p93;
	fma.rn.f32 	%f677, %f675, %f676, 0f00000000;
	fma.rn.f32 	%f678, %f675, 0f37CBAC00, 0fBAB607ED;
	selp.f32 	%f679, %f678, 0fB94D4153, %p93;
	selp.f32 	%f680, 0f3D2AAABB, 0f3C0885E4, %p93;
	fma.rn.f32 	%f681, %f679, %f675, %f680;
	selp.f32 	%f682, 0fBEFFFFFF, 0fBE2AAAA8, %p93;
	fma.rn.f32 	%f683, %f681, %f675, %f682;
	fma.rn.f32 	%f684, %f683, %f677, %f676;
	and.b32  	%r573, %r1173, 2;
	setp.eq.s32 	%p94, %r573, 0;
	mov.f32 	%f685, 0f00000000;
	sub.f32 	%f686, %f685, %f684;
	selp.f32 	%f80, %f684, %f686, %p94;
	mov.u32 	%r1177, %r1185;
	mov.f32 	%f2142, %f2144;
	@%p92 bra 	$L__BB0_97;
	setp.neu.f32 	%p95, %f64, 0f7F800000;
	@%p95 bra 	$L__BB0_92;
	mov.f32 	%f689, 0f00000000;
	mul.rn.f32 	%f2142, %f2136, %f689;
	mov.b32 	%r1177, 0;
	bra.uni 	$L__BB0_97;
$L__BB0_92:
	mov.b32 	%r120, %f2136;
	shl.b32 	%r575, %r120, 8;
	or.b32  	%r121, %r575, -2147483648;
	mov.b64 	%rd460, 0;
	mov.b32 	%r1174, 0;
	mov.u64 	%rd458, __cudart_i2opi_f;
	mov.u64 	%rd459, %rd1;
$L__BB0_93:
	.pragma "nounroll";
	ld.global.nc.u32 	%r576, [%rd458];
	mad.wide.u32 	%rd269, %r576, %r121, %rd460;
	shr.u64 	%rd460, %rd269, 32;
	st.local.u32 	[%rd459], %rd269;
	add.s32 	%r1174, %r1174, 1;
	add.s64 	%rd459, %rd459, 4;
	add.s64 	%rd458, %rd458, 4;
	setp.ne.s32 	%p96, %r1174, 6;
	@%p96 bra 	$L__BB0_93;
	shr.u32 	%r577, %r120, 23;
	st.local.u32 	[%rd1+24], %rd460;
	and.b32  	%r124, %r577, 31;
	and.b32  	%r578, %r577, 224;
	add.s32 	%r579, %r578, -128;
	shr.u32 	%r580, %r579, 5;
	mul.wide.u32 	%rd270, %r580, 4;
	sub.s64 	%rd71, %rd1, %rd270;
	ld.local.u32 	%r1175, [%rd71+24];
	ld.local.u32 	%r1176, [%rd71+20];
	setp.eq.s32 	%p97, %r124, 0;
	@%p97 bra 	$L__BB0_96;
	shf.l.wrap.b32 	%r1175, %r1176, %r1175, %r124;
	ld.local.u32 	%r581, [%rd71+16];
	shf.l.wrap.b32 	%r1176, %r581, %r1176, %r124;
$L__BB0_96:
	shr.u32 	%r582, %r1175, 30;
	shf.l.wrap.b32 	%r583, %r1176, %r1175, 2;
	shl.b32 	%r584, %r1176, 2;
	shr.u32 	%r585, %r583, 31;
	add.s32 	%r586, %r585, %r582;
	neg.s32 	%r587, %r586;
	setp.lt.s32 	%p98, %r120, 0;
	selp.b32 	%r1177, %r587, %r586, %p98;
	xor.b32  	%r588, %r583, %r120;
	shr.s32 	%r589, %r583, 31;
	xor.b32  	%r590, %r589, %r583;
	xor.b32  	%r591, %r589, %r584;
	cvt.u64.u32 	%rd271, %r590;
	shl.b64 	%rd272, %rd271, 32;
	cvt.u64.u32 	%rd273, %r591;
	or.b64  	%rd274, %rd272, %rd273;
	cvt.rn.f64.s64 	%fd20, %rd274;
	mul.f64 	%fd21, %fd20, 0d3BF921FB54442D19;
	cvt.rn.f32.f64 	%f687, %fd21;
	neg.f32 	%f688, %f687;
	setp.lt.s32 	%p99, %r588, 0;
	selp.f32 	%f2142, %f688, %f687, %p99;
$L__BB0_97:
	setp.ltu.f32 	%p100, %f64, 0f47CE4780;
	add.s32 	%r593, %r1177, 1;
	mul.rn.f32 	%f690, %f2142, %f2142;
	and.b32  	%r594, %r1177, 1;
	setp.eq.b32 	%p101, %r594, 1;
	selp.f32 	%f691, %f2142, 0f3F800000, %p101;
	fma.rn.f32 	%f692, %f690, %f691, 0f00000000;
	fma.rn.f32 	%f693, %f690, 0f37CBAC00, 0fBAB607ED;
	selp.f32 	%f694, 0fB94D4153, %f693, %p101;
	selp.f32 	%f695, 0f3C0885E4, 0f3D2AAABB, %p101;
	fma.rn.f32 	%f696, %f694, %f690, %f695;
	selp.f32 	%f697, 0fBE2AAAA8, 0fBEFFFFFF, %p101;
	fma.rn.f32 	%f698, %f696, %f690, %f697;
	fma.rn.f32 	%f699, %f698, %f692, %f691;
	and.b32  	%r595, %r593, 2;
	setp.eq.s32 	%p102, %r595, 0;
	mov.f32 	%f700, 0f00000000;
	sub.f32 	%f701, %f700, %f699;
	selp.f32 	%f702, %f699, %f701, %p102;
	mul.f32 	%f703, %f2137, %f702;
	mul.f32 	%f704, %f2138, %f702;
	mul.f32 	%f84, %f61, %f80;
	mul.f32 	%f705, %f61, %f703;
	fma.rn.f32 	%f85, %f75, %f80, %f705;
	mul.f32 	%f706, %f61, %f704;
	fma.rn.f32 	%f86, %f76, %f80, %f706;
	mov.u32 	%r1181, %r1185;
	mov.f32 	%f2143, %f2144;
	@%p100 bra 	$L__BB0_105;
	setp.neu.f32 	%p103, %f64, 0f7F800000;
	@%p103 bra 	$L__BB0_100;
	mov.f32 	%f709, 0f00000000;
	mul.rn.f32 	%f2143, %f2136, %f709;
	mov.b32 	%r1181, 0;
	bra.uni 	$L__BB0_105;
$L__BB0_100:
	mov.b32 	%r133, %f2136;
	shl.b32 	%r597, %r133, 8;
	or.b32  	%r134, %r597, -2147483648;
	mov.b64 	%rd463, 0;
	mov.b32 	%r1178, 0;
	mov.u64 	%rd461, __cudart_i2opi_f;
	mov.u64 	%rd462, %rd1;
$L__BB0_101:
	.pragma "nounroll";
	ld.global.nc.u32 	%r598, [%rd461];
	mad.wide.u32 	%rd277, %r598, %r134, %rd463;
	shr.u64 	%rd463, %rd277, 32;
	st.local.u32 	[%rd462], %rd277;
	add.s32 	%r1178, %r1178, 1;
	add.s64 	%rd462, %rd462, 4;
	add.s64 	%rd461, %rd461, 4;
	setp.ne.s32 	%p104, %r1178, 6;
	@%p104 bra 	$L__BB0_101;
	shr.u32 	%r599, %r133, 23;
	st.local.u32 	[%rd1+24], %rd463;
	and.b32  	%r137, %r599, 31;
	and.b32  	%r600, %r599, 224;
	add.s32 	%r601, %r600, -128;
	shr.u32 	%r602, %r601, 5;
	mul.wide.u32 	%rd278, %r602, 4;
	sub.s64 	%rd78, %rd1, %rd278;
	ld.local.u32 	%r1179, [%rd78+24];
	ld.local.u32 	%r1180, [%rd78+20];
	setp.eq.s32 	%p105, %r137, 0;
	@%p105 bra 	$L__BB0_104;
	shf.l.wrap.b32 	%r1179, %r1180, %r1179, %r137;
	ld.local.u32 	%r603, [%rd78+16];
	shf.l.wrap.b32 	%r1180, %r603, %r1180, %r137;
$L__BB0_104:
	shr.u32 	%r604, %r1179, 30;
	shf.l.wrap.b32 	%r605, %r1180, %r1179, 2;
	shl.b32 	%r606, %r1180, 2;
	shr.u32 	%r607, %r605, 31;
	add.s32 	%r608, %r607, %r604;
	neg.s32 	%r609, %r608;
	setp.lt.s32 	%p106, %r133, 0;
	selp.b32 	%r1181, %r609, %r608, %p106;
	xor.b32  	%r610, %r605, %r133;
	shr.s32 	%r611, %r605, 31;
	xor.b32  	%r612, %r611, %r605;
	xor.b32  	%r613, %r611, %r606;
	cvt.u64.u32 	%rd279, %r612;
	shl.b64 	%rd280, %rd279, 32;
	cvt.u64.u32 	%rd281, %r613;
	or.b64  	%rd282, %rd280, %rd281;
	cvt.rn.f64.s64 	%fd22, %rd282;
	mul.f64 	%fd23, %fd22, 0d3BF921FB54442D19;
	cvt.rn.f32.f64 	%f707, %fd23;
	neg.f32 	%f708, %f707;
	setp.lt.s32 	%p107, %r610, 0;
	selp.f32 	%f2143, %f708, %f707, %p107;
$L__BB0_105:
	setp.ltu.f32 	%p108, %f64, 0f47CE4780;
	add.s32 	%r615, %r1181, 1;
	mul.rn.f32 	%f710, %f2143, %f2143;
	and.b32  	%r616, %r1181, 1;
	setp.eq.b32 	%p109, %r616, 1;
	selp.f32 	%f711, %f2143, 0f3F800000, %p109;
	fma.rn.f32 	%f712, %f710, %f711, 0f00000000;
	fma.rn.f32 	%f713, %f710, 0f37CBAC00, 0fBAB607ED;
	selp.f32 	%f714, 0fB94D4153, %f713, %p109;
	selp.f32 	%f715, 0f3C0885E4, 0f3D2AAABB, %p109;
	fma.rn.f32 	%f716, %f714, %f710, %f715;
	selp.f32 	%f717, 0fBE2AAAA8, 0fBEFFFFFF, %p109;
	fma.rn.f32 	%f718, %f716, %f710, %f717;
	fma.rn.f32 	%f719, %f718, %f712, %f711;
	and.b32  	%r617, %r615, 2;
	setp.eq.s32 	%p110, %r617, 0;
	mov.f32 	%f720, 0f00000000;
	sub.f32 	%f721, %f720, %f719;
	selp.f32 	%f90, %f719, %f721, %p110;
	@%p108 bra 	$L__BB0_113;
	setp.neu.f32 	%p111, %f64, 0f7F800000;
	@%p111 bra 	$L__BB0_108;
	mov.f32 	%f724, 0f00000000;
	mul.rn.f32 	%f2144, %f2136, %f724;
	mov.b32 	%r1185, 0;
	bra.uni 	$L__BB0_113;
$L__BB0_108:
	mov.b32 	%r146, %f2136;
	shl.b32 	%r619, %r146, 8;
	or.b32  	%r147, %r619, -2147483648;
	mov.b64 	%rd466, 0;
	mov.b32 	%r1182, 0;
	mov.u64 	%rd464, __cudart_i2opi_f;
	mov.u64 	%rd465, %rd1;
$L__BB0_109:
	.pragma "nounroll";
	ld.global.nc.u32 	%r620, [%rd464];
	mad.wide.u32 	%rd285, %r620, %r147, %rd466;
	shr.u64 	%rd466, %rd285, 32;
	st.local.u32 	[%rd465], %rd285;
	add.s32 	%r1182, %r1182, 1;
	add.s64 	%rd465, %rd465, 4;
	add.s64 	%rd464, %rd464, 4;
	setp.ne.s32 	%p112, %r1182, 6;
	@%p112 bra 	$L__BB0_109;
	shr.u32 	%r621, %r146, 23;
	st.local.u32 	[%rd1+24], %rd466;
	and.b32  	%r150, %r621, 31;
	and.b32  	%r622, %r621, 224;
	add.s32 	%r623, %r622, -128;
	shr.u32 	%r624, %r623, 5;
	mul.wide.u32 	%rd286, %r624, 4;
	sub.s64 	%rd85, %rd1, %rd286;
	ld.local.u32 	%r1183, [%rd85+24];
	ld.local.u32 	%r1184, [%rd85+20];
	setp.eq.s32 	%p113, %r150, 0;
	@%p113 bra 	$L__BB0_112;
	shf.l.wrap.b32 	%r1183, %r1184, %r1183, %r150;
	ld.local.u32 	%r625, [%rd85+16];
	shf.l.wrap.b32 	%r1184, %r625, %r1184, %r150;
$L__BB0_112:
	shr.u32 	%r626, %r1183, 30;
	shf.l.wrap.b32 	%r627, %r1184, %r1183, 2;
	shl.b32 	%r628, %r1184, 2;
	shr.u32 	%r629, %r627, 31;
	add.s32 	%r630, %r629, %r626;
	neg.s32 	%r631, %r630;
	setp.lt.s32 	%p114, %r146, 0;
	selp.b32 	%r1185, %r631, %r630, %p114;
	xor.b32  	%r632, %r627, %r146;
	shr.s32 	%r633, %r627, 31;
	xor.b32  	%r634, %r633, %r627;
	xor.b32  	%r635, %r633, %r628;
	cvt.u64.u32 	%rd287, %r634;
	shl.b64 	%rd288, %rd287, 32;
	cvt.u64.u32 	%rd289, %r635;
	or.b64  	%rd290, %rd288, %rd289;
	cvt.rn.f64.s64 	%fd24, %rd290;
	mul.f64 	%fd25, %fd24, 0d3BF921FB54442D19;
	cvt.rn.f32.f64 	%f722, %fd25;
	neg.f32 	%f723, %f722;
	setp.lt.s32 	%p115, %r632, 0;
	selp.f32 	%f2144, %f723, %f722, %p115;
$L__BB0_113:
	setp.gtu.f64 	%p116, %fd1, 0d3FF921FB54442D18;
	mul.rn.f32 	%f725, %f2144, %f2144;
	and.b32  	%r637, %r1185, 1;
	setp.eq.b32 	%p117, %r637, 1;
	selp.f32 	%f726, 0f3F800000, %f2144, %p117;
	fma.rn.f32 	%f727, %f725, %f726, 0f00000000;
	fma.rn.f32 	%f728, %f725, 0f37CBAC00, 0fBAB607ED;
	selp.f32 	%f729, %f728, 0fB94D4153, %p117;
	selp.f32 	%f730, 0f3D2AAABB, 0f3C0885E4, %p117;
	fma.rn.f32 	%f731, %f729, %f725, %f730;
	selp.f32 	%f732, 0fBEFFFFFF, 0fBE2AAAA8, %p117;
	fma.rn.f32 	%f733, %f731, %f725, %f732;
	fma.rn.f32 	%f734, %f733, %f727, %f726;
	and.b32  	%r638, %r1185, 2;
	setp.eq.s32 	%p118, %r638, 0;
	mov.f32 	%f735, 0f00000000;
	sub.f32 	%f736, %f735, %f734;
	selp.f32 	%f737, %f734, %f736, %p118;
	mul.f32 	%f738, %f2137, %f737;
	fma.rn.f32 	%f94, %f90, 0f00000000, %f738;
	mul.f32 	%f739, %f2138, %f737;
	fma.rn.f32 	%f95, %f90, 0f00000000, %f739;
	@%p116 bra 	$L__BB0_122;
	setp.eq.f32 	%p119, %f7, 0f3F800000;
	mov.f32 	%f2145, 0f3F800000;
	@%p119 bra 	$L__BB0_119;
	setp.num.f32 	%p120, %f9, %f9;
	@%p120 bra 	$L__BB0_117;
	mov.f32 	%f796, 0f40000000;
	add.rn.f32 	%f2145, %f7, %f796;
	bra.uni 	$L__BB0_119;
$L__BB0_117:
	setp.lt.f32 	%p121, %f9, 0f00800000;
	mul.f32 	%f741, %f9, 0f4B800000;
	selp.f32 	%f742, %f741, %f9, %p121;
	mov.b32 	%r639, %f742;
	add.s32 	%r640, %r639, -1060439283;
	and.b32  	%r641, %r640, -8388608;
	sub.s32 	%r642, %r639, %r641;
	mov.b32 	%f743, %r642;
	cvt.rn.f32.s32 	%f744, %r641;
	selp.f32 	%f745, 0fC1C00000, 0f00000000, %p121;
	fma.rn.f32 	%f746, %f744, 0f34000000, %f745;
	add.f32 	%f747, %f743, 0fBF800000;
	add.f32 	%f748, %f743, 0f3F800000;
	rcp.approx.ftz.f32 	%f749, %f748;
	add.f32 	%f750, %f747, %f747;
	mul.f32 	%f751, %f750, %f749;
	mul.f32 	%f752, %f751, %f751;
	neg.f32 	%f753, %f751;
	sub.f32 	%f754, %f747, %f751;
	add.f32 	%f755, %f754, %f754;
	fma.rn.f32 	%f756, %f753, %f747, %f755;
	mul.rn.f32 	%f757, %f749, %f756;
	fma.rn.f32 	%f758, %f752, 0f3A2C32E4, 0f3B52E7DB;
	fma.rn.f32 	%f759, %f758, %f752, 0f3C93BB73;
	fma.rn.f32 	%f760, %f759, %f752, 0f3DF6384F;
	mul.rn.f32 	%f761, %f760, %f752;
	fma.rn.f32 	%f762, %f751, 0f3FB8AA3B, %f746;
	mul.f32 	%f763, %f761, 0f40400000;
	sub.f32 	%f764, %f746, %f762;
	fma.rn.f32 	%f765, %f751, 0f3FB8AA3B, %f764;
	fma.rn.f32 	%f766, %f757, 0f3FB8AA3B, %f765;
	fma.rn.f32 	%f767, %f751, 0f32A55E34, %f766;
	fma.rn.f32 	%f768, %f763, %f757, %f767;
	fma.rn.f32 	%f769, %f761, %f751, %f768;
	add.rn.f32 	%f770, %f762, %f769;
	mov.f32 	%f771, 0f40000000;
	mul.rn.f32 	%f772, %f770, %f771;
	cvt.rni.f32.f32 	%f773, %f772;
	sub.f32 	%f774, %f772, %f773;
	neg.f32 	%f775, %f772;
	fma.rn.f32 	%f776, %f770, 0f40000000, %f775;
	neg.f32 	%f777, %f762;
	add.rn.f32 	%f778, %f770, %f777;
	neg.f32 	%f779, %f778;
	add.rn.f32 	%f780, %f769, %f779;
	fma.rn.f32 	%f781, %f780, 0f40000000, %f776;
	add.f32 	%f782, %f774, %f781;
	setp.gt.f32 	%p122, %f773, 0f00000000;
	selp.b32 	%r643, 0, -2097152000, %p122;
	setp.neu.f32 	%p123, %f7, 0f00000000;
	setp.neu.f32 	%p124, %f9, 0f7F800000;
	setp.lt.f32 	%p125, %f772, 0f00000000;
	selp.f32 	%f783, 0f00000000, 0f7F800000, %p125;
	abs.f32 	%f784, %f772;
	setp.gt.f32 	%p126, %f784, 0f43180000;
	cvt.rzi.s32.f32 	%r644, %f773;
	shl.b32 	%r645, %r644, 23;
	sub.s32 	%r646, %r645, %r643;
	mov.b32 	%f785, %r646;
	add.s32 	%r647, %r643, 2130706432;
	mov.b32 	%f786, %r647;
	fma.rn.f32 	%f787, %f782, 0f391FCB8E, 0f3AAF85ED;
	fma.rn.f32 	%f788, %f787, %f782, 0f3C1D9856;
	fma.rn.f32 	%f789, %f788, %f782, 0f3D6357BB;
	fma.rn.f32 	%f790, %f789, %f782, 0f3E75FDEC;
	fma.rn.f32 	%f791, %f790, %f782, 0f3F317218;
	fma.rn.f32 	%f792, %f791, %f782, 0f3F800000;
	mul.f32 	%f793, %f792, %f786;
	mul.f32 	%f794, %f793, %f785;
	selp.f32 	%f2145, %f783, %f794, %p126;
	and.pred  	%p127, %p123, %p124;
	@%p127 bra 	$L__BB0_119;
	add.f32 	%f795, %f7, %f7;
	mov.b32 	%r648, %f795;
	and.b32  	%r649, %r648, 2147483647;
	mov.b32 	%f2145, %r649;
$L__BB0_119:
	setp.eq.f32 	%p128, %f7, 0f00000000;
	mov.f32 	%f2146, 0f00000000;
	@%p128 bra 	$L__BB0_121;
	add.f32 	%f798, %f2145, %f2145;
	div.rn.f32 	%f2146, %f798, %f7;
$L__BB0_121:
	mul.f32 	%f799, %f2146, 0f00000000;
	mul.f32 	%f2149, %f2145, 0f3F22F983;
	mul.f32 	%f800, %f2146, 0f3F22F983;
	fma.rn.f32 	%f2150, %f2145, 0f00000000, %f800;
	mul.f32 	%f801, %f799, 0f3F22F983;
	fma.rn.f32 	%f2151, %f2145, 0f00000000, %f801;
	bra.uni 	$L__BB0_130;
$L__BB0_122:
	setp.eq.f32 	%p129, %f7, 0f3F800000;
	mov.f32 	%f2147, 0f3F800000;
	@%p129 bra 	$L__BB0_127;
	setp.num.f32 	%p130, %f9, %f9;
	@%p130 bra 	$L__BB0_125;
	mov.f32 	%f858, 0f40000000;
	add.rn.f32 	%f2147, %f7, %f858;
	bra.uni 	$L__BB0_127;
$L__BB0_125:
	setp.lt.f32 	%p131, %f9, 0f00800000;
	mul.f32 	%f803, %f9, 0f4B800000;
	selp.f32 	%f804, %f803, %f9, %p131;
	mov.b32 	%r650, %f804;
	add.s32 	%r651, %r650, -1060439283;
	and.b32  	%r652, %r651, -8388608;
	sub.s32 	%r653, %r650, %r652;
	mov.b32 	%f805, %r653;
	cvt.rn.f32.s32 	%f806, %r652;
	selp.f32 	%f807, 0fC1C00000, 0f00000000, %p131;
	fma.rn.f32 	%f808, %f806, 0f34000000, %f807;
	add.f32 	%f809, %f805, 0fBF800000;
	add.f32 	%f810, %f805, 0f3F800000;
	rcp.approx.ftz.f32 	%f811, %f810;
	add.f32 	%f812, %f809, %f809;
	mul.f32 	%f813, %f812, %f811;
	mul.f32 	%f814, %f813, %f813;
	neg.f32 	%f815, %f813;
	sub.f32 	%f816, %f809, %f813;
	add.f32 	%f817, %f816, %f816;
	fma.rn.f32 	%f818, %f815, %f809, %f817;
	mul.rn.f32 	%f819, %f811, %f818;
	fma.rn.f32 	%f820, %f814, 0f3A2C32E4, 0f3B52E7DB;
	fma.rn.f32 	%f821, %f820, %f814, 0f3C93BB73;
	fma.rn.f32 	%f822, %f821, %f814, 0f3DF6384F;
	mul.rn.f32 	%f823, %f822, %f814;
	fma.rn.f32 	%f824, %f813, 0f3FB8AA3B, %f808;
	mul.f32 	%f825, %f823, 0f40400000;
	sub.f32 	%f826, %f808, %f824;
	fma.rn.f32 	%f827, %f813, 0f3FB8AA3B, %f826;
	fma.rn.f32 	%f828, %f819, 0f3FB8AA3B, %f827;
	fma.rn.f32 	%f829, %f813, 0f32A55E34, %f828;
	fma.rn.f32 	%f830, %f825, %f819, %f829;
	fma.rn.f32 	%f831, %f823, %f813, %f830;
	add.rn.f32 	%f832, %f824, %f831;
	mov.f32 	%f833, 0f40000000;
	mul.rn.f32 	%f834, %f832, %f833;
	cvt.rni.f32.f32 	%f835, %f834;
	sub.f32 	%f836, %f834, %f835;
	neg.f32 	%f837, %f834;
	fma.rn.f32 	%f838, %f832, 0f40000000, %f837;
	neg.f32 	%f839, %f824;
	add.rn.f32 	%f840, %f832, %f839;
	neg.f32 	%f841, %f840;
	add.rn.f32 	%f842, %f831, %f841;
	fma.rn.f32 	%f843, %f842, 0f40000000, %f838;
	add.f32 	%f844, %f836, %f843;
	setp.gt.f32 	%p132, %f835, 0f00000000;
	selp.b32 	%r654, 0, -2097152000, %p132;
	setp.neu.f32 	%p133, %f7, 0f00000000;
	setp.neu.f32 	%p134, %f9, 0f7F800000;
	setp.lt.f32 	%p135, %f834, 0f00000000;
	selp.f32 	%f845, 0f00000000, 0f7F800000, %p135;
	abs.f32 	%f846, %f834;
	setp.gt.f32 	%p136, %f846, 0f43180000;
	cvt.rzi.s32.f32 	%r655, %f835;
	shl.b32 	%r656, %r655, 23;
	sub.s32 	%r657, %r656, %r654;
	mov.b32 	%f847, %r657;
	add.s32 	%r658, %r654, 2130706432;
	mov.b32 	%f848, %r658;
	fma.rn.f32 	%f849, %f844, 0f391FCB8E, 0f3AAF85ED;
	fma.rn.f32 	%f850, %f849, %f844, 0f3C1D9856;
	fma.rn.f32 	%f851, %f850, %f844, 0f3D6357BB;
	fma.rn.f32 	%f852, %f851, %f844, 0f3E75FDEC;
	fma.rn.f32 	%f853, %f852, %f844, 0f3F317218;
	fma.rn.f32 	%f854, %f853, %f844, 0f3F800000;
	mul.f32 	%f855, %f854, %f848;
	mul.f32 	%f856, %f855, %f847;
	selp.f32 	%f2147, %f845, %f856, %p136;
	and.pred  	%p137, %p133, %p134;
	@%p137 bra 	$L__BB0_127;
	add.f32 	%f857, %f7, %f7;
	mov.b32 	%r659, %f857;
	and.b32  	%r660, %r659, 2147483647;
	mov.b32 	%f2147, %r660;
$L__BB0_127:
	setp.eq.f32 	%p138, %f7, 0f00000000;
	mov.f32 	%f2148, 0f00000000;
	@%p138 bra 	$L__BB0_129;
	add.f32 	%f860, %f2147, %f2147;
	div.rn.f32 	%f2148, %f860, %f7;
$L__BB0_129:
	mul.f32 	%f861, %f2148, 0f00000000;
	mul.f32 	%f862, %f2147, 0f3F22F983;
	mul.f32 	%f863, %f2147, 0f00000000;
	mul.f32 	%f864, %f2148, 0f3F22F983;
	sub.f32 	%f865, %f863, %f864;
	mul.f32 	%f866, %f861, 0f3F22F983;
	sub.f32 	%f867, %f863, %f866;
	mul.f32 	%f868, %f7, 0f40800000;
	fma.rn.f32 	%f869, %f7, 0f00000000, 0f40800000;
	fma.rn.f32 	%f870, %f7, 0f00000000, 0f00000000;
	sub.f32 	%f871, %f868, %f862;
	add.f32 	%f872, %f869, %f865;
	add.f32 	%f873, %f870, %f867;
	add.f32 	%f2149, %f871, 0f40490FDB;
	add.f32 	%f2150, %f872, 0f00000000;
	add.f32 	%f2151, %f873, 0f00000000;
$L__BB0_130:
	mul.f32 	%f874, %f2149, 0f3F22F983;
	cvt.rni.s32.f32 	%r1209, %f874;
	cvt.rn.f32.s32 	%f875, %r1209;
	fma.rn.f32 	%f876, %f875, 0fBFC90FDA, %f2149;
	fma.rn.f32 	%f877, %f875, 0fB3A22168, %f876;
	fma.rn.f32 	%f2157, %f875, 0fA7C234C5, %f877;
	abs.f32 	%f118, %f2149;
	setp.ltu.f32 	%p139, %f118, 0f47CE4780;
	mov.u32 	%r1189, %r1209;
	mov.f32 	%f2152, %f2157;
	@%p139 bra 	$L__BB0_138;
	setp.neu.f32 	%p140, %f118, 0f7F800000;
	@%p140 bra 	$L__BB0_133;
	mov.f32 	%f880, 0f00000000;
	mul.rn.f32 	%f2152, %f2149, %f880;
	mov.b32 	%r1189, 0;
	bra.uni 	$L__BB0_138;
$L__BB0_133:
	mov.b32 	%r160, %f2149;
	shl.b32 	%r662, %r160, 8;
	or.b32  	%r161, %r662, -2147483648;
	mov.b64 	%rd469, 0;
	mov.b32 	%r1186, 0;
	mov.u64 	%rd467, __cudart_i2opi_f;
	mov.u64 	%rd468, %rd1;
$L__BB0_134:
	.pragma "nounroll";
	ld.global.nc.u32 	%r663, [%rd467];
	mad.wide.u32 	%rd293, %r663, %r161, %rd469;
	shr.u64 	%rd469, %rd293, 32;
	st.local.u32 	[%rd468], %rd293;
	add.s32 	%r1186, %r1186, 1;
	add.s64 	%rd468, %rd468, 4;
	add.s64 	%rd467, %rd467, 4;
	setp.ne.s32 	%p141, %r1186, 6;
	@%p141 bra 	$L__BB0_134;
	shr.u32 	%r664, %r160, 23;
	st.local.u32 	[%rd1+24], %rd469;
	and.b32  	%r164, %r664, 31;
	and.b32  	%r665, %r664, 224;
	add.s32 	%r666, %r665, -128;
	shr.u32 	%r667, %r666, 5;
	mul.wide.u32 	%rd294, %r667, 4;
	sub.s64 	%rd92, %rd1, %rd294;
	ld.local.u32 	%r1187, [%rd92+24];
	ld.local.u32 	%r1188, [%rd92+20];
	setp.eq.s32 	%p142, %r164, 0;
	@%p142 bra 	$L__BB0_137;
	shf.l.wrap.b32 	%r1187, %r1188, %r1187, %r164;
	ld.local.u32 	%r668, [%rd92+16];
	shf.l.wrap.b32 	%r1188, %r668, %r1188, %r164;
$L__BB0_137:
	shr.u32 	%r669, %r1187, 30;
	shf.l.wrap.b32 	%r670, %r1188, %r1187, 2;
	shl.b32 	%r671, %r1188, 2;
	shr.u32 	%r672, %r670, 31;
	add.s32 	%r673, %r672, %r669;
	neg.s32 	%r674, %r673;
	setp.lt.s32 	%p143, %r160, 0;
	selp.b32 	%r1189, %r674, %r673, %p143;
	xor.b32  	%r675, %r670, %r160;
	shr.s32 	%r676, %r670, 31;
	xor.b32  	%r677, %r676, %r670;
	xor.b32  	%r678, %r676, %r671;
	cvt.u64.u32 	%rd295, %r677;
	shl.b64 	%rd296, %rd295, 32;
	cvt.u64.u32 	%rd297, %r678;
	or.b64  	%rd298, %rd296, %rd297;
	cvt.rn.f64.s64 	%fd26, %rd298;
	mul.f64 	%fd27, %fd26, 0d3BF921FB54442D19;
	cvt.rn.f32.f64 	%f878, %fd27;
	neg.f32 	%f879, %f878;
	setp.lt.s32 	%p144, %r675, 0;
	selp.f32 	%f2152, %f879, %f878, %p144;
$L__BB0_138:
	setp.ltu.f32 	%p145, %f118, 0f47CE4780;
	mul.rn.f32 	%f881, %f2152, %f2152;
	and.b32  	%r680, %r1189, 1;
	setp.eq.b32 	%p146, %r680, 1;
	selp.f32 	%f882, 0f3F800000, %f2152, %p146;
	fma.rn.f32 	%f883, %f881, %f882, 0f00000000;
	fma.rn.f32 	%f884, %f881, 0f37CBAC00, 0fBAB607ED;
	selp.f32 	%f885, %f884, 0fB94D4153, %p146;
	selp.f32 	%f886, 0f3D2AAABB, 0f3C0885E4, %p146;
	fma.rn.f32 	%f887, %f885, %f881, %f886;
	selp.f32 	%f888, 0fBEFFFFFF, 0fBE2AAAA8, %p146;
	fma.rn.f32 	%f889, %f887, %f881, %f888;
	fma.rn.f32 	%f890, %f889, %f883, %f882;
	and.b32  	%r681, %r1189, 2;
	setp.eq.s32 	%p147, %r681, 0;
	mov.f32 	%f891, 0f00000000;
	sub.f32 	%f892, %f891, %f890;
	selp.f32 	%f122, %f890, %f892, %p147;
	mov.u32 	%r1193, %r1209;
	mov.f32 	%f2153, %f2157;
	@%p145 bra 	$L__BB0_146;
	setp.neu.f32 	%p148, %f118, 0f7F800000;
	@%p148 bra 	$L__BB0_141;
	mov.f32 	%f895, 0f00000000;
	mul.rn.f32 	%f2153, %f2149, %f895;
	mov.b32 	%r1193, 0;
	bra.uni 	$L__BB0_146;
$L__BB0_141:
	mov.b32 	%r173, %f2149;
	shl.b32 	%r683, %r173, 8;
	or.b32  	%r174, %r683, -2147483648;
	mov.b64 	%rd472, 0;
	mov.b32 	%r1190, 0;
	mov.u64 	%rd470, __cudart_i2opi_f;
	mov.u64 	%rd471, %rd1;
$L__BB0_142:
	.pragma "nounroll";
	ld.global.nc.u32 	%r684, [%rd470];
	mad.wide.u32 	%rd301, %r684, %r174, %rd472;
	shr.u64 	%rd472, %rd301, 32;
	st.local.u32 	[%rd471], %rd301;
	add.s32 	%r1190, %r1190, 1;
	add.s64 	%rd471, %rd471, 4;
	add.s64 	%rd470, %rd470, 4;
	setp.ne.s32 	%p149, %r1190, 6;
	@%p149 bra 	$L__BB0_142;
	shr.u32 	%r685, %r173, 23;
	st.local.u32 	[%rd1+24], %rd472;
	and.b32  	%r177, %r685, 31;
	and.b32  	%r686, %r685, 224;
	add.s32 	%r687, %r686, -128;
	shr.u32 	%r688, %r687, 5;
	mul.wide.u32 	%rd302, %r688, 4;
	sub.s64 	%rd99, %rd1, %rd302;
	ld.local.u32 	%r1191, [%rd99+24];
	ld.local.u32 	%r1192, [%rd99+20];
	setp.eq.s32 	%p150, %r177, 0;
	@%p150 bra 	$L__BB0_145;
	shf.l.wrap.b32 	%r1191, %r1192, %r1191, %r177;
	ld.local.u32 	%r689, [%rd99+16];
	shf.l.wrap.b32 	%r1192, %r689, %r1192, %r177;
$L__BB0_145:
	shr.u32 	%r690, %r1191, 30;
	shf.l.wrap.b32 	%r691, %r1192, %r1191, 2;
	shl.b32 	%r692, %r1192, 2;
	shr.u32 	%r693, %r691, 31;
	add.s32 	%r694, %r693, %r690;
	neg.s32 	%r695, %r694;
	setp.lt.s32 	%p151, %r173, 0;
	selp.b32 	%r1193, %r695, %r694, %p151;
	xor.b32  	%r696, %r691, %r173;
	shr.s32 	%r697, %r691, 31;
	xor.b32  	%r698, %r697, %r691;
	xor.b32  	%r699, %r697, %r692;
	cvt.u64.u32 	%rd303, %r698;
	shl.b64 	%rd304, %rd303, 32;
	cvt.u64.u32 	%rd305, %r699;
	or.b64  	%rd306, %rd304, %rd305;
	cvt.rn.f64.s64 	%fd28, %rd306;
	mul.f64 	%fd29, %fd28, 0d3BF921FB54442D19;
	cvt.rn.f32.f64 	%f893, %fd29;
	neg.f32 	%f894, %f893;
	setp.lt.s32 	%p152, %r696, 0;
	selp.f32 	%f2153, %f894, %f893, %p152;
$L__BB0_146:
	setp.ltu.f32 	%p153, %f118, 0f47CE4780;
	add.s32 	%r701, %r1193, 1;
	mul.rn.f32 	%f896, %f2153, %f2153;
	and.b32  	%r702, %r1193, 1;
	setp.eq.b32 	%p154, %r702, 1;
	selp.f32 	%f897, %f2153, 0f3F800000, %p154;
	fma.rn.f32 	%f898, %f896, %f897, 0f00000000;
	fma.rn.f32 	%f899, %f896, 0f37CBAC00, 0fBAB607ED;
	selp.f32 	%f900, 0fB94D4153, %f899, %p154;
	selp.f32 	%f901, 0f3C0885E4, 0f3D2AAABB, %p154;
	fma.rn.f32 	%f902, %f900, %f896, %f901;
	selp.f32 	%f903, 0fBE2AAAA8, 0fBEFFFFFF, %p154;
	fma.rn.f32 	%f904, %f902, %f896, %f903;
	fma.rn.f32 	%f905, %f904, %f898, %f897;
	and.b32  	%r703, %r701, 2;
	setp.eq.s32 	%p155, %r703, 0;
	mov.f32 	%f906, 0f00000000;
	sub.f32 	%f907, %f906, %f905;
	selp.f32 	%f908, %f905, %f907, %p155;
	mul.f32 	%f909, %f2150, %f908;
	mul.f32 	%f910, %f2151, %f908;
	mul.f32 	%f126, %f1, %f122;
	mul.f32 	%f911, %f1, %f909;
	fma.rn.f32 	%f127, %f5, %f122, %f911;
	mul.f32 	%f912, %f1, %f910;
	fma.rn.f32 	%f128, %f6, %f122, %f912;
	mov.u32 	%r1197, %r1209;
	mov.f32 	%f2154, %f2157;
	@%p153 bra 	$L__BB0_154;
	setp.neu.f32 	%p156, %f118, 0f7F800000;
	@%p156 bra 	$L__BB0_149;
	mov.f32 	%f915, 0f00000000;
	mul.rn.f32 	%f2154, %f2149, %f915;
	mov.b32 	%r1197, 0;
	bra.uni 	$L__BB0_154;
$L__BB0_149:
	mov.b32 	%r186, %f2149;
	shl.b32 	%r705, %r186, 8;
	or.b32  	%r187, %r705, -2147483648;
	mov.b64 	%rd475, 0;
	mov.b32 	%r1194, 0;
	mov.u64 	%rd473, __cudart_i2opi_f;
	mov.u64 	%rd474, %rd1;
$L__BB0_150:
	.pragma "nounroll";
	ld.global.nc.u32 	%r706, [%rd473];
	mad.wide.u32 	%rd309, %r706, %r187, %rd475;
	shr.u64 	%rd475, %rd309, 32;
	st.local.u32 	[%rd474], %rd309;
	add.s32 	%r1194, %r1194, 1;
	add.s64 	%rd474, %rd474, 4;
	add.s64 	%rd473, %rd473, 4;
	setp.ne.s32 	%p157, %r1194, 6;
	@%p157 bra 	$L__BB0_150;
	shr.u32 	%r707, %r186, 23;
	st.local.u32 	[%rd1+24], %rd475;
	and.b32  	%r190, %r707, 31;
	and.b32  	%r708, %r707, 224;
	add.s32 	%r709, %r708, -128;
	shr.u32 	%r710, %r709, 5;
	mul.wide.u32 	%rd310, %r710, 4;
	sub.s64 	%rd106, %rd1, %rd310;
	ld.local.u32 	%r1195, [%rd106+24];
	ld.local.u32 	%r1196, [%rd106+20];
	setp.eq.s32 	%p158, %r190, 0;
	@%p158 bra 	$L__BB0_153;
	shf.l.wrap.b32 	%r1195, %r1196, %r1195, %r190;
	ld.local.u32 	%r711, [%rd106+16];
	shf.l.wrap.b32 	%r1196, %r711, %r1196, %r190;
$L__BB0_153:
	shr.u32 	%r712, %r1195, 30;
	shf.l.wrap.b32 	%r713, %r1196, %r1195, 2;
	shl.b32 	%r714, %r1196, 2;
	shr.u32 	%r715, %r713, 31;
	add.s32 	%r716, %r715, %r712;
	neg.s32 	%r717, %r716;
	setp.lt.s32 	%p159, %r186, 0;
	selp.b32 	%r1197, %r717, %r716, %p159;
	xor.b32  	%r718, %r713, %r186;
	shr.s32 	%r719, %r713, 31;
	xor.b32  	%r720, %r719, %r713;
	xor.b32  	%r721, %r719, %r714;
	cvt.u64.u32 	%rd311, %r720;
	shl.b64 	%rd312, %rd311, 32;
	cvt.u64.u32 	%rd313, %r721;
	or.b64  	%rd314, %rd312, %rd313;
	cvt.rn.f64.s64 	%fd30, %rd314;
	mul.f64 	%fd31, %fd30, 0d3BF921FB54442D19;
	cvt.rn.f32.f64 	%f913, %fd31;
	neg.f32 	%f914, %f913;
	setp.lt.s32 	%p160, %r718, 0;
	selp.f32 	%f2154, %f914, %f913, %p160;
$L__BB0_154:
	setp.ltu.f32 	%p161, %f118, 0f47CE4780;
	mul.rn.f32 	%f916, %f2154, %f2154;
	and.b32  	%r723, %r1197, 1;
	setp.eq.b32 	%p162, %r723, 1;
	selp.f32 	%f917, 0f3F800000, %f2154, %p162;
	fma.rn.f32 	%f918, %f916, %f917, 0f00000000;
	fma.rn.f32 	%f919, %f916, 0f37CBAC00, 0fBAB607ED;
	selp.f32 	%f920, %f919, 0fB94D4153, %p162;
	selp.f32 	%f921, 0f3D2AAABB, 0f3C0885E4, %p162;
	fma.rn.f32 	%f922, %f920, %f916, %f921;
	selp.f32 	%f923, 0fBEFFFFFF, 0fBE2AAAA8, %p162;
	fma.rn.f32 	%f924, %f922, %f916, %f923;
	fma.rn.f32 	%f925, %f924, %f918, %f917;
	and.b32  	%r724, %r1197, 2;
	setp.eq.s32 	%p163, %r724, 0;
	mov.f32 	%f926, 0f00000000;
	sub.f32 	%f927, %f926, %f925;
	selp.f32 	%f132, %f925, %f927, %p163;
	mov.u32 	%r1201, %r1209;
	mov.f32 	%f2155, %f2157;
	@%p161 bra 	$L__BB0_162;
	setp.neu.f32 	%p164, %f118, 0f7F800000;
	@%p164 bra 	$L__BB0_157;
	mov.f32 	%f930, 0f00000000;
	mul.rn.f32 	%f2155, %f2149, %f930;
	mov.b32 	%r1201, 0;
	bra.uni 	$L__BB0_162;
$L__BB0_157:
	mov.b64 	%rd478, 0;
	mov.b32 	%r1198, 0;
	mov.u64 	%rd476, __cudart_i2opi_f;
	mov.b32 	%r200, %f2149;
	shl.b32 	%r727, %r200, 8;
	or.b32  	%r728, %r727, -2147483648;
	mov.u64 	%rd477, %rd1;
$L__BB0_158:
	.pragma "nounroll";
	ld.global.nc.u32 	%r726, [%rd476];
	mad.wide.u32 	%rd317, %r726, %r728, %rd478;
	shr.u64 	%rd478, %rd317, 32;
	st.local.u32 	[%rd477], %rd317;
	add.s32 	%r1198, %r1198, 1;
	add.s64 	%rd477, %rd477, 4;
	add.s64 	%rd476, %rd476, 4;
	setp.ne.s32 	%p165, %r1198, 6;
	@%p165 bra 	$L__BB0_158;
	shr.u32 	%r729, %r200, 23;
	st.local.u32 	[%rd1+24], %rd478;
	and.b32  	%r202, %r729, 31;
	and.b32  	%r730, %r729, 224;
	add.s32 	%r731, %r730, -128;
	shr.u32 	%r732, %r731, 5;
	mul.wide.u32 	%rd318, %r732, 4;
	sub.s64 	%rd113, %rd1, %rd318;
	ld.local.u32 	%r1199, [%rd113+24];
	ld.local.u32 	%r1200, [%rd113+20];
	setp.eq.s32 	%p166, %r202, 0;
	@%p166 bra 	$L__BB0_161;
	shf.l.wrap.b32 	%r1199, %r1200, %r1199, %r202;
	ld.local.u32 	%r733, [%rd113+16];
	shf.l.wrap.b32 	%r1200, %r733, %r1200, %r202;
$L__BB0_161:
	shr.u32 	%r734, %r1199, 30;
	shf.l.wrap.b32 	%r735, %r1200, %r1199, 2;
	shl.b32 	%r736, %r1200, 2;
	shr.u32 	%r737, %r735, 31;
	add.s32 	%r738, %r737, %r734;
	neg.s32 	%r739, %r738;
	setp.lt.s32 	%p167, %r200, 0;
	selp.b32 	%r1201, %r739, %r738, %p167;
	xor.b32  	%r740, %r735, %r200;
	shr.s32 	%r741, %r735, 31;
	xor.b32  	%r742, %r741, %r735;
	xor.b32  	%r743, %r741, %r736;
	cvt.u64.u32 	%rd319, %r742;
	shl.b64 	%rd320, %rd319, 32;
	cvt.u64.u32 	%rd321, %r743;
	or.b64  	%rd322, %rd320, %rd321;
	cvt.rn.f64.s64 	%fd32, %rd322;
	mul.f64 	%fd33, %fd32, 0d3BF921FB54442D19;
	cvt.rn.f32.f64 	%f928, %fd33;
	neg.f32 	%f929, %f928;
	setp.lt.s32 	%p168, %r740, 0;
	selp.f32 	%f2155, %f929, %f928, %p168;
$L__BB0_162:
	setp.ltu.f32 	%p169, %f118, 0f47CE4780;
	add.s32 	%r745, %r1201, 1;
	mul.rn.f32 	%f931, %f2155, %f2155;
	and.b32  	%r746, %r1201, 1;
	setp.eq.b32 	%p170, %r746, 1;
	selp.f32 	%f932, %f2155, 0f3F800000, %p170;
	fma.rn.f32 	%f933, %f931, %f932, 0f00000000;
	fma.rn.f32 	%f934, %f931, 0f37CBAC00, 0fBAB607ED;
	selp.f32 	%f935, 0fB94D4153, %f934, %p170;
	selp.f32 	%f936, 0f3C0885E4, 0f3D2AAABB, %p170;
	fma.rn.f32 	%f937, %f935, %f931, %f936;
	selp.f32 	%f938, 0fBE2AAAA8, 0fBEFFFFFF, %p170;
	fma.rn.f32 	%f939, %f937, %f931, %f938;
	fma.rn.f32 	%f940, %f939, %f933, %f932;
	and.b32  	%r747, %r745, 2;
	setp.eq.s32 	%p171, %r747, 0;
	mov.f32 	%f941, 0f00000000;
	sub.f32 	%f942, %f941, %f940;
	selp.f32 	%f943, %f940, %f942, %p171;
	mul.f32 	%f944, %f2150, %f943;
	mul.f32 	%f945, %f2151, %f943;
	mul.f32 	%f136, %f2, %f132;
	fma.rn.f32 	%f947, %f1, 0f80000000, %f3;
	mul.f32 	%f948, %f2, %f944;
	fma.rn.f32 	%f137, %f947, %f132, %f948;
	mul.f32 	%f950, %f2, %f945;
	fma.rn.f32 	%f138, %f21, %f132, %f950;
	mov.u32 	%r1205, %r1209;
	mov.f32 	%f2156, %f2157;
	@%p169 bra 	$L__BB0_170;
	setp.neu.f32 	%p172, %f118, 0f7F800000;
	@%p172 bra 	$L__BB0_165;
	mov.f32 	%f953, 0f00000000;
	mul.rn.f32 	%f2156, %f2149, %f953;
	mov.b32 	%r1205, 0;
	bra.uni 	$L__BB0_170;
$L__BB0_165:
	mov.b64 	%rd481, 0;
	mov.b32 	%r1202, 0;
	mov.u64 	%rd479, __cudart_i2opi_f;
	mov.b32 	%r750, %f2149;
	shl.b32 	%r751, %r750, 8;
	or.b32  	%r752, %r751, -2147483648;
	mov.u64 	%rd480, %rd1;
$L__BB0_166:
	.pragma "nounroll";
	ld.global.nc.u32 	%r749, [%rd479];
	mad.wide.u32 	%rd325, %r749, %r752, %rd481;
	shr.u64 	%rd481, %rd325, 32;
	st.local.u32 	[%rd480], %rd325;
	add.s32 	%r1202, %r1202, 1;
	add.s64 	%rd480, %rd480, 4;
	add.s64 	%rd479, %rd479, 4;
	setp.ne.s32 	%p173, %r1202, 6;
	@%p173 bra 	$L__BB0_166;
	shr.u32 	%r754, %r750, 23;
	st.local.u32 	[%rd1+24], %rd481;
	and.b32  	%r213, %r754, 31;
	and.b32  	%r755, %r754, 224;
	add.s32 	%r756, %r755, -128;
	shr.u32 	%r757, %r756, 5;
	mul.wide.u32 	%rd326, %r757, 4;
	sub.s64 	%rd120, %rd1, %rd326;
	ld.local.u32 	%r1203, [%rd120+24];
	ld.local.u32 	%r1204, [%rd120+20];
	setp.eq.s32 	%p174, %r213, 0;
	@%p174 bra 	$L__BB0_169;
	shf.l.wrap.b32 	%r1203, %r1204, %r1203, %r213;
	ld.local.u32 	%r758, [%rd120+16];
	shf.l.wrap.b32 	%r1204, %r758, %r1204, %r213;
$L__BB0_169:
	shr.u32 	%r759, %r1203, 30;
	shf.l.wrap.b32 	%r760, %r1204, %r1203, 2;
	shl.b32 	%r761, %r1204, 2;
	shr.u32 	%r762, %r760, 31;
	add.s32 	%r763, %r762, %r759;
	neg.s32 	%r764, %r763;
	setp.lt.s32 	%p175, %r750, 0;
	selp.b32 	%r1205, %r764, %r763, %p175;
	xor.b32  	%r766, %r760, %r750;
	shr.s32 	%r767, %r760, 31;
	xor.b32  	%r768, %r767, %r760;
	xor.b32  	%r769, %r767, %r761;
	cvt.u64.u32 	%rd327, %r768;
	shl.b64 	%rd328, %rd327, 32;
	cvt.u64.u32 	%rd329, %r769;
	or.b64  	%rd330, %rd328, %rd329;
	cvt.rn.f64.s64 	%fd34, %rd330;
	mul.f64 	%fd35, %fd34, 0d3BF921FB54442D19;
	cvt.rn.f32.f64 	%f951, %fd35;
	neg.f32 	%f952, %f951;
	setp.lt.s32 	%p176, %r766, 0;
	selp.f32 	%f2156, %f952, %f951, %p176;
$L__BB0_170:
	setp.ltu.f32 	%p177, %f118, 0f47CE4780;
	add.s32 	%r771, %r1205, 1;
	mul.rn.f32 	%f954, %f2156, %f2156;
	and.b32  	%r772, %r1205, 1;
	setp.eq.b32 	%p178, %r772, 1;
	selp.f32 	%f955, %f2156, 0f3F800000, %p178;
	fma.rn.f32 	%f956, %f954, %f955, 0f00000000;
	fma.rn.f32 	%f957, %f954, 0f37CBAC00, 0fBAB607ED;
	selp.f32 	%f958, 0fB94D4153, %f957, %p178;
	selp.f32 	%f959, 0f3C0885E4, 0f3D2AAABB, %p178;
	fma.rn.f32 	%f960, %f958, %f954, %f959;
	selp.f32 	%f961, 0fBE2AAAA8, 0fBEFFFFFF, %p178;
	fma.rn.f32 	%f962, %f960, %f954, %f961;
	fma.rn.f32 	%f963, %f962, %f956, %f955;
	and.b32  	%r773, %r771, 2;
	setp.eq.s32 	%p179, %r773, 0;
	mov.f32 	%f964, 0f00000000;
	sub.f32 	%f965, %f964, %f963;
	selp.f32 	%f143, %f963, %f965, %p179;
	@%p177 bra 	$L__BB0_178;
	setp.neu.f32 	%p180, %f118, 0f7F800000;
	@%p180 bra 	$L__BB0_173;
	mov.f32 	%f968, 0f00000000;
	mul.rn.f32 	%f2157, %f2149, %f968;
	mov.b32 	%r1209, 0;
	bra.uni 	$L__BB0_178;
$L__BB0_173:
	mov.b32 	%r222, %f2149;
	shl.b32 	%r775, %r222, 8;
	or.b32  	%r223, %r775, -2147483648;
	mov.b64 	%rd484, 0;
	mov.b32 	%r1206, 0;
	mov.u64 	%rd482, __cudart_i2opi_f;
	mov.u64 	%rd483, %rd1;
$L__BB0_174:
	.pragma "nounroll";
	ld.global.nc.u32 	%r776, [%rd482];
	mad.wide.u32 	%rd333, %r776, %r223, %rd484;
	shr.u64 	%rd484, %rd333, 32;
	st.local.u32 	[%rd483], %rd333;
	add.s32 	%r1206, %r1206, 1;
	add.s64 	%rd483, %rd483, 4;
	add.s64 	%rd482, %rd482, 4;
	setp.ne.s32 	%p181, %r1206, 6;
	@%p181 bra 	$L__BB0_174;
	shr.u32 	%r777, %r222, 23;
	st.local.u32 	[%rd1+24], %rd484;
	and.b32  	%r226, %r777, 31;
	and.b32  	%r778, %r777, 224;
	add.s32 	%r779, %r778, -128;
	shr.u32 	%r780, %r779, 5;
	mul.wide.u32 	%rd334, %r780, 4;
	sub.s64 	%rd127, %rd1, %rd334;
	ld.local.u32 	%r1207, [%rd127+24];
	ld.local.u32 	%r1208, [%rd127+20];
	setp.eq.s32 	%p182, %r226, 0;
	@%p182 bra 	$L__BB0_177;
	shf.l.wrap.b32 	%r1207, %r1208, %r1207, %r226;
	ld.local.u32 	%r781, [%rd127+16];
	shf.l.wrap.b32 	%r1208, %r781, %r1208, %r226;
$L__BB0_177:
	shr.u32 	%r782, %r1207, 30;
	shf.l.wrap.b32 	%r783, %r1208, %r1207, 2;
	shl.b32 	%r784, %r1208, 2;
	shr.u32 	%r785, %r783, 31;
	add.s32 	%r786, %r785, %r782;
	neg.s32 	%r787, %r786;
	setp.lt.s32 	%p183, %r222, 0;
	selp.b32 	%r1209, %r787, %r786, %p183;
	xor.b32  	%r788, %r783, %r222;
	shr.s32 	%r789, %r783, 31;
	xor.b32  	%r790, %r789, %r783;
	xor.b32  	%r791, %r789, %r784;
	cvt.u64.u32 	%rd335, %r790;
	shl.b64 	%rd336, %rd335, 32;
	cvt.u64.u32 	%rd337, %r791;
	or.b64  	%rd338, %rd336, %rd337;
	cvt.rn.f64.s64 	%fd36, %rd338;
	mul.f64 	%fd37, %fd36, 0d3BF921FB54442D19;
	cvt.rn.f32.f64 	%f966, %fd37;
	neg.f32 	%f967, %f966;
	setp.lt.s32 	%p184, %r788, 0;
	selp.f32 	%f2157, %f967, %f966, %p184;
$L__BB0_178:
	mul.rn.f32 	%f970, %f2157, %f2157;
	and.b32  	%r793, %r1209, 1;
	setp.eq.b32 	%p185, %r793, 1;
	selp.f32 	%f971, 0f3F800000, %f2157, %p185;
	fma.rn.f32 	%f972, %f970, %f971, 0f00000000;
	fma.rn.f32 	%f973, %f970, 0f37CBAC00, 0fBAB607ED;
	selp.f32 	%f974, %f973, 0fB94D4153, %p185;
	selp.f32 	%f975, 0f3D2AAABB, 0f3C0885E4, %p185;
	fma.rn.f32 	%f976, %f974, %f970, %f975;
	selp.f32 	%f977, 0fBEFFFFFF, 0fBE2AAAA8, %p185;
	fma.rn.f32 	%f978, %f976, %f970, %f977;
	fma.rn.f32 	%f979, %f978, %f972, %f971;
	and.b32  	%r794, %r1209, 2;
	setp.eq.s32 	%p186, %r794, 0;
	mov.f32 	%f980, 0f00000000;
	sub.f32 	%f981, %f980, %f979;
	selp.f32 	%f982, %f979, %f981, %p186;
	mul.f32 	%f983, %f2150, %f982;
	mul.f32 	%f984, %f2151, %f982;
	mul.f32 	%f985, %f143, 0f00000000;
	mul.f32 	%f986, %f983, 0f3F000000;
	sub.f32 	%f147, %f985, %f986;
	mul.f32 	%f987, %f984, 0f3F000000;
	sub.f32 	%f148, %f985, %f987;
	cvt.f64.f32 	%fd38, %f7;
	setp.gt.f64 	%p187, %fd38, 0d3FF921FB54442D18;
	mov.f32 	%f988, 0f40490FDB;
	sub.f32 	%f989, %f988, %f7;
	selp.f32 	%f149, %f989, %f7, %p187;
	selp.f32 	%f150, 0fBF800000, 0f3F800000, %p187;
	abs.f32 	%f151, %f149;
	setp.lt.f32 	%p188, %f151, 0f00800000;
	mul.f32 	%f990, %f151, 0f4B800000;
	selp.f32 	%f991, %f990, %f151, %p188;
	selp.f32 	%f992, 0fC1C00000, 0f00000000, %p188;
	mov.b32 	%r795, %f991;
	add.s32 	%r796, %r795, -1060439283;
	and.b32  	%r797, %r796, -8388608;
	sub.s32 	%r798, %r795, %r797;
	mov.b32 	%f993, %r798;
	cvt.rn.f32.s32 	%f994, %r797;
	fma.rn.f32 	%f995, %f994, 0f34000000, %f992;
	add.f32 	%f996, %f993, 0fBF800000;
	add.f32 	%f997, %f993, 0f3F800000;
	rcp.approx.ftz.f32 	%f998, %f997;
	add.f32 	%f999, %f996, %f996;
	mul.f32 	%f1000, %f999, %f998;
	mul.f32 	%f1001, %f1000, %f1000;
	sub.f32 	%f1002, %f996, %f1000;
	add.f32 	%f1003, %f1002, %f1002;
	neg.f32 	%f1004, %f1000;
	fma.rn.f32 	%f1005, %f1004, %f996, %f1003;
	mul.rn.f32 	%f1006, %f998, %f1005;
	fma.rn.f32 	%f1007, %f1001, 0f3A2C32E4, 0f3B52E7DB;
	fma.rn.f32 	%f1008, %f1007, %f1001, 0f3C93BB73;
	fma.rn.f32 	%f1009, %f1008, %f1001, 0f3DF6384F;
	mul.rn.f32 	%f1010, %f1009, %f1001;
	fma.rn.f32 	%f1011, %f1000, 0f3FB8AA3B, %f995;
	sub.f32 	%f1012, %f995, %f1011;
	fma.rn.f32 	%f1013, %f1000, 0f3FB8AA3B, %f1012;
	fma.rn.f32 	%f1014, %f1006, 0f3FB8AA3B, %f1013;
	fma.rn.f32 	%f1015, %f1000, 0f32A55E34, %f1014;
	mul.f32 	%f1016, %f1010, 0f40400000;
	fma.rn.f32 	%f1017, %f1016, %f1006, %f1015;
	fma.rn.f32 	%f1018, %f1010, %f1000, %f1017;
	add.rn.f32 	%f152, %f1011, %f1018;
	neg.f32 	%f1019, %f1011;
	add.rn.f32 	%f1020, %f152, %f1019;
	neg.f32 	%f1021, %f1020;
	add.rn.f32 	%f153, %f1018, %f1021;
	mov.f32 	%f1022, 0f40400000;
	mul.rn.f32 	%f1023, %f152, %f1022;
	neg.f32 	%f1024, %f1023;
	fma.rn.f32 	%f1025, %f152, 0f40400000, %f1024;
	fma.rn.f32 	%f1026, %f153, 0f40400000, %f1025;
	cvt.rni.f32.f32 	%f1027, %f1023;
	sub.f32 	%f1028, %f1023, %f1027;
	add.f32 	%f1029, %f1028, %f1026;
	fma.rn.f32 	%f1030, %f1029, 0f391FCB8E, 0f3AAF85ED;
	fma.rn.f32 	%f1031, %f1030, %f1029, 0f3C1D9856;
	fma.rn.f32 	%f1032, %f1031, %f1029, 0f3D6357BB;
	fma.rn.f32 	%f1033, %f1032, %f1029, 0f3E75FDEC;
	fma.rn.f32 	%f1034, %f1033, %f1029, 0f3F317218;
	fma.rn.f32 	%f1035, %f1034, %f1029, 0f3F800000;
	cvt.rzi.s32.f32 	%r799, %f1027;
	setp.gt.f32 	%p189, %f1027, 0f00000000;
	selp.b32 	%r800, 0, -2097152000, %p189;
	add.s32 	%r801, %r800, 2130706432;
	mov.b32 	%f1036, %r801;
	mul.f32 	%f1037, %f1035, %f1036;
	shl.b32 	%r802, %r799, 23;
	sub.s32 	%r803, %r802, %r800;
	mov.b32 	%f1038, %r803;
	mul.f32 	%f1039, %f1037, %f1038;
	abs.f32 	%f1040, %f1023;
	setp.gt.f32 	%p190, %f1040, 0f43180000;
	setp.lt.f32 	%p191, %f1023, 0f00000000;
	selp.f32 	%f1041, 0f00000000, 0f7F800000, %p191;
	selp.f32 	%f154, %f1041, %f1039, %p190;
	setp.eq.f32 	%p192, %f149, 0f3F800000;
	mov.f32 	%f2158, 0f3F800000;
	@%p192 bra 	$L__BB0_185;
	setp.num.f32 	%p193, %f151, %f151;
	@%p193 bra 	$L__BB0_181;
	mov.f32 	%f1042, 0f40400000;
	add.rn.f32 	%f2158, %f149, %f1042;
	bra.uni 	$L__BB0_185;
$L__BB0_181:
	setp.neu.f32 	%p194, %f149, 0f00000000;
	setp.neu.f32 	%p195, %f151, 0f7F800000;
	and.pred  	%p196, %p194, %p195;
	@%p196 bra 	$L__BB0_183;
	add.f32 	%f2158, %f149, %f149;
	bra.uni 	$L__BB0_185;
$L__BB0_183:
	setp.geu.f32 	%p197, %f149, 0f00000000;
	mov.f32 	%f2158, %f154;
	@%p197 bra 	$L__BB0_185;
	neg.f32 	%f2158, %f154;
$L__BB0_185:
	setp.eq.f32 	%p198, %f149, 0f00000000;
	mov.f32 	%f2159, 0f00000000;
	@%p198 bra 	$L__BB0_187;
	mul.f32 	%f1044, %f2158, 0f40400000;
	div.rn.f32 	%f2159, %f1044, %f149;
$L__BB0_187:
	setp.eq.f32 	%p199, %f149, 0f3F800000;
	mul.f32 	%f161, %f150, %f2159;
	mul.f32 	%f162, %f2159, 0f00000000;
	mul.f32 	%f163, %f2158, 0f00000000;
	mov.f32 	%f1046, 0f40000000;
	mul.rn.f32 	%f1047, %f152, %f1046;
	neg.f32 	%f1048, %f1047;
	fma.rn.f32 	%f1049, %f152, 0f40000000, %f1048;
	fma.rn.f32 	%f1050, %f153, 0f40000000, %f1049;
	cvt.rni.f32.f32 	%f1051, %f1047;
	sub.f32 	%f1052, %f1047, %f1051;
	add.f32 	%f1053, %f1052, %f1050;
	fma.rn.f32 	%f1054, %f1053, 0f391FCB8E, 0f3AAF85ED;
	fma.rn.f32 	%f1055, %f1054, %f1053, 0f3C1D9856;
	fma.rn.f32 	%f1056, %f1055, %f1053, 0f3D6357BB;
	fma.rn.f32 	%f1057, %f1056, %f1053, 0f3E75FDEC;
	fma.rn.f32 	%f1058, %f1057, %f1053, 0f3F317218;
	fma.rn.f32 	%f1059, %f1058, %f1053, 0f3F800000;
	cvt.rzi.s32.f32 	%r804, %f1051;
	setp.gt.f32 	%p200, %f1051, 0f00000000;
	selp.b32 	%r805, 0, -2097152000, %p200;
	add.s32 	%r806, %r805, 2130706432;
	mov.b32 	%f1060, %r806;
	mul.f32 	%f1061, %f1059, %f1060;
	shl.b32 	%r807, %r804, 23;
	sub.s32 	%r808, %r807, %r805;
	mov.b32 	%f1062, %r808;
	mul.f32 	%f1063, %f1061, %f1062;
	abs.f32 	%f1064, %f1047;
	setp.gt.f32 	%p201, %f1064, 0f43180000;
	setp.lt.f32 	%p202, %f1047, 0f00000000;
	selp.f32 	%f1065, 0f00000000, 0f7F800000, %p202;
	selp.f32 	%f164, %f1065, %f1063, %p201;
	mov.f32 	%f2160, 0f3F800000;
	@%p199 bra 	$L__BB0_192;
	setp.num.f32 	%p203, %f151, %f151;
	@%p203 bra 	$L__BB0_190;
	mov.f32 	%f1067, 0f40000000;
	add.rn.f32 	%f2160, %f149, %f1067;
	bra.uni 	$L__BB0_192;
$L__BB0_190:
	setp.neu.f32 	%p204, %f149, 0f00000000;
	setp.neu.f32 	%p205, %f151, 0f7F800000;
	and.pred  	%p206, %p204, %p205;
	mov.f32 	%f2160, %f164;
	@%p206 bra 	$L__BB0_192;
	add.f32 	%f1066, %f149, %f149;
	mov.b32 	%r809, %f1066;
	and.b32  	%r810, %r809, 2147483647;
	mov.b32 	%f2160, %r810;
$L__BB0_192:
	mov.f32 	%f2161, 0f00000000;
	@%p198 bra 	$L__BB0_194;
	add.f32 	%f1069, %f2160, %f2160;
	div.rn.f32 	%f2161, %f1069, %f149;
$L__BB0_194:
	ld.param.f32 	%f2125, [_Z7ev_push3jetS_fi_param_2];
	mul.f32 	%f1071, %f143, 0f3F000000;
	mul.f32 	%f1072, %f34, 0f00000000;
	mul.f32 	%f1073, %f2, %f25;
	mul.f32 	%f1074, %f1, %f13;
	mul.f32 	%f1075, %f150, %f2161;
	mul.f32 	%f1076, %f2161, 0f00000000;
	mul.f32 	%f1077, %f2160, 0f3F9BA11C;
	mul.f32 	%f170, %f2160, 0f00000000;
	fma.rn.f32 	%f1078, %f1075, 0f3F9BA11C, %f170;
	fma.rn.f32 	%f1079, %f1076, 0f3F9BA11C, %f170;
	mul.f32 	%f1080, %f2158, 0f3F041A2F;
	sub.f32 	%f171, %f1077, %f1080;
	mul.f32 	%f1081, %f161, 0f3F041A2F;
	sub.f32 	%f1082, %f163, %f1081;
	add.f32 	%f1083, %f1082, %f1078;
	mul.f32 	%f1084, %f162, 0f3F041A2F;
	sub.f32 	%f1085, %f163, %f1084;
	add.f32 	%f1086, %f1085, %f1079;
	mov.f32 	%f1087, 0f3F800000;
	sub.f32 	%f1088, %f1087, %f171;
	mov.f32 	%f2162, 0f00000000;
	sub.f32 	%f1089, %f2162, %f1083;
	sub.f32 	%f1090, %f2162, %f1086;
	mul.f32 	%f1091, %f72, %f1088;
	mul.f32 	%f1092, %f72, %f1089;
	fma.rn.f32 	%f1093, %f73, %f1088, %f1092;
	mul.f32 	%f1094, %f72, %f1090;
	fma.rn.f32 	%f1095, %f74, %f1088, %f1094;
	mul.f32 	%f1096, %f84, %f1088;
	mul.f32 	%f1097, %f84, %f1089;
	fma.rn.f32 	%f1098, %f85, %f1088, %f1097;
	mul.f32 	%f1099, %f84, %f1090;
	fma.rn.f32 	%f1100, %f86, %f1088, %f1099;
	mul.f32 	%f1101, %f94, %f1088;
	mul.f32 	%f1102, %f90, %f1089;
	sub.f32 	%f1103, %f1101, %f1102;
	mul.f32 	%f1104, %f95, %f1088;
	mul.f32 	%f1105, %f90, %f1090;
	sub.f32 	%f1106, %f1104, %f1105;
	mul.f32 	%f1107, %f126, %f1083;
	fma.rn.f32 	%f1108, %f127, %f171, %f1107;
	mul.f32 	%f1109, %f126, %f1086;
	fma.rn.f32 	%f1110, %f128, %f171, %f1109;
	mul.f32 	%f1111, %f136, %f1083;
	fma.rn.f32 	%f1112, %f137, %f171, %f1111;
	mul.f32 	%f1113, %f136, %f1086;
	fma.rn.f32 	%f1114, %f138, %f171, %f1113;
	mul.f32 	%f1115, %f1071, %f171;
	mul.f32 	%f1116, %f1071, %f1083;
	fma.rn.f32 	%f1117, %f147, %f171, %f1116;
	mul.f32 	%f1118, %f1071, %f1086;
	fma.rn.f32 	%f1119, %f148, %f171, %f1118;
	fma.rn.f32 	%f1120, %f126, %f171, %f1091;
	add.f32 	%f1121, %f1108, %f1093;
	add.f32 	%f1122, %f1110, %f1095;
	fma.rn.f32 	%f1123, %f136, %f171, %f1096;
	add.f32 	%f1124, %f1112, %f1098;
	add.f32 	%f1125, %f1114, %f1100;
	mul.f32 	%f1126, %f90, %f1088;
	sub.f32 	%f1127, %f1115, %f1126;
	add.f32 	%f1128, %f1117, %f1103;
	add.f32 	%f1129, %f1119, %f1106;
	sub.f32 	%f1130, %f1087, %f2125;
	mul.f32 	%f1131, %f1130, %f17;
	fma.rn.f32 	%f1132, %f1074, 0f00000000, %f1131;
	mul.f32 	%f1133, %f1130, %f18;
	fma.rn.f32 	%f1134, %f1074, 0f00000000, %f1133;
	mul.f32 	%f1135, %f1130, %f29;
	fma.rn.f32 	%f1136, %f1073, 0f00000000, %f1135;
	mul.f32 	%f1137, %f1130, %f30;
	fma.rn.f32 	%f1138, %f1073, 0f00000000, %f1137;
	sub.f32 	%f1139, %f1072, %f38;
	fma.rn.f32 	%f1140, %f1130, %f1139, %f1072;
	mul.f32 	%f1141, %f38, 0f00000000;
	sub.f32 	%f1142, %f1072, %f1141;
	fma.rn.f32 	%f1143, %f1130, %f1142, %f1072;
	mul.f32 	%f1144, %f2125, %f1120;
	mul.f32 	%f1145, %f2125, %f1121;
	fma.rn.f32 	%f1146, %f1120, 0f00000000, %f1145;
	mul.f32 	%f1147, %f2125, %f1122;
	fma.rn.f32 	%f1148, %f1120, 0f00000000, %f1147;
	mul.f32 	%f1149, %f2125, %f1123;
	mul.f32 	%f1150, %f2125, %f1124;
	fma.rn.f32 	%f1151, %f1123, 0f00000000, %f1150;
	mul.f32 	%f1152, %f2125, %f1125;
	fma.rn.f32 	%f1153, %f1123, 0f00000000, %f1152;
	mul.f32 	%f1154, %f2125, %f1127;
	mul.f32 	%f1155, %f2125, %f1128;
	fma.rn.f32 	%f1156, %f1127, 0f00000000, %f1155;
	mul.f32 	%f1157, %f2125, %f1129;
	fma.rn.f32 	%f1158, %f1127, 0f00000000, %f1157;
	fma.rn.f32 	%f172, %f1130, %f1074, %f1144;
	add.f32 	%f173, %f1132, %f1146;
	add.f32 	%f174, %f1134, %f1148;
	fma.rn.f32 	%f175, %f1130, %f1073, %f1149;
	add.f32 	%f176, %f1136, %f1151;
	add.f32 	%f177, %f1138, %f1153;
	fma.rn.f32 	%f178, %f1130, %f34, %f1154;
	add.f32 	%f179, %f1140, %f1156;
	add.f32 	%f180, %f1143, %f1158;
	@%p198 bra 	$L__BB0_196;
	mul.f32 	%f1159, %f2158, 0f40400000;
	div.rn.f32 	%f2162, %f1159, %f149;
$L__BB0_196:
	setp.eq.f32 	%p209, %f149, 0f00000000;
	mov.f32 	%f2163, 0f00000000;
	@%p209 bra 	$L__BB0_198;
	add.f32 	%f1161, %f2160, %f2160;
	div.rn.f32 	%f2163, %f1161, %f149;
$L__BB0_198:
	setp.eq.f32 	%p210, %f149, 0f00000000;
	mul.f32 	%f1163, %f150, %f2163;
	mul.f32 	%f1164, %f2163, 0f00000000;
	fma.rn.f32 	%f1165, %f1163, 0f3F9BA11C, %f170;
	fma.rn.f32 	%f1166, %f1164, 0f3F9BA11C, %f170;
	mul.f32 	%f1167, %f150, %f2162;
	mul.f32 	%f1168, %f1167, 0f3F041A2F;
	sub.f32 	%f1169, %f163, %f1168;
	add.f32 	%f1170, %f1169, %f1165;
	mul.f32 	%f1171, %f2162, 0f00000000;
	mul.f32 	%f1172, %f1171, 0f3F041A2F;
	sub.f32 	%f1173, %f163, %f1172;
	add.f32 	%f1174, %f1173, %f1166;
	mul.f32 	%f185, %f171, 0f00000000;
	add.f32 	%f186, %f185, %f1170;
	add.f32 	%f187, %f185, %f1174;
	mov.f32 	%f2164, 0f00000000;
	@%p210 bra 	$L__BB0_200;
	mul.f32 	%f1175, %f2158, 0f40400000;
	div.rn.f32 	%f2164, %f1175, %f149;
$L__BB0_200:
	setp.eq.f32 	%p211, %f149, 0f00000000;
	mov.f32 	%f2165, 0f00000000;
	@%p211 bra 	$L__BB0_202;
	add.f32 	%f1177, %f2160, %f2160;
	div.rn.f32 	%f2165, %f1177, %f149;
$L__BB0_202:
	mul.f32 	%f1179, %f150, %f2165;
	mul.f32 	%f1180, %f2165, 0f00000000;
	fma.rn.f32 	%f1181, %f1179, 0f3F9BA11C, %f170;
	fma.rn.f32 	%f1182, %f1180, 0f3F9BA11C, %f170;
	mul.f32 	%f1183, %f150, %f2164;
	mul.f32 	%f1184, %f1183, 0f3F041A2F;
	sub.f32 	%f1185, %f163, %f1184;
	add.f32 	%f1186, %f1185, %f1181;
	mul.f32 	%f1187, %f2164, 0f00000000;
	mul.f32 	%f1188, %f1187, 0f3F041A2F;
	sub.f32 	%f1189, %f163, %f1188;
	add.f32 	%f1190, %f1189, %f1182;
	mul.f32 	%f1191, %f171, 0fBE4CCCCD;
	fma.rn.f32 	%f1192, %f1186, 0fBE4CCCCD, %f185;
	fma.rn.f32 	%f1193, %f1190, 0fBE4CCCCD, %f185;
	mul.f32 	%f192, %f171, %f1191;
	mul.f32 	%f1194, %f171, %f1192;
	fma.rn.f32 	%f193, %f1191, %f186, %f1194;
	mul.f32 	%f1195, %f171, %f1193;
	fma.rn.f32 	%f194, %f1191, %f187, %f1195;
	mul.f32 	%f1196, %f173, 0f00000000;
	fma.rn.f32 	%f1197, %f173, 0f00000000, %f1196;
	mul.f32 	%f1198, %f176, %f176;
	mul.f32 	%f1199, %f176, 0f00000000;
	fma.rn.f32 	%f1200, %f176, 0f00000000, %f1199;
	fma.rn.f32 	%f1201, %f173, %f173, %f1198;
	add.f32 	%f1202, %f1197, %f1200;
	mul.f32 	%f1203, %f179, 0f00000000;
	fma.rn.f32 	%f1204, %f179, 0f00000000, %f1203;
	fma.rn.f32 	%f195, %f179, %f179, %f1201;
	add.f32 	%f196, %f1204, %f1202;
	setp.leu.f32 	%p212, %f195, 0f00000000;
	mov.f32 	%f2166, 0f00000000;
	mov.f32 	%f2168, %f2166;
	@%p212 bra 	$L__BB0_209;
	abs.f32 	%f197, %f195;
	setp.eq.f32 	%p213, %f195, 0f3F800000;
	mov.f32 	%f2166, 0f3F800000;
	@%p213 bra 	$L__BB0_208;
	setp.num.f32 	%p214, %f197, %f197;
	@%p214 bra 	$L__BB0_206;
	mov.f32 	%f1261, 0fBF000000;
	add.rn.f32 	%f2166, %f195, %f1261;
	bra.uni 	$L__BB0_208;
$L__BB0_206:
	setp.lt.f32 	%p215, %f197, 0f00800000;
	mul.f32 	%f1206, %f197, 0f4B800000;
	selp.f32 	%f1207, %f1206, %f197, %p215;
	mov.b32 	%r811, %f1207;
	add.s32 	%r812, %r811, -1060439283;
	and.b32  	%r813, %r812, -8388608;
	sub.s32 	%r814, %r811, %r813;
	mov.b32 	%f1208, %r814;
	cvt.rn.f32.s32 	%f1209, %r813;
	selp.f32 	%f1210, 0fC1C00000, 0f00000000, %p215;
	fma.rn.f32 	%f1211, %f1209, 0f34000000, %f1210;
	add.f32 	%f1212, %f1208, 0fBF800000;
	add.f32 	%f1213, %f1208, 0f3F800000;
	rcp.approx.ftz.f32 	%f1214, %f1213;
	add.f32 	%f1215, %f1212, %f1212;
	mul.f32 	%f1216, %f1215, %f1214;
	mul.f32 	%f1217, %f1216, %f1216;
	neg.f32 	%f1218, %f1216;
	sub.f32 	%f1219, %f1212, %f1216;
	add.f32 	%f1220, %f1219, %f1219;
	fma.rn.f32 	%f1221, %f1218, %f1212, %f1220;
	mul.rn.f32 	%f1222, %f1214, %f1221;
	fma.rn.f32 	%f1223, %f1217, 0f3A2C32E4, 0f3B52E7DB;
	fma.rn.f32 	%f1224, %f1223, %f1217, 0f3C93BB73;
	fma.rn.f32 	%f1225, %f1224, %f1217, 0f3DF6384F;
	mul.rn.f32 	%f1226, %f1225, %f1217;
	fma.rn.f32 	%f1227, %f1216, 0f3FB8AA3B, %f1211;
	mul.f32 	%f1228, %f1226, 0f40400000;
	sub.f32 	%f1229, %f1211, %f1227;
	fma.rn.f32 	%f1230, %f1216, 0f3FB8AA3B, %f1229;
	fma.rn.f32 	%f1231, %f1222, 0f3FB8AA3B, %f1230;
	fma.rn.f32 	%f1232, %f1216, 0f32A55E34, %f1231;
	fma.rn.f32 	%f1233, %f1228, %f1222, %f1232;
	fma.rn.f32 	%f1234, %f1226, %f1216, %f1233;
	add.rn.f32 	%f1235, %f1227, %f1234;
	mov.f32 	%f1236, 0fBF000000;
	mul.rn.f32 	%f1237, %f1235, %f1236;
	cvt.rni.f32.f32 	%f1238, %f1237;
	sub.f32 	%f1239, %f1237, %f1238;
	neg.f32 	%f1240, %f1237;
	fma.rn.f32 	%f1241, %f1235, 0fBF000000, %f1240;
	neg.f32 	%f1242, %f1227;
	add.rn.f32 	%f1243, %f1235, %f1242;
	neg.f32 	%f1244, %f1243;
	add.rn.f32 	%f1245, %f1234, %f1244;
	fma.rn.f32 	%f1246, %f1245, 0fBF000000, %f1241;
	add.f32 	%f1247, %f1239, %f1246;
	setp.gt.f32 	%p216, %f1238, 0f00000000;
	selp.b32 	%r815, 0, -2097152000, %p216;
	setp.neu.f32 	%p217, %f197, 0f7F800000;
	setp.lt.f32 	%p218, %f1237, 0f00000000;
	selp.f32 	%f1248, 0f00000000, 0f7F800000, %p218;
	abs.f32 	%f1249, %f1237;
	setp.gt.f32 	%p219, %f1249, 0f43180000;
	cvt.rzi.s32.f32 	%r816, %f1238;
	shl.b32 	%r817, %r816, 23;
	sub.s32 	%r818, %r817, %r815;
	mov.b32 	%f1250, %r818;
	add.s32 	%r819, %r815, 2130706432;
	mov.b32 	%f1251, %r819;
	fma.rn.f32 	%f1252, %f1247, 0f391FCB8E, 0f3AAF85ED;
	fma.rn.f32 	%f1253, %f1252, %f1247, 0f3C1D9856;
	fma.rn.f32 	%f1254, %f1253, %f1247, 0f3D6357BB;
	fma.rn.f32 	%f1255, %f1254, %f1247, 0f3E75FDEC;
	fma.rn.f32 	%f1256, %f1255, %f1247, 0f3F317218;
	fma.rn.f32 	%f1257, %f1256, %f1247, 0f3F800000;
	mul.f32 	%f1258, %f1257, %f1251;
	mul.f32 	%f1259, %f1258, %f1250;
	selp.f32 	%f2166, %f1248, %f1259, %p219;
	@%p217 bra 	$L__BB0_208;
	add.f32 	%f1260, %f195, %f195;
	mov.b32 	%r820, %f1260;
	and.b32  	%r821, %r820, 2147483647;
	xor.b32  	%r822, %r821, 2139095040;
	mov.b32 	%f2166, %r822;
$L__BB0_208:
	mul.f32 	%f1262, %f2166, 0fBF000000;
	div.rn.f32 	%f1263, %f1262, %f195;
	mul.f32 	%f2168, %f196, %f1263;
$L__BB0_209:
	mul.f32 	%f205, %f173, %f2166;
	mul.f32 	%f1265, %f173, %f2168;
	fma.rn.f32 	%f206, %f2166, 0f00000000, %f1265;
	mul.f32 	%f207, %f176, %f2166;
	mul.f32 	%f1266, %f176, %f2168;
	fma.rn.f32 	%f208, %f2166, 0f00000000, %f1266;
	mul.f32 	%f209, %f179, %f2166;
	mul.f32 	%f1267, %f179, %f2168;
	fma.rn.f32 	%f210, %f2166, 0f00000000, %f1267;
	mul.f32 	%f1268, %f174, 0f00000000;
	fma.rn.f32 	%f1269, %f174, 0f00000000, %f1268;
	mul.f32 	%f1270, %f177, %f177;
	mul.f32 	%f1271, %f177, 0f00000000;
	fma.rn.f32 	%f1272, %f177, 0f00000000, %f1271;
	fma.rn.f32 	%f1273, %f174, %f174, %f1270;
	add.f32 	%f1274, %f1269, %f1272;
	mul.f32 	%f1275, %f180, 0f00000000;
	fma.rn.f32 	%f1276, %f180, 0f00000000, %f1275;
	fma.rn.f32 	%f211, %f180, %f180, %f1273;
	add.f32 	%f212, %f1276, %f1274;
	setp.leu.f32 	%p220, %f211, 0f00000000;
	mov.f32 	%f2169, 0f00000000;
	mov.f32 	%f2171, %f2169;
	@%p220 bra 	$L__BB0_216;
	abs.f32 	%f213, %f211;
	setp.eq.f32 	%p221, %f211, 0f3F800000;
	mov.f32 	%f2169, 0f3F800000;
	@%p221 bra 	$L__BB0_215;
	setp.num.f32 	%p222, %f213, %f213;
	@%p222 bra 	$L__BB0_213;
	mov.f32 	%f1333, 0fBF000000;
	add.rn.f32 	%f2169, %f211, %f1333;
	bra.uni 	$L__BB0_215;
$L__BB0_213:
	setp.lt.f32 	%p223, %f213, 0f00800000;
	mul.f32 	%f1278, %f213, 0f4B800000;
	selp.f32 	%f1279, %f1278, %f213, %p223;
	mov.b32 	%r823, %f1279;
	add.s32 	%r824, %r823, -1060439283;
	and.b32  	%r825, %r824, -8388608;
	sub.s32 	%r826, %r823, %r825;
	mov.b32 	%f1280, %r826;
	cvt.rn.f32.s32 	%f1281, %r825;
	selp.f32 	%f1282, 0fC1C00000, 0f00000000, %p223;
	fma.rn.f32 	%f1283, %f1281, 0f34000000, %f1282;
	add.f32 	%f1284, %f1280, 0fBF800000;
	add.f32 	%f1285, %f1280, 0f3F800000;
	rcp.approx.ftz.f32 	%f1286, %f1285;
	add.f32 	%f1287, %f1284, %f1284;
	mul.f32 	%f1288, %f1287, %f1286;
	mul.f32 	%f1289, %f1288, %f1288;
	neg.f32 	%f1290, %f1288;
	sub.f32 	%f1291, %f1284, %f1288;
	add.f32 	%f1292, %f1291, %f1291;
	fma.rn.f32 	%f1293, %f1290, %f1284, %f1292;
	mul.rn.f32 	%f1294, %f1286, %f1293;
	fma.rn.f32 	%f1295, %f1289, 0f3A2C32E4, 0f3B52E7DB;
	fma.rn.f32 	%f1296, %f1295, %f1289, 0f3C93BB73;
	fma.rn.f32 	%f1297, %f1296, %f1289, 0f3DF6384F;
	mul.rn.f32 	%f1298, %f1297, %f1289;
	fma.rn.f32 	%f1299, %f1288, 0f3FB8AA3B, %f1283;
	mul.f32 	%f1300, %f1298, 0f40400000;
	sub.f32 	%f1301, %f1283, %f1299;
	fma.rn.f32 	%f1302, %f1288, 0f3FB8AA3B, %f1301;
	fma.rn.f32 	%f1303, %f1294, 0f3FB8AA3B, %f1302;
	fma.rn.f32 	%f1304, %f1288, 0f32A55E34, %f1303;
	fma.rn.f32 	%f1305, %f1300, %f1294, %f1304;
	fma.rn.f32 	%f1306, %f1298, %f1288, %f1305;
	add.rn.f32 	%f1307, %f1299, %f1306;
	mov.f32 	%f1308, 0fBF000000;
	mul.rn.f32 	%f1309, %f1307, %f1308;
	cvt.rni.f32.f32 	%f1310, %f1309;
	sub.f32 	%f1311, %f1309, %f1310;
	neg.f32 	%f1312, %f1309;
	fma.rn.f32 	%f1313, %f1307, 0fBF000000, %f1312;
	neg.f32 	%f1314, %f1299;
	add.rn.f32 	%f1315, %f1307, %f1314;
	neg.f32 	%f1316, %f1315;
	add.rn.f32 	%f1317, %f1306, %f1316;
	fma.rn.f32 	%f1318, %f1317, 0fBF000000, %f1313;
	add.f32 	%f1319, %f1311, %f1318;
	setp.gt.f32 	%p224, %f1310, 0f00000000;
	selp.b32 	%r827, 0, -2097152000, %p224;
	setp.neu.f32 	%p225, %f213, 0f7F800000;
	setp.lt.f32 	%p226, %f1309, 0f00000000;
	selp.f32 	%f1320, 0f00000000, 0f7F800000, %p226;
	abs.f32 	%f1321, %f1309;
	setp.gt.f32 	%p227, %f1321, 0f43180000;
	cvt.rzi.s32.f32 	%r828, %f1310;
	shl.b32 	%r829, %r828, 23;
	sub.s32 	%r830, %r829, %r827;
	mov.b32 	%f1322, %r830;
	add.s32 	%r831, %r827, 2130706432;
	mov.b32 	%f1323, %r831;
	fma.rn.f32 	%f1324, %f1319, 0f391FCB8E, 0f3AAF85ED;
	fma.rn.f32 	%f1325, %f1324, %f1319, 0f3C1D9856;
	fma.rn.f32 	%f1326, %f1325, %f1319, 0f3D6357BB;
	fma.rn.f32 	%f1327, %f1326, %f1319, 0f3E75FDEC;
	fma.rn.f32 	%f1328, %f1327, %f1319, 0f3F317218;
	fma.rn.f32 	%f1329, %f1328, %f1319, 0f3F800000;
	mul.f32 	%f1330, %f1329, %f1323;
	mul.f32 	%f1331, %f1330, %f1322;
	selp.f32 	%f2169, %f1320, %f1331, %p227;
	@%p225 bra 	$L__BB0_215;
	add.f32 	%f1332, %f211, %f211;
	mov.b32 	%r832, %f1332;
	and.b32  	%r833, %r832, 2147483647;
	xor.b32  	%r834, %r833, 2139095040;
	mov.b32 	%f2169, %r834;
$L__BB0_215:
	mul.f32 	%f1334, %f2169, 0fBF000000;
	div.rn.f32 	%f1335, %f1334, %f211;
	mul.f32 	%f2171, %f212, %f1335;
$L__BB0_216:
	mul.f32 	%f1337, %f174, %f2169;
	mul.f32 	%f1338, %f174, %f2171;
	fma.rn.f32 	%f1339, %f2169, 0f00000000, %f1338;
	mul.f32 	%f1340, %f177, %f2169;
	mul.f32 	%f1341, %f177, %f2171;
	fma.rn.f32 	%f1342, %f2169, 0f00000000, %f1341;
	mul.f32 	%f1343, %f180, %f2169;
	mul.f32 	%f1344, %f180, %f2171;
	fma.rn.f32 	%f1345, %f2169, 0f00000000, %f1344;
	mul.f32 	%f221, %f192, 0f00000000;
	add.f32 	%f222, %f221, %f193;
	add.f32 	%f223, %f221, %f194;
	mul.f32 	%f1346, %f207, %f1343;
	mul.f32 	%f1347, %f207, %f1345;
	fma.rn.f32 	%f1348, %f208, %f1343, %f1347;
	mul.f32 	%f1349, %f209, %f1340;
	mul.f32 	%f1350, %f209, %f1342;
	fma.rn.f32 	%f1351, %f210, %f1340, %f1350;
	sub.f32 	%f224, %f1346, %f1349;
	sub.f32 	%f225, %f1348, %f1351;
	mul.f32 	%f1352, %f209, %f1337;
	mul.f32 	%f1353, %f209, %f1339;
	fma.rn.f32 	%f1354, %f210, %f1337, %f1353;
	mul.f32 	%f1355, %f205, %f1343;
	mul.f32 	%f1356, %f205, %f1345;
	fma.rn.f32 	%f1357, %f206, %f1343, %f1356;
	sub.f32 	%f226, %f1352, %f1355;
	sub.f32 	%f227, %f1354, %f1357;
	mul.f32 	%f1358, %f205, %f1340;
	mul.f32 	%f1359, %f205, %f1342;
	fma.rn.f32 	%f1360, %f206, %f1340, %f1359;
	mul.f32 	%f1361, %f207, %f1337;
	mul.f32 	%f1362, %f207, %f1339;
	fma.rn.f32 	%f1363, %f208, %f1337, %f1362;
	sub.f32 	%f228, %f1358, %f1361;
	sub.f32 	%f229, %f1360, %f1363;
	mul.f32 	%f1364, %f224, %f225;
	fma.rn.f32 	%f1365, %f224, %f225, %f1364;
	mul.f32 	%f1366, %f226, %f226;
	mul.f32 	%f1367, %f226, %f227;
	fma.rn.f32 	%f1368, %f226, %f227, %f1367;
	fma.rn.f32 	%f1369, %f224, %f224, %f1366;
	add.f32 	%f1370, %f1365, %f1368;
	mul.f32 	%f1371, %f228, %f229;
	fma.rn.f32 	%f1372, %f228, %f229, %f1371;
	fma.rn.f32 	%f230, %f228, %f228, %f1369;
	add.f32 	%f231, %f1372, %f1370;
	setp.leu.f32 	%p228, %f230, 0f00000000;
	mov.f32 	%f2172, 0f00000000;
	mov.f32 	%f2174, %f2172;
	@%p228 bra 	$L__BB0_223;
	abs.f32 	%f232, %f230;
	setp.eq.f32 	%p229, %f230, 0f3F800000;
	mov.f32 	%f2172, 0f3F800000;
	@%p229 bra 	$L__BB0_222;
	setp.num.f32 	%p230, %f232, %f232;
	@%p230 bra 	$L__BB0_220;
	mov.f32 	%f1429, 0fBF000000;
	add.rn.f32 	%f2172, %f230, %f1429;
	bra.uni 	$L__BB0_222;
$L__BB0_220:
	setp.lt.f32 	%p231, %f232, 0f00800000;
	mul.f32 	%f1374, %f232, 0f4B800000;
	selp.f32 	%f1375, %f1374, %f232, %p231;
	mov.b32 	%r835, %f1375;
	add.s32 	%r836, %r835, -1060439283;
	and.b32  	%r837, %r836, -8388608;
	sub.s32 	%r838, %r835, %r837;
	mov.b32 	%f1376, %r838;
	cvt.rn.f32.s32 	%f1377, %r837;
	selp.f32 	%f1378, 0fC1C00000, 0f00000000, %p231;
	fma.rn.f32 	%f1379, %f1377, 0f34000000, %f1378;
	add.f32 	%f1380, %f1376, 0fBF800000;
	add.f32 	%f1381, %f1376, 0f3F800000;
	rcp.approx.ftz.f32 	%f1382, %f1381;
	add.f32 	%f1383, %f1380, %f1380;
	mul.f32 	%f1384, %f1383, %f1382;
	mul.f32 	%f1385, %f1384, %f1384;
	neg.f32 	%f1386, %f1384;
	sub.f32 	%f1387, %f1380, %f1384;
	add.f32 	%f1388, %f1387, %f1387;
	fma.rn.f32 	%f1389, %f1386, %f1380, %f1388;
	mul.rn.f32 	%f1390, %f1382, %f1389;
	fma.rn.f32 	%f1391, %f1385, 0f3A2C32E4, 0f3B52E7DB;
	fma.rn.f32 	%f1392, %f1391, %f1385, 0f3C93BB73;
	fma.rn.f32 	%f1393, %f1392, %f1385, 0f3DF6384F;
	mul.rn.f32 	%f1394, %f1393, %f1385;
	fma.rn.f32 	%f1395, %f1384, 0f3FB8AA3B, %f1379;
	mul.f32 	%f1396, %f1394, 0f40400000;
	sub.f32 	%f1397, %f1379, %f1395;
	fma.rn.f32 	%f1398, %f1384, 0f3FB8AA3B, %f1397;
	fma.rn.f32 	%f1399, %f1390, 0f3FB8AA3B, %f1398;
	fma.rn.f32 	%f1400, %f1384, 0f32A55E34, %f1399;
	fma.rn.f32 	%f1401, %f1396, %f1390, %f1400;
	fma.rn.f32 	%f1402, %f1394, %f1384, %f1401;
	add.rn.f32 	%f1403, %f1395, %f1402;
	mov.f32 	%f1404, 0fBF000000;
	mul.rn.f32 	%f1405, %f1403, %f1404;
	cvt.rni.f32.f32 	%f1406, %f1405;
	sub.f32 	%f1407, %f1405, %f1406;
	neg.f32 	%f1408, %f1405;
	fma.rn.f32 	%f1409, %f1403, 0fBF000000, %f1408;
	neg.f32 	%f1410, %f1395;
	add.rn.f32 	%f1411, %f1403, %f1410;
	neg.f32 	%f1412, %f1411;
	add.rn.f32 	%f1413, %f1402, %f1412;
	fma.rn.f32 	%f1414, %f1413, 0fBF000000, %f1409;
	add.f32 	%f1415, %f1407, %f1414;
	setp.gt.f32 	%p232, %f1406, 0f00000000;
	selp.b32 	%r839, 0, -2097152000, %p232;
	setp.neu.f32 	%p233, %f232, 0f7F800000;
	setp.lt.f32 	%p234, %f1405, 0f00000000;
	selp.f32 	%f1416, 0f00000000, 0f7F800000, %p234;
	abs.f32 	%f1417, %f1405;
	setp.gt.f32 	%p235, %f1417, 0f43180000;
	cvt.rzi.s32.f32 	%r840, %f1406;
	shl.b32 	%r841, %r840, 23;
	sub.s32 	%r842, %r841, %r839;
	mov.b32 	%f1418, %r842;
	add.s32 	%r843, %r839, 2130706432;
	mov.b32 	%f1419, %r843;
	fma.rn.f32 	%f1420, %f1415, 0f391FCB8E, 0f3AAF85ED;
	fma.rn.f32 	%f1421, %f1420, %f1415, 0f3C1D9856;
	fma.rn.f32 	%f1422, %f1421, %f1415, 0f3D6357BB;
	fma.rn.f32 	%f1423, %f1422, %f1415, 0f3E75FDEC;
	fma.rn.f32 	%f1424, %f1423, %f1415, 0f3F317218;
	fma.rn.f32 	%f1425, %f1424, %f1415, 0f3F800000;
	mul.f32 	%f1426, %f1425, %f1419;
	mul.f32 	%f1427, %f1426, %f1418;
	selp.f32 	%f2172, %f1416, %f1427, %p235;
	@%p233 bra 	$L__BB0_222;
	add.f32 	%f1428, %f230, %f230;
	mov.b32 	%r844, %f1428;
	and.b32  	%r845, %r844, 2147483647;
	xor.b32  	%r846, %r845, 2139095040;
	mov.b32 	%f2172, %r846;
$L__BB0_222:
	mul.f32 	%f1430, %f2172, 0fBF000000;
	div.rn.f32 	%f1431, %f1430, %f230;
	mul.f32 	%f2174, %f231, %f1431;
$L__BB0_223:
	mul.f32 	%f1433, %f224, %f2172;
	mul.f32 	%f1434, %f224, %f2174;
	fma.rn.f32 	%f1435, %f225, %f2172, %f1434;
	mul.f32 	%f1436, %f226, %f2172;
	mul.f32 	%f1437, %f226, %f2174;
	fma.rn.f32 	%f1438, %f227, %f2172, %f1437;
	mul.f32 	%f1439, %f228, %f2172;
	mul.f32 	%f1440, %f228, %f2174;
	fma.rn.f32 	%f1441, %f229, %f2172, %f1440;
	mul.f32 	%f240, %f192, %f1433;
	mul.f32 	%f1444, %f192, %f1435;
	fma.rn.f32 	%f241, %f222, %f1433, %f1444;
	fma.rn.f32 	%f242, %f223, %f1433, %f1444;
	mul.f32 	%f243, %f192, %f1436;
	mul.f32 	%f1445, %f192, %f1438;
	fma.rn.f32 	%f244, %f222, %f1436, %f1445;
	fma.rn.f32 	%f245, %f223, %f1436, %f1445;
	mul.f32 	%f246, %f192, %f1439;
	mul.f32 	%f1446, %f192, %f1441;
	fma.rn.f32 	%f247, %f222, %f1439, %f1446;
	fma.rn.f32 	%f248, %f223, %f1439, %f1446;
	fma.rn.f32 	%f249, %f194, 0f3F8CCCCD, %f221;
	mul.f32 	%f1447, %f209, %f243;
	mul.f32 	%f1448, %f207, %f246;
	sub.f32 	%f1449, %f1447, %f1448;
	mul.f32 	%f1450, %f205, %f246;
	mul.f32 	%f1451, %f205, %f247;
	fma.rn.f32 	%f1452, %f206, %f246, %f1451;
	mul.f32 	%f1453, %f205, %f248;
	fma.rn.f32 	%f1454, %f206, %f246, %f1453;
	mul.f32 	%f1455, %f209, %f240;
	mul.f32 	%f1456, %f209, %f241;
	fma.rn.f32 	%f1457, %f210, %f240, %f1456;
	mul.f32 	%f1458, %f209, %f242;
	fma.rn.f32 	%f1459, %f210, %f240, %f1458;
	sub.f32 	%f1460, %f1450, %f1455;
	sub.f32 	%f250, %f1452, %f1457;
	sub.f32 	%f251, %f1454, %f1459;
	mul.f32 	%f1461, %f207, %f240;
	mul.f32 	%f1462, %f207, %f242;
	fma.rn.f32 	%f1463, %f208, %f240, %f1462;
	mul.f32 	%f1464, %f205, %f243;
	mul.f32 	%f1465, %f205, %f245;
	fma.rn.f32 	%f1466, %f206, %f243, %f1465;
	sub.f32 	%f1467, %f1461, %f1464;
	sub.f32 	%f252, %f1463, %f1466;
	mul.f32 	%f1468, %f1460, %f1460;
	fma.rn.f32 	%f1469, %f1449, %f1449, %f1468;
	fma.rn.f32 	%f253, %f1467, %f1467, %f1469;
	setp.leu.f32 	%p236, %f253, 0f00000000;
	mov.f32 	%f2175, 0f00000000;
	mov.f32 	%f2177, %f2175;
	mov.f32 	%f2178, %f2175;
	@%p236 bra 	$L__BB0_230;
	setp.eq.f32 	%p237, %f253, 0f3F800000;
	mov.f32 	%f2175, 0f3F800000;
	@%p237 bra 	$L__BB0_229;
	abs.f32 	%f1471, %f253;
	setp.num.f32 	%p238, %f1471, %f1471;
	@%p238 bra 	$L__BB0_227;
	mov.f32 	%f1528, 0fBF000000;
	add.rn.f32 	%f2175, %f253, %f1528;
	bra.uni 	$L__BB0_229;
$L__BB0_227:
	setp.lt.f32 	%p239, %f1471, 0f00800000;
	mul.f32 	%f1473, %f1471, 0f4B800000;
	selp.f32 	%f1474, %f1473, %f1471, %p239;
	mov.b32 	%r847, %f1474;
	add.s32 	%r848, %r847, -1060439283;
	and.b32  	%r849, %r848, -8388608;
	sub.s32 	%r850, %r847, %r849;
	mov.b32 	%f1475, %r850;
	cvt.rn.f32.s32 	%f1476, %r849;
	selp.f32 	%f1477, 0fC1C00000, 0f00000000, %p239;
	fma.rn.f32 	%f1478, %f1476, 0f34000000, %f1477;
	add.f32 	%f1479, %f1475, 0fBF800000;
	add.f32 	%f1480, %f1475, 0f3F800000;
	rcp.approx.ftz.f32 	%f1481, %f1480;
	add.f32 	%f1482, %f1479, %f1479;
	mul.f32 	%f1483, %f1482, %f1481;
	mul.f32 	%f1484, %f1483, %f1483;
	neg.f32 	%f1485, %f1483;
	sub.f32 	%f1486, %f1479, %f1483;
	add.f32 	%f1487, %f1486, %f1486;
	fma.rn.f32 	%f1488, %f1485, %f1479, %f1487;
	mul.rn.f32 	%f1489, %f1481, %f1488;
	fma.rn.f32 	%f1490, %f1484, 0f3A2C32E4, 0f3B52E7DB;
	fma.rn.f32 	%f1491, %f1490, %f1484, 0f3C93BB73;
	fma.rn.f32 	%f1492, %f1491, %f1484, 0f3DF6384F;
	mul.rn.f32 	%f1493, %f1492, %f1484;
	fma.rn.f32 	%f1494, %f1483, 0f3FB8AA3B, %f1478;
	mul.f32 	%f1495, %f1493, 0f40400000;
	sub.f32 	%f1496, %f1478, %f1494;
	fma.rn.f32 	%f1497, %f1483, 0f3FB8AA3B, %f1496;
	fma.rn.f32 	%f1498, %f1489, 0f3FB8AA3B, %f1497;
	fma.rn.f32 	%f1499, %f1483, 0f32A55E34, %f1498;
	fma.rn.f32 	%f1500, %f1495, %f1489, %f1499;
	fma.rn.f32 	%f1501, %f1493, %f1483, %f1500;
	add.rn.f32 	%f1502, %f1494, %f1501;
	mov.f32 	%f1503, 0fBF000000;
	mul.rn.f32 	%f1504, %f1502, %f1503;
	cvt.rni.f32.f32 	%f1505, %f1504;
	sub.f32 	%f1506, %f1504, %f1505;
	neg.f32 	%f1507, %f1504;
	fma.rn.f32 	%f1508, %f1502, 0fBF000000, %f1507;
	neg.f32 	%f1509, %f1494;
	add.rn.f32 	%f1510, %f1502, %f1509;
	neg.f32 	%f1511, %f1510;
	add.rn.f32 	%f1512, %f1501, %f1511;
	fma.rn.f32 	%f1513, %f1512, 0fBF000000, %f1508;
	add.f32 	%f1514, %f1506, %f1513;
	setp.gt.f32 	%p240, %f1505, 0f00000000;
	selp.b32 	%r851, 0, -2097152000, %p240;
	setp.neu.f32 	%p241, %f1471, 0f7F800000;
	setp.lt.f32 	%p242, %f1504, 0f00000000;
	selp.f32 	%f1515, 0f00000000, 0f7F800000, %p242;
	abs.f32 	%f1516, %f1504;
	setp.gt.f32 	%p243, %f1516, 0f43180000;
	cvt.rzi.s32.f32 	%r852, %f1505;
	shl.b32 	%r853, %r852, 23;
	sub.s32 	%r854, %r853, %r851;
	mov.b32 	%f1517, %r854;
	add.s32 	%r855, %r851, 2130706432;
	mov.b32 	%f1518, %r855;
	fma.rn.f32 	%f1519, %f1514, 0f391FCB8E, 0f3AAF85ED;
	fma.rn.f32 	%f1520, %f1519, %f1514, 0f3C1D9856;
	fma.rn.f32 	%f1521, %f1520, %f1514, 0f3D6357BB;
	fma.rn.f32 	%f1522, %f1521, %f1514, 0f3E75FDEC;
	fma.rn.f32 	%f1523, %f1522, %f1514, 0f3F317218;
	fma.rn.f32 	%f1524, %f1523, %f1514, 0f3F800000;
	mul.f32 	%f1525, %f1524, %f1518;
	mul.f32 	%f1526, %f1525, %f1517;
	selp.f32 	%f2175, %f1515, %f1526, %p243;
	@%p241 bra 	$L__BB0_229;
	add.f32 	%f1527, %f253, %f253;
	mov.b32 	%r856, %f1527;
	and.b32  	%r857, %r856, 2147483647;
	xor.b32  	%r858, %r857, 2139095040;
	mov.b32 	%f2175, %r858;
$L__BB0_229:
	mul.f32 	%f1529, %f2175, 0fBF000000;
	div.rn.f32 	%f1530, %f1529, %f253;
	mul.f32 	%f1534, %f207, %f241;
	fma.rn.f32 	%f1535, %f208, %f240, %f1534;
	mul.f32 	%f1536, %f205, %f244;
	fma.rn.f32 	%f1537, %f206, %f243, %f1536;
	sub.f32 	%f1538, %f1535, %f1537;
	mul.f32 	%f1539, %f1467, %f1538;
	fma.rn.f32 	%f1540, %f1467, %f1538, %f1539;
	mul.f32 	%f1542, %f207, %f246;
	sub.f32 	%f1543, %f1447, %f1542;
	mul.f32 	%f1544, %f209, %f244;
	fma.rn.f32 	%f1545, %f210, %f243, %f1544;
	mul.f32 	%f1546, %f207, %f247;
	fma.rn.f32 	%f1547, %f208, %f246, %f1546;
	sub.f32 	%f1548, %f1545, %f1547;
	mul.f32 	%f1549, %f1543, %f1548;
	fma.rn.f32 	%f1550, %f1543, %f1548, %f1549;
	mul.f32 	%f1551, %f205, %f246;
	mul.f32 	%f1552, %f209, %f240;
	sub.f32 	%f1553, %f1551, %f1552;
	mul.f32 	%f1554, %f1553, %f250;
	fma.rn.f32 	%f1555, %f1553, %f250, %f1554;
	add.f32 	%f1556, %f1550, %f1555;
	add.f32 	%f1557, %f1540, %f1556;
	mul.f32 	%f2177, %f1557, %f1530;
	mul.f32 	%f1558, %f1467, %f252;
	fma.rn.f32 	%f1559, %f1467, %f252, %f1558;
	mul.f32 	%f1560, %f209, %f245;
	fma.rn.f32 	%f1561, %f210, %f243, %f1560;
	mul.f32 	%f1562, %f207, %f248;
	fma.rn.f32 	%f1563, %f208, %f246, %f1562;
	sub.f32 	%f1564, %f1561, %f1563;
	mul.f32 	%f1565, %f1543, %f1564;
	fma.rn.f32 	%f1566, %f1543, %f1564, %f1565;
	mul.f32 	%f1567, %f1553, %f251;
	fma.rn.f32 	%f1568, %f1553, %f251, %f1567;
	add.f32 	%f1569, %f1566, %f1568;
	add.f32 	%f1570, %f1559, %f1569;
	mul.f32 	%f2178, %f1570, %f1530;
$L__BB0_230:
	mul.f32 	%f1571, %f171, 0fBE4CCCCD;
	mul.f32 	%f1572, %f171, %f1571;
	mul.f32 	%f1573, %f1572, 0f3F8CCCCD;
	mul.f32 	%f1574, %f209, %f243;
	mul.f32 	%f1575, %f207, %f246;
	sub.f32 	%f1576, %f1574, %f1575;
	mul.f32 	%f1577, %f1576, %f2175;
	mul.f32 	%f1578, %f1576, %f2177;
	mul.f32 	%f1579, %f209, %f244;
	fma.rn.f32 	%f1580, %f210, %f243, %f1579;
	mul.f32 	%f1581, %f207, %f247;
	fma.rn.f32 	%f1582, %f208, %f246, %f1581;
	sub.f32 	%f1583, %f1580, %f1582;
	fma.rn.f32 	%f1584, %f1583, %f2175, %f1578;
	mul.f32 	%f1585, %f1576, %f2178;
	mul.f32 	%f1586, %f209, %f245;
	fma.rn.f32 	%f1587, %f210, %f243, %f1586;
	mul.f32 	%f1588, %f207, %f248;
	fma.rn.f32 	%f1589, %f208, %f246, %f1588;
	sub.f32 	%f1590, %f1587, %f1589;
	fma.rn.f32 	%f1591, %f1590, %f2175, %f1585;
	mul.f32 	%f1592, %f205, %f246;
	mul.f32 	%f1593, %f209, %f240;
	sub.f32 	%f1594, %f1592, %f1593;
	mul.f32 	%f1595, %f1594, %f2175;
	mul.f32 	%f1596, %f1594, %f2177;
	fma.rn.f32 	%f1597, %f250, %f2175, %f1596;
	mul.f32 	%f1598, %f1594, %f2178;
	fma.rn.f32 	%f1599, %f251, %f2175, %f1598;
	mul.f32 	%f1600, %f207, %f240;
	mul.f32 	%f1601, %f205, %f243;
	sub.f32 	%f1602, %f1600, %f1601;
	mul.f32 	%f1603, %f1602, %f2175;
	mul.f32 	%f1604, %f1602, %f2177;
	mul.f32 	%f1605, %f207, %f241;
	fma.rn.f32 	%f1606, %f208, %f240, %f1605;
	mul.f32 	%f1607, %f205, %f244;
	fma.rn.f32 	%f1608, %f206, %f243, %f1607;
	sub.f32 	%f1609, %f1606, %f1608;
	fma.rn.f32 	%f1610, %f1609, %f2175, %f1604;
	mul.f32 	%f1611, %f1602, %f2178;
	fma.rn.f32 	%f1612, %f252, %f2175, %f1611;
	mul.f32 	%f263, %f1573, %f1577;
	mul.f32 	%f1613, %f193, 0f3F8CCCCD;
	fma.rn.f32 	%f1614, %f1572, 0f00000000, %f1613;
	mul.f32 	%f1615, %f1573, %f1584;
	fma.rn.f32 	%f264, %f1614, %f1577, %f1615;
	mul.f32 	%f1616, %f1573, %f1591;
	fma.rn.f32 	%f265, %f249, %f1577, %f1616;
	mul.f32 	%f266, %f1573, %f1595;
	mul.f32 	%f1617, %f1573, %f1597;
	fma.rn.f32 	%f267, %f1614, %f1595, %f1617;
	mul.f32 	%f1618, %f1573, %f1599;
	fma.rn.f32 	%f268, %f249, %f1595, %f1618;
	mul.f32 	%f269, %f1573, %f1603;
	mul.f32 	%f1619, %f1573, %f1610;
	fma.rn.f32 	%f270, %f1614, %f1603, %f1619;
	mul.f32 	%f1620, %f1573, %f1612;
	fma.rn.f32 	%f271, %f249, %f1603, %f1620;
	mul.f32 	%f1621, %f193, 0f00000000;
	mov.f32 	%f1622, 0f00000000;
	sub.f32 	%f1623, %f1622, %f1621;
	mul.f32 	%f272, %f193, %f205;
	mul.f32 	%f1624, %f193, %f206;
	fma.rn.f32 	%f273, %f1623, %f205, %f1624;
	mul.f32 	%f274, %f193, %f207;
	mul.f32 	%f1625, %f193, %f208;
	fma.rn.f32 	%f275, %f1623, %f207, %f1625;
	mul.f32 	%f276, %f193, %f209;
	mul.f32 	%f1626, %f193, %f210;
	fma.rn.f32 	%f277, %f1623, %f209, %f1626;
	mul.f32 	%f1627, %f377, 0f3FA2F984;
	abs.f32 	%f2181, %f1627;
	setp.lt.f32 	%p244, %f2181, 0f3F800000;
	@%p244 bra 	$L__BB0_241;
	setp.gtu.f32 	%p245, %f2181, 0f4B000000;
	@%p245 bra 	$L__BB0_238;
	mov.f32 	%f1628, 0f3F800000;
	div.approx.f32 	%f1629, %f2181, %f1628;
	cvt.rzi.f32.f32 	%f2179, %f1629;
	sub.f32 	%f280, %f2181, %f2179;
	mov.b32 	%r235, %f280;
	setp.lt.u32 	%p246, %r235, 1065353216;
	@%p246 bra 	$L__BB0_237;
	setp.lt.u32 	%p247, %r235, -2147483647;
	@%p247 bra 	$L__BB0_235;
	add.f32 	%f1633, %f2179, 0fBF800000;
	setp.lt.f32 	%p250, %f280, 0fBF800000;
	add.f32 	%f1634, %f1633, 0fBF800000;
	selp.f32 	%f2179, %f1634, %f1633, %p250;
	bra.uni 	$L__BB0_237;
$L__BB0_235:
	add.f32 	%f2179, %f2179, 0f3F800000;
	setp.ltu.f32 	%p248, %f280, 0f40000000;
	@%p248 bra 	$L__BB0_237;
	add.f32 	%f1630, %f2179, 0f3F800000;
	add.f32 	%f1631, %f280, 0fC0400000;
	setp.ge.f32 	%p249, %f1631, 0f00000000;
	add.f32 	%f1632, %f1630, 0f3F800000;
	selp.f32 	%f2179, %f1632, %f1630, %p249;
$L__BB0_237:
	sub.f32 	%f2181, %f2181, %f2179;
	bra.uni 	$L__BB0_241;
$L__BB0_238:
	mov.b32 	%r859, %f2181;
	and.b32  	%r860, %r859, 8388607;
	or.b32  	%r1210, %r860, 1065353216;
	mov.b32 	%f2180, %r1210;
	and.b32  	%r861, %r859, -8388608;
	add.s32 	%r1211, %r861, -1065353216;
	setp.eq.s32 	%p251, %r1211, 0;
	@%p251 bra 	$L__BB0_240;
$L__BB0_239:
	min.u32 	%r862, %r1211, 192937984;
	add.s32 	%r863, %r1210, %r862;
	mov.b32 	%f1635, %r863;
	sub.f32 	%f1636, %f1635, %f1635;
	add.f32 	%f1637, %f1636, %f1635;
	sub.f32 	%f1638, %f1635, %f1637;
	mov.f32 	%f1639, 0f3F800000;
	fma.rz.f32 	%f1640, %f1638, %f1639, %f1637;
	cvt.rzi.f32.f32 	%f1641, %f1640;
	sub.f32 	%f2180, %f1635, %f1641;
	sub.s32 	%r1211, %r1211, %r862;
	mov.b32 	%r1210, %f2180;
	setp.ne.s32 	%p252, %r1211, 0;
	setp.ne.s32 	%p253, %r1210, 0;
	and.pred  	%p254, %p252, %p253;
	@%p254 bra 	$L__BB0_239;
$L__BB0_240:
	abs.f32 	%f1644, %f1627;
	mov.b32 	%r864, %f1644;
	setp.gt.u32 	%p255, %r864, 2139095039;
	selp.f32 	%f1645, 0f7FFFFFFF, 0f4B000000, %p255;
	mul.f32 	%f1646, %f2180, 0f34000000;
	mul.f32 	%f2181, %f1645, %f1646;
$L__BB0_241:
	abs.f32 	%f1647, %f2181;
	setp.nan.f32 	%p256, %f1647, %f1647;
	copysign.f32 	%f1649, %f1627, %f2181;
	selp.f32 	%f1650, %f2181, %f1649, %p256;
	setp.lt.f32 	%p257, %f1650, 0f00000000;
	add.f32 	%f1651, %f1650, 0f3F800000;
	selp.f32 	%f291, %f1651, %f1650, %p257;
	mul.f32 	%f292, %f291, 0f41490FDA;
	mul.f32 	%f1652, %f292, 0f3F22F983;
	cvt.rni.s32.f32 	%r1227, %f1652;
	cvt.rn.f32.s32 	%f1653, %r1227;
	fma.rn.f32 	%f1654, %f1653, 0fBFC90FDA, %f292;
	fma.rn.f32 	%f1655, %f1653, 0fB3A22168, %f1654;
	fma.rn.f32 	%f2185, %f1653, 0fA7C234C5, %f1655;
	abs.f32 	%f294, %f292;
	setp.ltu.f32 	%p258, %f294, 0f47CE4780;
	mov.u32 	%r1215, %r1227;
	mov.f32 	%f2182, %f2185;
	@%p258 bra 	$L__BB0_249;
	setp.neu.f32 	%p259, %f294, 0f7F800000;
	@%p259 bra 	$L__BB0_244;
	mov.f32 	%f1662, 0f00000000;
	mul.rn.f32 	%f2182, %f292, %f1662;
	mov.b32 	%r1215, 0;
	bra.uni 	$L__BB0_249;
$L__BB0_244:
	mov.b64 	%rd487, 0;
	mov.b32 	%r1212, 0;
	mov.u64 	%rd485, __cudart_i2opi_f;
	mul.f32 	%f1656, %f291, 0f41490FDA;
	mov.b32 	%r867, %f1656;
	shl.b32 	%r868, %r867, 8;
	or.b32  	%r869, %r868, -2147483648;
	mov.u64 	%rd486, %rd1;
$L__BB0_245:
	.pragma "nounroll";
	ld.global.nc.u32 	%r866, [%rd485];
	mad.wide.u32 	%rd341, %r866, %r869, %rd487;
	shr.u64 	%rd487, %rd341, 32;
	st.local.u32 	[%rd486], %rd341;
	add.s32 	%r1212, %r1212, 1;
	add.s64 	%rd486, %rd486, 4;
	add.s64 	%rd485, %rd485, 4;
	setp.ne.s32 	%p260, %r1212, 6;
	@%p260 bra 	$L__BB0_245;
	mul.f32 	%f1657, %f291, 0f41490FDA;
	mov.b32 	%r870, %f1657;
	shr.u32 	%r871, %r870, 23;
	st.local.u32 	[%rd1+24], %rd487;
	and.b32  	%r872, %r871, 31;
	and.b32  	%r873, %r871, 224;
	add.s32 	%r874, %r873, -128;
	shr.u32 	%r875, %r874, 5;
	mul.wide.u32 	%rd342, %r875, 4;
	sub.s64 	%rd343, %rd1, %rd342;
	ld.local.u32 	%r1213, [%rd343+24];
	ld.local.u32 	%r1214, [%rd343+20];
	setp.eq.s32 	%p261, %r872, 0;
	@%p261 bra 	$L__BB0_248;
	mul.f32 	%f1658, %f291, 0f41490FDA;
	mov.b32 	%r876, %f1658;
	shr.u32 	%r877, %r876, 23;
	and.b32  	%r878, %r877, 31;
	shf.l.wrap.b32 	%r1213, %r1214, %r1213, %r878;
	and.b32  	%r879, %r877, 224;
	add.s32 	%r880, %r879, -128;
	shr.u32 	%r881, %r880, 5;
	mul.wide.u32 	%rd344, %r881, 4;
	sub.s64 	%rd345, %rd1, %rd344;
	ld.local.u32 	%r882, [%rd345+16];
	shf.l.wrap.b32 	%r1214, %r882, %r1214, %r878;
$L__BB0_248:
	shr.u32 	%r883, %r1213, 30;
	shf.l.wrap.b32 	%r884, %r1214, %r1213, 2;
	shl.b32 	%r885, %r1214, 2;
	shr.u32 	%r886, %r884, 31;
	add.s32 	%r887, %r886, %r883;
	neg.s32 	%r888, %r887;
	mul.f32 	%f1659, %f291, 0f41490FDA;
	mov.b32 	%r889, %f1659;
	setp.lt.s32 	%p262, %r889, 0;
	selp.b32 	%r1215, %r888, %r887, %p262;
	xor.b32  	%r890, %r884, %r889;
	shr.s32 	%r891, %r884, 31;
	xor.b32  	%r892, %r891, %r884;
	xor.b32  	%r893, %r891, %r885;
	cvt.u64.u32 	%rd346, %r892;
	shl.b64 	%rd347, %rd346, 32;
	cvt.u64.u32 	%rd348, %r893;
	or.b64  	%rd349, %rd347, %rd348;
	cvt.rn.f64.s64 	%fd39, %rd349;
	mul.f64 	%fd40, %fd39, 0d3BF921FB54442D19;
	cvt.rn.f32.f64 	%f1660, %fd40;
	neg.f32 	%f1661, %f1660;
	setp.lt.s32 	%p263, %r890, 0;
	selp.f32 	%f2182, %f1661, %f1660, %p263;
$L__BB0_249:
	mul.f32 	%f298, %f291, 0f41490FDA;
	abs.f32 	%f1663, %f298;
	setp.ltu.f32 	%p264, %f1663, 0f47CE4780;
	add.s32 	%r895, %r1215, 1;
	mul.rn.f32 	%f1664, %f2182, %f2182;
	and.b32  	%r896, %r1215, 1;
	setp.eq.b32 	%p265, %r896, 1;
	selp.f32 	%f1665, %f2182, 0f3F800000, %p265;
	fma.rn.f32 	%f1666, %f1664, %f1665, 0f00000000;
	fma.rn.f32 	%f1667, %f1664, 0f37CBAC00, 0fBAB607ED;
	selp.f32 	%f1668, 0fB94D4153, %f1667, %p265;
	selp.f32 	%f1669, 0f3C0885E4, 0f3D2AAABB, %p265;
	fma.rn.f32 	%f1670, %f1668, %f1664, %f1669;
	selp.f32 	%f1671, 0fBE2AAAA8, 0fBEFFFFFF, %p265;
	fma.rn.f32 	%f1672, %f1670, %f1664, %f1671;
	fma.rn.f32 	%f1673, %f1672, %f1666, %f1665;
	and.b32  	%r897, %r895, 2;
	setp.eq.s32 	%p266, %r897, 0;
	mov.f32 	%f1674, 0f00000000;
	sub.f32 	%f1675, %f1674, %f1673;
	selp.f32 	%f299, %f1673, %f1675, %p266;
	mov.u32 	%r1219, %r1227;
	mov.f32 	%f2183, %f2185;
	@%p264 bra 	$L__BB0_257;
	setp.neu.f32 	%p267, %f1663, 0f7F800000;
	@%p267 bra 	$L__BB0_252;
	mov.f32 	%f1684, 0f00000000;
	mul.rn.f32 	%f2183, %f298, %f1684;
	mov.b32 	%r1219, 0;
	bra.uni 	$L__BB0_257;
$L__BB0_252:
	mov.b64 	%rd490, 0;
	mov.b32 	%r1216, 0;
	mov.u64 	%rd488, __cudart_i2opi_f;
	mul.f32 	%f1677, %f291, 0f41490FDA;
	mov.b32 	%r900, %f1677;
	shl.b32 	%r901, %r900, 8;
	or.b32  	%r902, %r901, -2147483648;
	mov.u64 	%rd489, %rd1;
$L__BB0_253:
	.pragma "nounroll";
	ld.global.nc.u32 	%r899, [%rd488];
	mad.wide.u32 	%rd352, %r899, %r902, %rd490;
	shr.u64 	%rd490, %rd352, 32;
	st.local.u32 	[%rd489], %rd352;
	add.s32 	%r1216, %r1216, 1;
	add.s64 	%rd489, %rd489, 4;
	add.s64 	%rd488, %rd488, 4;
	setp.ne.s32 	%p268, %r1216, 6;
	@%p268 bra 	$L__BB0_253;
	mul.f32 	%f1678, %f291, 0f41490FDA;
	mov.b32 	%r903, %f1678;
	shr.u32 	%r904, %r903, 23;
	st.local.u32 	[%rd1+24], %rd490;
	and.b32  	%r905, %r904, 31;
	and.b32  	%r906, %r904, 224;
	add.s32 	%r907, %r906, -128;
	shr.u32 	%r908, %r907, 5;
	mul.wide.u32 	%rd353, %r908, 4;
	sub.s64 	%rd354, %rd1, %rd353;
	ld.local.u32 	%r1217, [%rd354+24];
	ld.local.u32 	%r1218, [%rd354+20];
	setp.eq.s32 	%p269, %r905, 0;
	@%p269 bra 	$L__BB0_256;
	mul.f32 	%f1679, %f291, 0f41490FDA;
	mov.b32 	%r909, %f1679;
	shr.u32 	%r910, %r909, 23;
	and.b32  	%r911, %r910, 31;
	shf.l.wrap.b32 	%r1217, %r1218, %r1217, %r911;
	and.b32  	%r912, %r910, 224;
	add.s32 	%r913, %r912, -128;
	shr.u32 	%r914, %r913, 5;
	mul.wide.u32 	%rd355, %r914, 4;
	sub.s64 	%rd356, %rd1, %rd355;
	ld.local.u32 	%r915, [%rd356+16];
	shf.l.wrap.b32 	%r1218, %r915, %r1218, %r911;
$L__BB0_256:
	shr.u32 	%r916, %r1217, 30;
	shf.l.wrap.b32 	%r917, %r1218, %r1217, 2;
	shl.b32 	%r918, %r1218, 2;
	shr.u32 	%r919, %r917, 31;
	add.s32 	%r920, %r919, %r916;
	neg.s32 	%r921, %r920;
	mul.f32 	%f1680, %f291, 0f41490FDA;
	mov.b32 	%r922, %f1680;
	setp.lt.s32 	%p270, %r922, 0;
	selp.b32 	%r1219, %r921, %r920, %p270;
	xor.b32  	%r923, %r917, %r922;
	shr.s32 	%r924, %r917, 31;
	xor.b32  	%r925, %r924, %r917;
	xor.b32  	%r926, %r924, %r918;
	cvt.u64.u32 	%rd357, %r925;
	shl.b64 	%rd358, %rd357, 32;
	cvt.u64.u32 	%rd359, %r926;
	or.b64  	%rd360, %rd358, %rd359;
	cvt.rn.f64.s64 	%fd41, %rd360;
	mul.f64 	%fd42, %fd41, 0d3BF921FB54442D19;
	cvt.rn.f32.f64 	%f1681, %fd42;
	neg.f32 	%f1682, %f1681;
	setp.lt.s32 	%p271, %r923, 0;
	selp.f32 	%f2183, %f1682, %f1681, %p271;
$L__BB0_257:
	mul.f32 	%f303, %f291, 0f41490FDA;
	abs.f32 	%f304, %f303;
	setp.ltu.f32 	%p272, %f304, 0f47CE4780;
	mul.rn.f32 	%f1685, %f2183, %f2183;
	and.b32  	%r928, %r1219, 1;
	setp.eq.b32 	%p273, %r928, 1;
	selp.f32 	%f1686, 0f3F800000, %f2183, %p273;
	fma.rn.f32 	%f1687, %f1685, %f1686, 0f00000000;
	fma.rn.f32 	%f1688, %f1685, 0f37CBAC00, 0fBAB607ED;
	selp.f32 	%f1689, %f1688, 0fB94D4153, %p273;
	selp.f32 	%f1690, 0f3D2AAABB, 0f3C0885E4, %p273;
	fma.rn.f32 	%f1691, %f1689, %f1685, %f1690;
	selp.f32 	%f1692, 0fBEFFFFFF, 0fBE2AAAA8, %p273;
	fma.rn.f32 	%f1693, %f1691, %f1685, %f1692;
	fma.rn.f32 	%f1694, %f1693, %f1687, %f1686;
	and.b32  	%r929, %r1219, 2;
	setp.eq.s32 	%p274, %r929, 0;
	mov.f32 	%f1695, 0f00000000;
	sub.f32 	%f1696, %f1695, %f1694;
	selp.f32 	%f1697, %f1694, %f1696, %p274;
	mov.f32 	%f1698, 0f3F800000;
	sub.f32 	%f1699, %f1698, %f299;
	fma.rn.f32 	%f1700, %f377, 0f00000000, 0f00000000;
	mul.f32 	%f1701, %f291, 0f00000000;
	fma.rn.f32 	%f1702, %f1700, 0f41490FDA, %f1701;
	fma.rn.f32 	%f1703, %f1702, %f1697, 0f00000000;
	setp.gt.f32 	%p275, %f291, 0f3E800000;
	setp.lt.f32 	%p276, %f291, 0f3F400000;
	and.pred  	%p277, %p275, %p276;
	mov.f32 	%f1704, 0f40800000;
	sub.f32 	%f1705, %f1704, %f1699;
	sub.f32 	%f1706, %f1695, %f1703;
	selp.f32 	%f1707, %f1705, %f1699, %p277;
	selp.f32 	%f1708, %f1706, %f1703, %p277;
	mul.f32 	%f305, %f1707, 0f3F19999A;
	mul.f32 	%f1709, %f1708, 0f3F19999A;
	fma.rn.f32 	%f306, %f1707, 0f00000000, %f1709;
	mul.f32 	%f1710, %f305, %f305;
	mul.f32 	%f1711, %f305, %f306;
	fma.rn.f32 	%f1712, %f305, %f306, %f1711;
	mov.f32 	%f1713, 0f3F000000;
	mul.rn.f32 	%f1714, %f1713, %f1695;
	mov.f32 	%f1715, 0f3DF6384F;
	mul.rn.f32 	%f1716, %f1715, %f1695;
	fma.rn.f32 	%f1717, %f1714, 0f3FB8AA3B, 0f00000000;
	add.f32 	%f1718, %f1717, 0f00000000;
	mul.f32 	%f1719, %f1716, 0f40400000;
	fma.rn.f32 	%f1720, %f1719, %f1714, %f1718;
	fma.rn.f32 	%f1721, %f1716, 0f00000000, %f1720;
	mov.f32 	%f1722, 0f40C00000;
	add.rn.f32 	%f1723, %f1722, %f1721;
	mov.f32 	%f1724, 0fC0C00000;
	add.rn.f32 	%f1725, %f1723, %f1724;
	neg.f32 	%f1726, %f1725;
	add.rn.f32 	%f1727, %f1721, %f1726;
	mov.f32 	%f1728, 0fBF800000;
	mul.rn.f32 	%f1729, %f1723, %f1728;
	neg.f32 	%f1730, %f1729;
	sub.f32 	%f1731, %f1730, %f1723;
	sub.f32 	%f1732, %f1731, %f1727;
	cvt.rni.f32.f32 	%f1733, %f1729;
	sub.f32 	%f1734, %f1729, %f1733;
	add.f32 	%f1735, %f1734, %f1732;
	fma.rn.f32 	%f1736, %f1735, 0f391FCB8E, 0f3AAF85ED;
	fma.rn.f32 	%f1737, %f1736, %f1735, 0f3C1D9856;
	fma.rn.f32 	%f1738, %f1737, %f1735, 0f3D6357BB;
	fma.rn.f32 	%f1739, %f1738, %f1735, 0f3E75FDEC;
	fma.rn.f32 	%f1740, %f1739, %f1735, 0f3F317218;
	fma.rn.f32 	%f1741, %f1740, %f1735, 0f3F800000;
	cvt.rzi.s32.f32 	%r930, %f1733;
	setp.gt.f32 	%p278, %f1733, 0f00000000;
	selp.b32 	%r931, 0, -2097152000, %p278;
	add.s32 	%r932, %r931, 2130706432;
	mov.b32 	%f1742, %r932;
	mul.f32 	%f1743, %f1741, %f1742;
	shl.b32 	%r933, %r930, 23;
	sub.s32 	%r934, %r933, %r931;
	mov.b32 	%f1744, %r934;
	mul.f32 	%f1745, %f1743, %f1744;
	abs.f32 	%f1746, %f1729;
	setp.gt.f32 	%p279, %f1746, 0f43180000;
	setp.lt.f32 	%p280, %f1729, 0f00000000;
	selp.f32 	%f1747, 0f00000000, 0f7F800000, %p280;
	selp.f32 	%f1748, %f1747, %f1745, %p279;
	mul.f32 	%f1749, %f1748, 0fBC800000;
	mul.f32 	%f1750, %f1749, 0f00000000;
	mul.f32 	%f1751, %f1748, %f1710;
	mul.f32 	%f1752, %f1750, %f1710;
	fma.rn.f32 	%f1753, %f1748, %f1712, %f1752;
	mul.f32 	%f1754, %f272, %f1753;
	fma.rn.f32 	%f1755, %f273, %f1751, %f1754;
	mul.f32 	%f1756, %f274, %f1753;
	fma.rn.f32 	%f1757, %f275, %f1751, %f1756;
	mul.f32 	%f1758, %f276, %f1753;
	fma.rn.f32 	%f1759, %f277, %f1751, %f1758;
	fma.rn.f32 	%f307, %f272, %f1751, %f240;
	add.f32 	%f308, %f241, %f1755;
	add.f32 	%f309, %f242, %f1755;
	fma.rn.f32 	%f310, %f274, %f1751, %f243;
	add.f32 	%f311, %f244, %f1757;
	add.f32 	%f312, %f245, %f1757;
	fma.rn.f32 	%f313, %f276, %f1751, %f246;
	add.f32 	%f314, %f247, %f1759;
	add.f32 	%f315, %f248, %f1759;
	add.f32 	%f1760, %f171, %f171;
	add.f32 	%f1761, %f186, %f186;
	fma.rn.f32 	%f1762, %f171, 0f00000000, %f1761;
	add.f32 	%f1763, %f187, %f187;
	fma.rn.f32 	%f1764, %f171, 0f00000000, %f1763;
	mul.f32 	%f1765, %f171, %f171;
	mul.f32 	%f1766, %f171, %f186;
	fma.rn.f32 	%f1767, %f171, %f186, %f1766;
	mul.f32 	%f1768, %f171, %f187;
	fma.rn.f32 	%f1769, %f171, %f187, %f1768;
	sub.f32 	%f316, %f1760, %f1765;
	sub.f32 	%f317, %f1762, %f1767;
	sub.f32 	%f318, %f1764, %f1769;
	mov.u32 	%r1223, %r1227;
	mov.f32 	%f2184, %f2185;
	@%p272 bra 	$L__BB0_265;
	setp.neu.f32 	%p281, %f304, 0f7F800000;
	@%p281 bra 	$L__BB0_260;
	mov.f32 	%f1774, 0f00000000;
	mul.rn.f32 	%f2184, %f303, %f1774;
	mov.b32 	%r1223, 0;
	bra.uni 	$L__BB0_265;
$L__BB0_260:
	mov.b64 	%rd493, 0;
	mov.b32 	%r1220, 0;
	mov.u64 	%rd491, __cudart_i2opi_f;
	mov.b32 	%r937, %f303;
	shl.b32 	%r938, %r937, 8;
	or.b32  	%r939, %r938, -2147483648;
	mov.u64 	%rd492, %rd1;
$L__BB0_261:
	.pragma "nounroll";
	ld.global.nc.u32 	%r936, [%rd491];
	mad.wide.u32 	%rd363, %r936, %r939, %rd493;
	shr.u64 	%rd493, %rd363, 32;
	st.local.u32 	[%rd492], %rd363;
	add.s32 	%r1220, %r1220, 1;
	add.s64 	%rd492, %rd492, 4;
	add.s64 	%rd491, %rd491, 4;
	setp.ne.s32 	%p282, %r1220, 6;
	@%p282 bra 	$L__BB0_261;
	mul.f32 	%f320, %f291, 0f41490FDA;
	mov.b32 	%r940, %f320;
	shr.u32 	%r941, %r940, 23;
	st.local.u32 	[%rd1+24], %rd493;
	and.b32  	%r942, %r941, 31;
	and.b32  	%r943, %r941, 224;
	add.s32 	%r944, %r943, -128;
	shr.u32 	%r945, %r944, 5;
	mul.wide.u32 	%rd364, %r945, 4;
	sub.s64 	%rd365, %rd1, %rd364;
	ld.local.u32 	%r1221, [%rd365+24];
	ld.local.u32 	%r1222, [%rd365+20];
	setp.eq.s32 	%p283, %r942, 0;
	@%p283 bra 	$L__BB0_264;
	shf.l.wrap.b32 	%r1221, %r1222, %r1221, %r942;
	mul.wide.u32 	%rd366, %r945, 4;
	sub.s64 	%rd367, %rd1, %rd366;
	ld.local.u32 	%r952, [%rd367+16];
	shf.l.wrap.b32 	%r1222, %r952, %r1222, %r942;
$L__BB0_264:
	shr.u32 	%r953, %r1221, 30;
	shf.l.wrap.b32 	%r954, %r1222, %r1221, 2;
	shl.b32 	%r955, %r1222, 2;
	shr.u32 	%r956, %r954, 31;
	add.s32 	%r957, %r956, %r953;
	neg.s32 	%r958, %r957;
	setp.lt.s32 	%p284, %r940, 0;
	selp.b32 	%r1223, %r958, %r957, %p284;
	xor.b32  	%r960, %r954, %r940;
	shr.s32 	%r961, %r954, 31;
	xor.b32  	%r962, %r961, %r954;
	xor.b32  	%r963, %r961, %r955;
	cvt.u64.u32 	%rd368, %r962;
	shl.b64 	%rd369, %rd368, 32;
	cvt.u64.u32 	%rd370, %r963;
	or.b64  	%rd371, %rd369, %rd370;
	cvt.rn.f64.s64 	%fd43, %rd371;
	mul.f64 	%fd44, %fd43, 0d3BF921FB54442D19;
	cvt.rn.f32.f64 	%f1772, %fd44;
	neg.f32 	%f1773, %f1772;
	setp.lt.s32 	%p285, %r960, 0;
	selp.f32 	%f2184, %f1773, %f1772, %p285;
$L__BB0_265:
	mul.f32 	%f323, %f291, 0f41490FDA;
	abs.f32 	%f324, %f323;
	setp.ltu.f32 	%p286, %f324, 0f47CE4780;
	mul.rn.f32 	%f1775, %f2184, %f2184;
	and.b32  	%r965, %r1223, 1;
	setp.eq.b32 	%p287, %r965, 1;
	selp.f32 	%f1776, 0f3F800000, %f2184, %p287;
	fma.rn.f32 	%f1777, %f1775, %f1776, 0f00000000;
	fma.rn.f32 	%f1778, %f1775, 0f37CBAC00, 0fBAB607ED;
	selp.f32 	%f1779, %f1778, 0fB94D4153, %p287;
	selp.f32 	%f1780, 0f3D2AAABB, 0f3C0885E4, %p287;
	fma.rn.f32 	%f1781, %f1779, %f1775, %f1780;
	selp.f32 	%f1782, 0fBEFFFFFF, 0fBE2AAAA8, %p287;
	fma.rn.f32 	%f1783, %f1781, %f1775, %f1782;
	fma.rn.f32 	%f1784, %f1783, %f1777, %f1776;
	and.b32  	%r966, %r1223, 2;
	setp.eq.s32 	%p288, %r966, 0;
	mov.f32 	%f1785, 0f00000000;
	sub.f32 	%f1786, %f1785, %f1784;
	selp.f32 	%f325, %f1784, %f1786, %p288;
	@%p286 bra 	$L__BB0_273;
	setp.neu.f32 	%p289, %f324, 0f7F800000;
	@%p289 bra 	$L__BB0_268;
	mov.f32 	%f1793, 0f00000000;
	mul.rn.f32 	%f2185, %f323, %f1793;
	mov.b32 	%r1227, 0;
	bra.uni 	$L__BB0_273;
$L__BB0_268:
	mov.b64 	%rd496, 0;
	mov.b32 	%r1224, 0;
	mov.u64 	%rd494, __cudart_i2opi_f;
	mov.b32 	%r969, %f323;
	shl.b32 	%r970, %r969, 8;
	or.b32  	%r971, %r970, -2147483648;
	mov.u64 	%rd495, %rd1;
$L__BB0_269:
	.pragma "nounroll";
	ld.global.nc.u32 	%r968, [%rd494];
	mad.wide.u32 	%rd374, %r968, %r971, %rd496;
	shr.u64 	%rd496, %rd374, 32;
	st.local.u32 	[%rd495], %rd374;
	add.s32 	%r1224, %r1224, 1;
	add.s64 	%rd495, %rd495, 4;
	add.s64 	%rd494, %rd494, 4;
	setp.ne.s32 	%p290, %r1224, 6;
	@%p290 bra 	$L__BB0_269;
	mul.f32 	%f1788, %f291, 0f41490FDA;
	mov.b32 	%r972, %f1788;
	shr.u32 	%r973, %r972, 23;
	st.local.u32 	[%rd1+24], %rd496;
	and.b32  	%r974, %r973, 31;
	and.b32  	%r975, %r973, 224;
	add.s32 	%r976, %r975, -128;
	shr.u32 	%r977, %r976, 5;
	mul.wide.u32 	%rd375, %r977, 4;
	sub.s64 	%rd152, %rd1, %rd375;
	ld.local.u32 	%r1225, [%rd152+24];
	ld.local.u32 	%r1226, [%rd152+20];
	setp.eq.s32 	%p291, %r974, 0;
	@%p291 bra 	$L__BB0_272;
	shf.l.wrap.b32 	%r1225, %r1226, %r1225, %r974;
	ld.local.u32 	%r981, [%rd152+16];
	shf.l.wrap.b32 	%r1226, %r981, %r1226, %r974;
$L__BB0_272:
	shr.u32 	%r982, %r1225, 30;
	shf.l.wrap.b32 	%r983, %r1226, %r1225, 2;
	shl.b32 	%r984, %r1226, 2;
	shr.u32 	%r985, %r983, 31;
	add.s32 	%r986, %r985, %r982;
	neg.s32 	%r987, %r986;
	setp.lt.s32 	%p292, %r972, 0;
	selp.b32 	%r1227, %r987, %r986, %p292;
	xor.b32  	%r989, %r983, %r972;
	shr.s32 	%r990, %r983, 31;
	xor.b32  	%r991, %r990, %r983;
	xor.b32  	%r992, %r990, %r984;
	cvt.u64.u32 	%rd376, %r991;
	shl.b64 	%rd377, %rd376, 32;
	cvt.u64.u32 	%rd378, %r992;
	or.b64  	%rd379, %rd377, %rd378;
	cvt.rn.f64.s64 	%fd45, %rd379;
	mul.f64 	%fd46, %fd45, 0d3BF921FB54442D19;
	cvt.rn.f32.f64 	%f1791, %fd46;
	neg.f32 	%f1792, %f1791;
	setp.lt.s32 	%p293, %r989, 0;
	selp.f32 	%f2185, %f1792, %f1791, %p293;
$L__BB0_273:
	add.s32 	%r994, %r1227, 1;
	mul.rn.f32 	%f1794, %f2185, %f2185;
	and.b32  	%r995, %r1227, 1;
	setp.eq.b32 	%p294, %r995, 1;
	selp.f32 	%f1795, %f2185, 0f3F800000, %p294;
	fma.rn.f32 	%f1796, %f1794, %f1795, 0f00000000;
	fma.rn.f32 	%f1797, %f1794, 0f37CBAC00, 0fBAB607ED;
	selp.f32 	%f1798, 0fB94D4153, %f1797, %p294;
	selp.f32 	%f1799, 0f3C0885E4, 0f3D2AAABB, %p294;
	fma.rn.f32 	%f1800, %f1798, %f1794, %f1799;
	selp.f32 	%f1801, 0fBE2AAAA8, 0fBEFFFFFF, %p294;
	fma.rn.f32 	%f1802, %f1800, %f1794, %f1801;
	fma.rn.f32 	%f1803, %f1802, %f1796, %f1795;
	and.b32  	%r996, %r994, 2;
	setp.eq.s32 	%p295, %r996, 0;
	mov.f32 	%f1804, 0f00000000;
	sub.f32 	%f1805, %f1804, %f1803;
	selp.f32 	%f1806, %f1803, %f1805, %p295;
	fma.rn.f32 	%f1807, %f377, 0f00000000, 0f00000000;
	mul.f32 	%f1808, %f291, 0f00000000;
	fma.rn.f32 	%f1809, %f1807, 0f41490FDA, %f1808;
	mul.f32 	%f1810, %f1809, %f1806;
	mul.f32 	%f329, %f263, %f325;
	mul.f32 	%f1811, %f263, %f1810;
	fma.rn.f32 	%f330, %f264, %f325, %f1811;
	fma.rn.f32 	%f331, %f265, %f325, %f1811;
	mul.f32 	%f332, %f266, %f325;
	mul.f32 	%f1812, %f266, %f1810;
	fma.rn.f32 	%f333, %f267, %f325, %f1812;
	fma.rn.f32 	%f334, %f268, %f325, %f1812;
	mul.f32 	%f335, %f269, %f325;
	mul.f32 	%f1813, %f269, %f1810;
	fma.rn.f32 	%f336, %f270, %f325, %f1813;
	fma.rn.f32 	%f337, %f271, %f325, %f1813;
	mul.f32 	%f338, %f291, 0f40C90FDA;
	fma.rn.f32 	%f339, %f1807, 0f40C90FDA, %f1808;
	mul.f32 	%f1814, %f338, 0f3F22F983;
	cvt.rni.s32.f32 	%r1235, %f1814;
	cvt.rn.f32.s32 	%f1815, %r1235;
	fma.rn.f32 	%f1816, %f1815, 0fBFC90FDA, %f338;
	fma.rn.f32 	%f1817, %f1815, 0fB3A22168, %f1816;
	fma.rn.f32 	%f2187, %f1815, 0fA7C234C5, %f1817;
	abs.f32 	%f341, %f338;
	setp.ltu.f32 	%p296, %f341, 0f47CE4780;
	mov.u32 	%r1231, %r1235;
	mov.f32 	%f2186, %f2187;
	@%p296 bra 	$L__BB0_281;
	setp.neu.f32 	%p297, %f341, 0f7F800000;
	@%p297 bra 	$L__BB0_276;
	mov.f32 	%f1820, 0f00000000;
	mul.rn.f32 	%f2186, %f338, %f1820;
	mov.b32 	%r1231, 0;
	bra.uni 	$L__BB0_281;
$L__BB0_276:
	mov.b64 	%rd499, 0;
	mov.b32 	%r1228, 0;
	mov.u64 	%rd497, __cudart_i2opi_f;
	mov.b32 	%r999, %f338;
	shl.b32 	%r1000, %r999, 8;
	or.b32  	%r1001, %r1000, -2147483648;
	mov.u64 	%rd498, %rd1;
$L__BB0_277:
	.pragma "nounroll";
	ld.global.nc.u32 	%r998, [%rd497];
	mad.wide.u32 	%rd382, %r998, %r1001, %rd499;
	shr.u64 	%rd499, %rd382, 32;
	st.local.u32 	[%rd498], %rd382;
	add.s32 	%r1228, %r1228, 1;
	add.s64 	%rd498, %rd498, 4;
	add.s64 	%rd497, %rd497, 4;
	setp.ne.s32 	%p298, %r1228, 6;
	@%p298 bra 	$L__BB0_277;
	mov.b32 	%r1002, %f338;
	shr.u32 	%r1003, %r1002, 23;
	st.local.u32 	[%rd1+24], %rd499;
	and.b32  	%r1004, %r1003, 31;
	and.b32  	%r1005, %r1003, 224;
	add.s32 	%r1006, %r1005, -128;
	shr.u32 	%r1007, %r1006, 5;
	mul.wide.u32 	%rd383, %r1007, 4;
	sub.s64 	%rd384, %rd1, %rd383;
	ld.local.u32 	%r1229, [%rd384+24];
	ld.local.u32 	%r1230, [%rd384+20];
	setp.eq.s32 	%p299, %r1004, 0;
	@%p299 bra 	$L__BB0_280;
	shf.l.wrap.b32 	%r1229, %r1230, %r1229, %r1004;
	and.b32  	%r1011, %r1003, 224;
	add.s32 	%r1012, %r1011, -128;
	shr.u32 	%r1013, %r1012, 5;
	mul.wide.u32 	%rd385, %r1013, 4;
	sub.s64 	%rd386, %rd1, %rd385;
	ld.local.u32 	%r1014, [%rd386+16];
	shf.l.wrap.b32 	%r1230, %r1014, %r1230, %r1004;
$L__BB0_280:
	shr.u32 	%r1015, %r1229, 30;
	shf.l.wrap.b32 	%r1016, %r1230, %r1229, 2;
	shl.b32 	%r1017, %r1230, 2;
	shr.u32 	%r1018, %r1016, 31;
	add.s32 	%r1019, %r1018, %r1015;
	neg.s32 	%r1020, %r1019;
	mov.b32 	%r1021, %f338;
	setp.lt.s32 	%p300, %r1021, 0;
	selp.b32 	%r1231, %r1020, %r1019, %p300;
	xor.b32  	%r1022, %r1016, %r1021;
	shr.s32 	%r1023, %r1016, 31;
	xor.b32  	%r1024, %r1023, %r1016;
	xor.b32  	%r1025, %r1023, %r1017;
	cvt.u64.u32 	%rd387, %r1024;
	shl.b64 	%rd388, %rd387, 32;
	cvt.u64.u32 	%rd389, %r1025;
	or.b64  	%rd390, %rd388, %rd389;
	cvt.rn.f64.s64 	%fd47, %rd390;
	mul.f64 	%fd48, %fd47, 0d3BF921FB54442D19;
	cvt.rn.f32.f64 	%f1818, %fd48;
	neg.f32 	%f1819, %f1818;
	setp.lt.s32 	%p301, %r1022, 0;
	selp.f32 	%f2186, %f1819, %f1818, %p301;
$L__BB0_281:
	abs.f32 	%f345, %f338;
	setp.ltu.f32 	%p302, %f345, 0f47CE4780;
	add.s32 	%r1027, %r1231, 1;
	mul.rn.f32 	%f1821, %f2186, %f2186;
	and.b32  	%r1028, %r1231, 1;
	setp.eq.b32 	%p303, %r1028, 1;
	selp.f32 	%f1822, %f2186, 0f3F800000, %p303;
	fma.rn.f32 	%f1823, %f1821, %f1822, 0f00000000;
	fma.rn.f32 	%f1824, %f1821, 0f37CBAC00, 0fBAB607ED;
	selp.f32 	%f1825, 0fB94D4153, %f1824, %p303;
	selp.f32 	%f1826, 0f3C0885E4, 0f3D2AAABB, %p303;
	fma.rn.f32 	%f1827, %f1825, %f1821, %f1826;
	selp.f32 	%f1828, 0fBE2AAAA8, 0fBEFFFFFF, %p303;
	fma.rn.f32 	%f1829, %f1827, %f1821, %f1828;
	fma.rn.f32 	%f1830, %f1829, %f1823, %f1822;
	and.b32  	%r1029, %r1027, 2;
	setp.eq.s32 	%p304, %r1029, 0;
	mov.f32 	%f1831, 0f00000000;
	sub.f32 	%f1832, %f1831, %f1830;
	selp.f32 	%f346, %f1830, %f1832, %p304;
	@%p302 bra 	$L__BB0_289;
	setp.neu.f32 	%p305, %f345, 0f7F800000;
	@%p305 bra 	$L__BB0_284;
	mov.f32 	%f1835, 0f00000000;
	mul.rn.f32 	%f2187, %f338, %f1835;
	mov.b32 	%r1235, 0;
	bra.uni 	$L__BB0_289;
$L__BB0_284:
	mov.b32 	%r294, %f338;
	mov.b64 	%rd502, 0;
	mov.b32 	%r1232, 0;
	mov.u64 	%rd500, __cudart_i2opi_f;
	shl.b32 	%r1032, %r294, 8;
	or.b32  	%r1033, %r1032, -2147483648;
	mov.u64 	%rd501, %rd1;
$L__BB0_285:
	.pragma "nounroll";
	ld.global.nc.u32 	%r1031, [%rd500];
	mad.wide.u32 	%rd393, %r1031, %r1033, %rd502;
	shr.u64 	%rd502, %rd393, 32;
	st.local.u32 	[%rd501], %rd393;
	add.s32 	%r1232, %r1232, 1;
	add.s64 	%rd501, %rd501, 4;
	add.s64 	%rd500, %rd500, 4;
	setp.ne.s32 	%p306, %r1232, 6;
	@%p306 bra 	$L__BB0_285;
	shr.u32 	%r1034, %r294, 23;
	st.local.u32 	[%rd1+24], %rd502;
	and.b32  	%r297, %r1034, 31;
	and.b32  	%r1035, %r1034, 224;
	add.s32 	%r1036, %r1035, -128;
	shr.u32 	%r1037, %r1036, 5;
	mul.wide.u32 	%rd394, %r1037, 4;
	sub.s64 	%rd165, %rd1, %rd394;
	ld.local.u32 	%r1233, [%rd165+24];
	ld.local.u32 	%r1234, [%rd165+20];
	setp.eq.s32 	%p307, %r297, 0;
	@%p307 bra 	$L__BB0_288;
	shf.l.wrap.b32 	%r1233, %r1234, %r1233, %r297;
	ld.local.u32 	%r1038, [%rd165+16];
	shf.l.wrap.b32 	%r1234, %r1038, %r1234, %r297;
$L__BB0_288:
	shr.u32 	%r1039, %r1233, 30;
	shf.l.wrap.b32 	%r1040, %r1234, %r1233, 2;
	shl.b32 	%r1041, %r1234, 2;
	shr.u32 	%r1042, %r1040, 31;
	add.s32 	%r1043, %r1042, %r1039;
	neg.s32 	%r1044, %r1043;
	setp.lt.s32 	%p308, %r294, 0;
	selp.b32 	%r1235, %r1044, %r1043, %p308;
	xor.b32  	%r1045, %r1040, %r294;
	shr.s32 	%r1046, %r1040, 31;
	xor.b32  	%r1047, %r1046, %r1040;
	xor.b32  	%r1048, %r1046, %r1041;
	cvt.u64.u32 	%rd395, %r1047;
	shl.b64 	%rd396, %rd395, 32;
	cvt.u64.u32 	%rd397, %r1048;
	or.b64  	%rd398, %rd396, %rd397;
	cvt.rn.f64.s64 	%fd49, %rd398;
	mul.f64 	%fd50, %fd49, 0d3BF921FB54442D19;
	cvt.rn.f32.f64 	%f1833, %fd50;
	neg.f32 	%f1834, %f1833;
	setp.lt.s32 	%p309, %r1045, 0;
	selp.f32 	%f2187, %f1834, %f1833, %p309;
$L__BB0_289:
	mul.rn.f32 	%f1836, %f2187, %f2187;
	and.b32  	%r1050, %r1235, 1;
	setp.eq.b32 	%p310, %r1050, 1;
	selp.f32 	%f1837, 0f3F800000, %f2187, %p310;
	fma.rn.f32 	%f1838, %f1836, %f1837, 0f00000000;
	fma.rn.f32 	%f1839, %f1836, 0f37CBAC00, 0fBAB607ED;
	selp.f32 	%f1840, %f1839, 0fB94D4153, %p310;
	selp.f32 	%f1841, 0f3D2AAABB, 0f3C0885E4, %p310;
	fma.rn.f32 	%f1842, %f1840, %f1836, %f1841;
	selp.f32 	%f1843, 0fBEFFFFFF, 0fBE2AAAA8, %p310;
	fma.rn.f32 	%f1844, %f1842, %f1836, %f1843;
	fma.rn.f32 	%f1845, %f1844, %f1838, %f1837;
	and.b32  	%r1051, %r1235, 2;
	setp.eq.s32 	%p311, %r1051, 0;
	mov.f32 	%f1846, 0f00000000;
	sub.f32 	%f1847, %f1846, %f1845;
	selp.f32 	%f1848, %f1845, %f1847, %p311;
	mul.f32 	%f1849, %f339, %f1848;
	add.f32 	%f1850, %f346, %f346;
	mul.f32 	%f1851, %f346, 0f00000000;
	fma.rn.f32 	%f1852, %f339, %f1848, %f1849;
	sub.f32 	%f1853, %f1851, %f1852;
	mov.f32 	%f1854, 0f40000000;
	sub.f32 	%f1855, %f1854, %f1850;
	sub.f32 	%f1856, %f1846, %f1853;
	mov.f32 	%f1857, 0f3F800000;
	sub.f32 	%f1858, %f1857, %f316;
	sub.f32 	%f1859, %f1846, %f317;
	sub.f32 	%f1860, %f1846, %f318;
	mul.f32 	%f1861, %f1858, %f1855;
	mul.f32 	%f1862, %f1858, %f1856;
	fma.rn.f32 	%f1863, %f1859, %f1855, %f1862;
	fma.rn.f32 	%f1864, %f1860, %f1855, %f1862;
	mul.f32 	%f1865, %f316, %f306;
	fma.rn.f32 	%f1866, %f317, %f305, %f1865;
	fma.rn.f32 	%f1867, %f318, %f305, %f1865;
	fma.rn.f32 	%f1868, %f316, %f305, %f1861;
	add.f32 	%f1869, %f1866, %f1863;
	add.f32 	%f1870, %f1867, %f1864;
	mul.f32 	%f1871, %f307, %f1869;
	fma.rn.f32 	%f1872, %f308, %f1868, %f1871;
	mul.f32 	%f1873, %f307, %f1870;
	fma.rn.f32 	%f1874, %f309, %f1868, %f1873;
	mul.f32 	%f1875, %f310, %f1869;
	fma.rn.f32 	%f1876, %f311, %f1868, %f1875;
	mul.f32 	%f1877, %f310, %f1870;
	fma.rn.f32 	%f1878, %f312, %f1868, %f1877;
	mul.f32 	%f1879, %f313, %f1869;
	fma.rn.f32 	%f1880, %f314, %f1868, %f1879;
	mul.f32 	%f1881, %f313, %f1870;
	fma.rn.f32 	%f1882, %f315, %f1868, %f1881;
	fma.rn.f32 	%f1883, %f307, %f1868, %f329;
	add.f32 	%f1884, %f330, %f1872;
	add.f32 	%f1885, %f331, %f1874;
	fma.rn.f32 	%f1886, %f310, %f1868, %f332;
	add.f32 	%f1887, %f333, %f1876;
	add.f32 	%f1888, %f334, %f1878;
	fma.rn.f32 	%f1889, %f313, %f1868, %f335;
	add.f32 	%f1890, %f336, %f1880;
	add.f32 	%f1891, %f337, %f1882;
	add.f32 	%f350, %f172, %f1883;
	add.f32 	%f351, %f173, %f1884;
	add.f32 	%f352, %f174, %f1885;
	add.f32 	%f353, %f175, %f1886;
	add.f32 	%f354, %f176, %f1887;
	add.f32 	%f355, %f177, %f1888;
	add.f32 	%f356, %f178, %f1889;
	add.f32 	%f357, %f179, %f1890;
	add.f32 	%f358, %f180, %f1891;
	mul.f32 	%f359, %f377, 0f3F000000;
	mul.f32 	%f1892, %f359, 0f3F22F983;
	cvt.rni.s32.f32 	%r1251, %f1892;
	cvt.rn.f32.s32 	%f1893, %r1251;
	fma.rn.f32 	%f1894, %f1893, 0fBFC90FDA, %f359;
	fma.rn.f32 	%f1895, %f1893, 0fB3A22168, %f1894;
	fma.rn.f32 	%f2191, %f1893, 0fA7C234C5, %f1895;
	abs.f32 	%f361, %f359;
	setp.ltu.f32 	%p312, %f361, 0f47CE4780;
	mov.u32 	%r1239, %r1251;
	mov.f32 	%f2188, %f2191;
	@%p312 bra 	$L__BB0_297;
	setp.neu.f32 	%p313, %f361, 0f7F800000;
	@%p313 bra 	$L__BB0_292;
	mov.f32 	%f1898, 0f00000000;
	mul.rn.f32 	%f2188, %f359, %f1898;
	mov.b32 	%r1239, 0;
	bra.uni 	$L__BB0_297;
$L__BB0_292:
	mov.b32 	%r307, %f359;
	shl.b32 	%r1053, %r307, 8;
	or.b32  	%r308, %r1053, -2147483648;
	mov.b64 	%rd505, 0;
	mov.b32 	%r1236, 0;
	mov.u64 	%rd503, __cudart_i2opi_f;
	mov.u64 	%rd504, %rd1;
$L__BB0_293:
	.pragma "nounroll";
	ld.global.nc.u32 	%r1054, [%rd503];
	mad.wide.u32 	%rd401, %r1054, %r308, %rd505;
	shr.u64 	%rd505, %rd401, 32;
	st.local.u32 	[%rd504], %rd401;
	add.s32 	%r1236, %r1236, 1;
	add.s64 	%rd504, %rd504, 4;
	add.s64 	%rd503, %rd503, 4;
	setp.ne.s32 	%p314, %r1236, 6;
	@%p314 bra 	$L__BB0_293;
	shr.u32 	%r1055, %r307, 23;
	st.local.u32 	[%rd1+24], %rd505;
	and.b32  	%r311, %r1055, 31;
	and.b32  	%r1056, %r1055, 224;
	add.s32 	%r1057, %r1056, -128;
	shr.u32 	%r1058, %r1057, 5;
	mul.wide.u32 	%rd402, %r1058, 4;
	sub.s64 	%rd172, %rd1, %rd402;
	ld.local.u32 	%r1237, [%rd172+24];
	ld.local.u32 	%r1238, [%rd172+20];
	setp.eq.s32 	%p315, %r311, 0;
	@%p315 bra 	$L__BB0_296;
	shf.l.wrap.b32 	%r1237, %r1238, %r1237, %r311;
	ld.local.u32 	%r1059, [%rd172+16];
	shf.l.wrap.b32 	%r1238, %r1059, %r1238, %r311;
$L__BB0_296:
	shr.u32 	%r1060, %r1237, 30;
	shf.l.wrap.b32 	%r1061, %r1238, %r1237, 2;
	shl.b32 	%r1062, %r1238, 2;
	shr.u32 	%r1063, %r1061, 31;
	add.s32 	%r1064, %r1063, %r1060;
	neg.s32 	%r1065, %r1064;
	setp.lt.s32 	%p316, %r307, 0;
	selp.b32 	%r1239, %r1065, %r1064, %p316;
	xor.b32  	%r1066, %r1061, %r307;
	shr.s32 	%r1067, %r1061, 31;
	xor.b32  	%r1068, %r1067, %r1061;
	xor.b32  	%r1069, %r1067, %r1062;
	cvt.u64.u32 	%rd403, %r1068;
	shl.b64 	%rd404, %rd403, 32;
	cvt.u64.u32 	%rd405, %r1069;
	or.b64  	%rd406, %rd404, %rd405;
	cvt.rn.f64.s64 	%fd51, %rd406;
	mul.f64 	%fd52, %fd51, 0d3BF921FB54442D19;
	cvt.rn.f32.f64 	%f1896, %fd52;
	neg.f32 	%f1897, %f1896;
	setp.lt.s32 	%p317, %r1066, 0;
	selp.f32 	%f2188, %f1897, %f1896, %p317;
$L__BB0_297:
	setp.ltu.f32 	%p318, %f361, 0f47CE4780;
	add.s32 	%r1071, %r1239, 1;
	mul.rn.f32 	%f1899, %f2188, %f2188;
	and.b32  	%r1072, %r1239, 1;
	setp.eq.b32 	%p319, %r1072, 1;
	selp.f32 	%f1900, %f2188, 0f3F800000, %p319;
	fma.rn.f32 	%f1901, %f1899, %f1900, 0f00000000;
	fma.rn.f32 	%f1902, %f1899, 0f37CBAC00, 0fBAB607ED;
	selp.f32 	%f1903, 0fB94D4153, %f1902, %p319;
	selp.f32 	%f1904, 0f3C0885E4, 0f3D2AAABB, %p319;
	fma.rn.f32 	%f1905, %f1903, %f1899, %f1904;
	selp.f32 	%f1906, 0fBE2AAAA8, 0fBEFFFFFF, %p319;
	fma.rn.f32 	%f1907, %f1905, %f1899, %f1906;
	fma.rn.f32 	%f1908, %f1907, %f1901, %f1900;
	and.b32  	%r1073, %r1071, 2;
	setp.eq.s32 	%p320, %r1073, 0;
	mov.f32 	%f1909, 0f00000000;
	sub.f32 	%f1910, %f1909, %f1908;
	selp.f32 	%f365, %f1908, %f1910, %p320;
	mov.u32 	%r1243, %r1251;
	mov.f32 	%f2189, %f2191;
	@%p318 bra 	$L__BB0_305;
	setp.neu.f32 	%p321, %f361, 0f7F800000;
	@%p321 bra 	$L__BB0_300;
	mov.f32 	%f1913, 0f00000000;
	mul.rn.f32 	%f2189, %f359, %f1913;
	mov.b32 	%r1243, 0;
	bra.uni 	$L__BB0_305;
$L__BB0_300:
	mov.b32 	%r320, %f359;
	shl.b32 	%r1075, %r320, 8;
	or.b32  	%r321, %r1075, -2147483648;
	mov.b64 	%rd508, 0;
	mov.b32 	%r1240, 0;
	mov.u64 	%rd506, __cudart_i2opi_f;
	mov.u64 	%rd507, %rd1;
$L__BB0_301:
	.pragma "nounroll";
	ld.global.nc.u32 	%r1076, [%rd506];
	mad.wide.u32 	%rd409, %r1076, %r321, %rd508;
	shr.u64 	%rd508, %rd409, 32;
	st.local.u32 	[%rd507], %rd409;
	add.s32 	%r1240, %r1240, 1;
	add.s64 	%rd507, %rd507, 4;
	add.s64 	%rd506, %rd506, 4;
	setp.ne.s32 	%p322, %r1240, 6;
	@%p322 bra 	$L__BB0_301;
	shr.u32 	%r1077, %r320, 23;
	st.local.u32 	[%rd1+24], %rd508;
	and.b32  	%r324, %r1077, 31;
	and.b32  	%r1078, %r1077, 224;
	add.s32 	%r1079, %r1078, -128;
	shr.u32 	%r1080, %r1079, 5;
	mul.wide.u32 	%rd410, %r1080, 4;
	sub.s64 	%rd179, %rd1, %rd410;
	ld.local.u32 	%r1241, [%rd179+24];
	ld.local.u32 	%r1242, [%rd179+20];
	setp.eq.s32 	%p323, %r324, 0;
	@%p323 bra 	$L__BB0_304;
	shf.l.wrap.b32 	%r1241, %r1242, %r1241, %r324;
	ld.local.u32 	%r1081, [%rd179+16];
	shf.l.wrap.b32 	%r1242, %r1081, %r1242, %r324;
$L__BB0_304:
	shr.u32 	%r1082, %r1241, 30;
	shf.l.wrap.b32 	%r1083, %r1242, %r1241, 2;
	shl.b32 	%r1084, %r1242, 2;
	shr.u32 	%r1085, %r1083, 31;
	add.s32 	%r1086, %r1085, %r1082;
	neg.s32 	%r1087, %r1086;
	setp.lt.s32 	%p324, %r320, 0;
	selp.b32 	%r1243, %r1087, %r1086, %p324;
	xor.b32  	%r1088, %r1083, %r320;
	shr.s32 	%r1089, %r1083, 31;
	xor.b32  	%r1090, %r1089, %r1083;
	xor.b32  	%r1091, %r1089, %r1084;
	cvt.u64.u32 	%rd411, %r1090;
	shl.b64 	%rd412, %rd411, 32;
	cvt.u64.u32 	%rd413, %r1091;
	or.b64  	%rd414, %rd412, %rd413;
	cvt.rn.f64.s64 	%fd53, %rd414;
	mul.f64 	%fd54, %fd53, 0d3BF921FB54442D19;
	cvt.rn.f32.f64 	%f1911, %fd54;
	neg.f32 	%f1912, %f1911;
	setp.lt.s32 	%p325, %r1088, 0;
	selp.f32 	%f2189, %f1912, %f1911, %p325;
$L__BB0_305:
	setp.ltu.f32 	%p326, %f361, 0f47CE4780;
	mul.rn.f32 	%f1914, %f2189, %f2189;
	and.b32  	%r1093, %r1243, 1;
	setp.eq.b32 	%p327, %r1093, 1;
	selp.f32 	%f1915, 0f3F800000, %f2189, %p327;
	fma.rn.f32 	%f1916, %f1914, %f1915, 0f00000000;
	fma.rn.f32 	%f1917, %f1914, 0f37CBAC00, 0fBAB607ED;
	selp.f32 	%f1918, %f1917, 0fB94D4153, %p327;
	selp.f32 	%f1919, 0f3D2AAABB, 0f3C0885E4, %p327;
	fma.rn.f32 	%f1920, %f1918, %f1914, %f1919;
	selp.f32 	%f1921, 0fBEFFFFFF, 0fBE2AAAA8, %p327;
	fma.rn.f32 	%f1922, %f1920, %f1914, %f1921;
	fma.rn.f32 	%f1923, %f1922, %f1916, %f1915;
	and.b32  	%r1094, %r1243, 2;
	setp.eq.s32 	%p328, %r1094, 0;
	mov.f32 	%f1924, 0f00000000;
	sub.f32 	%f1925, %f1924, %f1923;
	selp.f32 	%f1926, %f1923, %f1925, %p328;
	neg.f32 	%f369, %f1926;
	mov.u32 	%r1247, %r1251;
	mov.f32 	%f2190, %f2191;
	@%p326 bra 	$L__BB0_313;
	setp.neu.f32 	%p329, %f361, 0f7F800000;
	@%p329 bra 	$L__BB0_308;
	mov.f32 	%f1929, 0f00000000;
	mul.rn.f32 	%f2190, %f359, %f1929;
	mov.b32 	%r1247, 0;
	bra.uni 	$L__BB0_313;
$L__BB0_308:
	mov.b32 	%r333, %f359;
	shl.b32 	%r1096, %r333, 8;
	or.b32  	%r334, %r1096, -2147483648;
	mov.b64 	%rd511, 0;
	mov.b32 	%r1244, 0;
	mov.u64 	%rd509, __cudart_i2opi_f;
	mov.u64 	%rd510, %rd1;
$L__BB0_309:
	.pragma "nounroll";
	ld.global.nc.u32 	%r1097, [%rd509];
	mad.wide.u32 	%rd417, %r1097, %r334, %rd511;
	shr.u64 	%rd511, %rd417, 32;
	st.local.u32 	[%rd510], %rd417;
	add.s32 	%r1244, %r1244, 1;
	add.s64 	%rd510, %rd510, 4;
	add.s64 	%rd509, %rd509, 4;
	setp.ne.s32 	%p330, %r1244, 6;
	@%p330 bra 	$L__BB0_309;
	shr.u32 	%r1098, %r333, 23;
	st.local.u32 	[%rd1+24], %rd511;
	and.b32  	%r337, %r1098, 31;
	and.b32  	%r1099, %r1098, 224;
	add.s32 	%r1100, %r1099, -128;
	shr.u32 	%r1101, %r1100, 5;
	mul.wide.u32 	%rd418, %r1101, 4;
	sub.s64 	%rd186, %rd1, %rd418;
	ld.local.u32 	%r1245, [%rd186+24];
	ld.local.u32 	%r1246, [%rd186+20];
	setp.eq.s32 	%p331, %r337, 0;
	@%p331 bra 	$L__BB0_312;
	shf.l.wrap.b32 	%r1245, %r1246, %r1245, %r337;
	ld.local.u32 	%r1102, [%rd186+16];
	shf.l.wrap.b32 	%r1246, %r1102, %r1246, %r337;
$L__BB0_312:
	shr.u32 	%r1103, %r1245, 30;
	shf.l.wrap.b32 	%r1104, %r1246, %r1245, 2;
	shl.b32 	%r1105, %r1246, 2;
	shr.u32 	%r1106, %r1104, 31;
	add.s32 	%r1107, %r1106, %r1103;
	neg.s32 	%r1108, %r1107;
	setp.lt.s32 	%p332, %r333, 0;
	selp.b32 	%r1247, %r1108, %r1107, %p332;
	xor.b32  	%r1109, %r1104, %r333;
	shr.s32 	%r1110, %r1104, 31;
	xor.b32  	%r1111, %r1110, %r1104;
	xor.b32  	%r1112, %r1110, %r1105;
	cvt.u64.u32 	%rd419, %r1111;
	shl.b64 	%rd420, %rd419, 32;
	cvt.u64.u32 	%rd421, %r1112;
	or.b64  	%rd422, %rd420, %rd421;
	cvt.rn.f64.s64 	%fd55, %rd422;
	mul.f64 	%fd56, %fd55, 0d3BF921FB54442D19;
	cvt.rn.f32.f64 	%f1927, %fd56;
	neg.f32 	%f1928, %f1927;
	setp.lt.s32 	%p333, %r1109, 0;
	selp.f32 	%f2190, %f1928, %f1927, %p333;
$L__BB0_313:
	setp.ltu.f32 	%p334, %f361, 0f47CE4780;
	mul.rn.f32 	%f1930, %f2190, %f2190;
	and.b32  	%r1114, %r1247, 1;
	setp.eq.b32 	%p335, %r1114, 1;
	selp.f32 	%f1931, 0f3F800000, %f2190, %p335;
	fma.rn.f32 	%f1932, %f1930, %f1931, 0f00000000;
	fma.rn.f32 	%f1933, %f1930, 0f37CBAC00, 0fBAB607ED;
	selp.f32 	%f1934, %f1933, 0fB94D4153, %p335;
	selp.f32 	%f1935, 0f3D2AAABB, 0f3C0885E4, %p335;
	fma.rn.f32 	%f1936, %f1934, %f1930, %f1935;
	selp.f32 	%f1937, 0fBEFFFFFF, 0fBE2AAAA8, %p335;
	fma.rn.f32 	%f1938, %f1936, %f1930, %f1937;
	fma.rn.f32 	%f1939, %f1938, %f1932, %f1931;
	and.b32  	%r1115, %r1247, 2;
	setp.eq.s32 	%p336, %r1115, 0;
	mov.f32 	%f1940, 0f00000000;
	sub.f32 	%f1941, %f1940, %f1939;
	selp.f32 	%f373, %f1939, %f1941, %p336;
	@%p334 bra 	$L__BB0_321;
	setp.neu.f32 	%p337, %f361, 0f7F800000;
	@%p337 bra 	$L__BB0_316;
	mov.f32 	%f1944, 0f00000000;
	mul.rn.f32 	%f2191, %f359, %f1944;
	mov.b32 	%r1251, 0;
	bra.uni 	$L__BB0_321;
$L__BB0_316:
	mov.b32 	%r346, %f359;
	shl.b32 	%r1117, %r346, 8;
	or.b32  	%r347, %r1117, -2147483648;
	mov.b64 	%rd514, 0;
	mov.b32 	%r1248, 0;
	mov.u64 	%rd512, __cudart_i2opi_f;
	mov.u64 	%rd513, %rd1;
$L__BB0_317:
	.pragma "nounroll";
	ld.global.nc.u32 	%r1118, [%rd512];
	mad.wide.u32 	%rd425, %r1118, %r347, %rd514;
	shr.u64 	%rd514, %rd425, 32;
	st.local.u32 	[%rd513], %rd425;
	add.s32 	%r1248, %r1248, 1;
	add.s64 	%rd513, %rd513, 4;
	add.s64 	%rd512, %rd512, 4;
	setp.ne.s32 	%p338, %r1248, 6;
	@%p338 bra 	$L__BB0_317;
	shr.u32 	%r1119, %r346, 23;
	st.local.u32 	[%rd1+24], %rd514;
	and.b32  	%r350, %r1119, 31;
	and.b32  	%r1120, %r1119, 224;
	add.s32 	%r1121, %r1120, -128;
	shr.u32 	%r1122, %r1121, 5;
	mul.wide.u32 	%rd426, %r1122, 4;
	sub.s64 	%rd193, %rd1, %rd426;
	ld.local.u32 	%r1249, [%rd193+24];
	ld.local.u32 	%r1250, [%rd193+20];
	setp.eq.s32 	%p339, %r350, 0;
	@%p339 bra 	$L__BB0_320;
	shf.l.wrap.b32 	%r1249, %r1250, %r1249, %r350;
	ld.local.u32 	%r1123, [%rd193+16];
	shf.l.wrap.b32 	%r1250, %r1123, %r1250, %r350;
$L__BB0_320:
	shr.u32 	%r1124, %r1249, 30;
	shf.l.wrap.b32 	%r1125, %r1250, %r1249, 2;
	shl.b32 	%r1126, %r1250, 2;
	shr.u32 	%r1127, %r1125, 31;
	add.s32 	%r1128, %r1127, %r1124;
	neg.s32 	%r1129, %r1128;
	setp.lt.s32 	%p340, %r346, 0;
	selp.b32 	%r1251, %r1129, %r1128, %p340;
	xor.b32  	%r1130, %r1125, %r346;
	shr.s32 	%r1131, %r1125, 31;
	xor.b32  	%r1132, %r1131, %r1125;
	xor.b32  	%r1133, %r1131, %r1126;
	cvt.u64.u32 	%rd427, %r1132;
	shl.b64 	%rd428, %rd427, 32;
	cvt.u64.u32 	%rd429, %r1133;
	or.b64  	%rd430, %rd428, %rd429;
	cvt.rn.f64.s64 	%fd57, %rd430;
	mul.f64 	%fd58, %fd57, 0d3BF921FB54442D19;
	cvt.rn.f32.f64 	%f1942, %fd58;
	neg.f32 	%f1943, %f1942;
	setp.lt.s32 	%p341, %r1130, 0;
	selp.f32 	%f2191, %f1943, %f1942, %p341;
$L__BB0_321:
	fma.rn.f32 	%f1945, %f377, 0f00000000, 0f00000000;
	mul.f32 	%f1946, %f1945, %f369;
	add.s32 	%r1135, %r1251, 1;
	mul.rn.f32 	%f1947, %f2191, %f2191;
	and.b32  	%r1136, %r1251, 1;
	setp.eq.b32 	%p342, %r1136, 1;
	selp.f32 	%f1948, %f2191, 0f3F800000, %p342;
	fma.rn.f32 	%f1949, %f1947, %f1948, 0f00000000;
	fma.rn.f32 	%f1950, %f1947, 0f37CBAC00, 0fBAB607ED;
	selp.f32 	%f1951, 0fB94D4153, %f1950, %p342;
	selp.f32 	%f1952, 0f3C0885E4, 0f3D2AAABB, %p342;
	fma.rn.f32 	%f1953, %f1951, %f1947, %f1952;
	selp.f32 	%f1954, 0fBE2AAAA8, 0fBEFFFFFF, %p342;
	fma.rn.f32 	%f1955, %f1953, %f1947, %f1954;
	fma.rn.f32 	%f1956, %f1955, %f1949, %f1948;
	and.b32  	%r1137, %r1135, 2;
	setp.eq.s32 	%p343, %r1137, 0;
	mov.f32 	%f1957, 0f00000000;
	sub.f32 	%f1958, %f1957, %f1956;
	selp.f32 	%f1959, %f1956, %f1958, %p343;
	mul.f32 	%f1960, %f1945, %f1959;
	mul.f32 	%f1961, %f373, 0f00000000;
	fma.rn.f32 	%f1962, %f1960, 0f00000000, %f1961;
	add.f32 	%f1963, %f1961, %f1960;
	mul.f32 	%f1964, %f1961, 0f00000000;
	sub.f32 	%f1965, %f1964, %f1962;
	sub.f32 	%f1966, %f1961, %f1963;
	mul.f32 	%f1967, %f1946, 0f00000000;
	fma.rn.f32 	%f1968, %f365, 0f00000000, %f1967;
	mul.f32 	%f1969, %f350, %f1965;
	mul.f32 	%f1970, %f351, %f1961;
	sub.f32 	%f1971, %f1969, %f1970;
	mul.f32 	%f1972, %f352, %f1961;
	sub.f32 	%f1973, %f1969, %f1972;
	mul.f32 	%f1974, %f350, %f1961;
	fma.rn.f32 	%f1975, %f365, 0f00000000, %f1974;
	sub.f32 	%f1976, %f1968, %f1971;
	sub.f32 	%f1977, %f1968, %f1973;
	mul.f32 	%f1978, %f353, %f1965;
	mul.f32 	%f1979, %f354, %f1961;
	sub.f32 	%f1980, %f1978, %f1979;
	mul.f32 	%f1981, %f355, %f1961;
	sub.f32 	%f1982, %f1978, %f1981;
	mul.f32 	%f1983, %f353, %f1961;
	add.f32 	%f1984, %f1983, %f1975;
	sub.f32 	%f1985, %f1976, %f1980;
	sub.f32 	%f1986, %f1977, %f1982;
	mul.f32 	%f1987, %f356, %f1966;
	mul.f32 	%f1988, %f357, %f373;
	sub.f32 	%f1989, %f1987, %f1988;
	mul.f32 	%f1990, %f358, %f373;
	sub.f32 	%f1991, %f1987, %f1990;
	fma.rn.f32 	%f1992, %f356, %f373, %f1984;
	sub.f32 	%f1993, %f1985, %f1989;
	sub.f32 	%f1994, %f1986, %f1991;
	mul.f32 	%f1995, %f350, %f1946;
	fma.rn.f32 	%f1996, %f351, %f365, %f1995;
	fma.rn.f32 	%f1997, %f352, %f365, %f1995;
	mul.f32 	%f1998, %f1961, 0f80000000;
	fma.rn.f32 	%f1999, %f1965, 0f00000000, %f1998;
	fma.rn.f32 	%f2000, %f350, %f365, %f1998;
	add.f32 	%f2001, %f1996, %f1999;
	add.f32 	%f2002, %f1997, %f1999;
	mul.f32 	%f2003, %f356, %f1965;
	mul.f32 	%f2004, %f357, %f1961;
	sub.f32 	%f2005, %f2003, %f2004;
	mul.f32 	%f2006, %f358, %f1961;
	sub.f32 	%f2007, %f2003, %f2006;
	mul.f32 	%f2008, %f356, %f1961;
	sub.f32 	%f2009, %f2000, %f2008;
	add.f32 	%f2010, %f2005, %f2001;
	add.f32 	%f2011, %f2007, %f2002;
	mul.f32 	%f2012, %f353, %f1966;
	mul.f32 	%f2013, %f354, %f373;
	sub.f32 	%f2014, %f2012, %f2013;
	mul.f32 	%f2015, %f355, %f373;
	sub.f32 	%f2016, %f2012, %f2015;
	fma.rn.f32 	%f2017, %f353, %f373, %f2009;
	sub.f32 	%f2018, %f2010, %f2014;
	sub.f32 	%f2019, %f2011, %f2016;
	mul.f32 	%f2020, %f353, %f1946;
	fma.rn.f32 	%f2021, %f354, %f365, %f2020;
	fma.rn.f32 	%f2022, %f355, %f365, %f2020;
	fma.rn.f32 	%f2023, %f353, %f365, %f2008;
	sub.f32 	%f2024, %f2021, %f2005;
	sub.f32 	%f2025, %f2022, %f2007;
	fma.rn.f32 	%f2026, %f1961, 0f80000000, %f2023;
	add.f32 	%f2027, %f1999, %f2024;
	add.f32 	%f2028, %f1999, %f2025;
	mul.f32 	%f2029, %f350, %f1966;
	mul.f32 	%f2030, %f351, %f373;
	sub.f32 	%f2031, %f2029, %f2030;
	mul.f32 	%f2032, %f352, %f373;
	sub.f32 	%f2033, %f2029, %f2032;
	mul.f32 	%f2034, %f350, %f373;
	sub.f32 	%f2035, %f2026, %f2034;
	add.f32 	%f2036, %f2031, %f2027;
	add.f32 	%f2037, %f2033, %f2028;
	mul.f32 	%f2038, %f356, %f365;
	mul.f32 	%f2039, %f356, %f1946;
	fma.rn.f32 	%f2040, %f357, %f365, %f2039;
	fma.rn.f32 	%f2041, %f358, %f365, %f2039;
	sub.f32 	%f2042, %f2038, %f1983;
	add.f32 	%f2043, %f2040, %f1980;
	add.f32 	%f2044, %f2041, %f1982;
	fma.rn.f32 	%f2045, %f350, %f1961, %f2042;
	sub.f32 	%f2046, %f2043, %f1971;
	sub.f32 	%f2047, %f2044, %f1973;
	mul.f32 	%f2048, %f1966, 0f00000000;
	fma.rn.f32 	%f2049, %f373, 0f80000000, %f2048;
	fma.rn.f32 	%f2050, %f373, 0f80000000, %f2045;
	add.f32 	%f2051, %f2049, %f2046;
	add.f32 	%f2052, %f2049, %f2047;
	mul.f32 	%f2053, %f1961, %f1992;
	mul.f32 	%f2054, %f1961, %f1993;
	fma.rn.f32 	%f2055, %f1992, %f1962, %f2054;
	mul.f32 	%f2056, %f1961, %f1994;
	fma.rn.f32 	%f2057, %f1992, %f1962, %f2056;
	mul.f32 	%f2058, %f365, %f2018;
	fma.rn.f32 	%f2059, %f1946, %f2017, %f2058;
	mul.f32 	%f2060, %f365, %f2019;
	fma.rn.f32 	%f2061, %f1946, %f2017, %f2060;
	fma.rn.f32 	%f2062, %f365, %f2017, %f2053;
	add.f32 	%f2063, %f2055, %f2059;
	add.f32 	%f2064, %f2057, %f2061;
	mul.f32 	%f2065, %f373, %f2036;
	fma.rn.f32 	%f2066, %f2035, %f1963, %f2065;
	mul.f32 	%f2067, %f373, %f2037;
	fma.rn.f32 	%f2068, %f2035, %f1963, %f2067;
	fma.rn.f32 	%f2069, %f373, %f2035, %f2062;
	add.f32 	%f2070, %f2066, %f2063;
	add.f32 	%f2071, %f2068, %f2064;
	mul.f32 	%f2072, %f1961, %f2050;
	mul.f32 	%f2073, %f1961, %f2051;
	fma.rn.f32 	%f2074, %f2050, %f1962, %f2073;
	mul.f32 	%f2075, %f1961, %f2052;
	fma.rn.f32 	%f2076, %f2050, %f1962, %f2075;
	sub.f32 	%f2077, %f2069, %f2072;
	sub.f32 	%f2078, %f2070, %f2074;
	sub.f32 	%f2079, %f2071, %f2076;
	mul.f32 	%f2080, %f373, %f2017;
	mul.f32 	%f2081, %f373, %f2018;
	fma.rn.f32 	%f2082, %f2017, %f1963, %f2081;
	mul.f32 	%f2083, %f373, %f2019;
	fma.rn.f32 	%f2084, %f2017, %f1963, %f2083;
	sub.f32 	%f2085, %f2053, %f2080;
	sub.f32 	%f2086, %f2055, %f2082;
	sub.f32 	%f2087, %f2057, %f2084;
	mul.f32 	%f2088, %f365, %f2036;
	fma.rn.f32 	%f2089, %f1946, %f2035, %f2088;
	mul.f32 	%f2090, %f365, %f2037;
	fma.rn.f32 	%f2091, %f1946, %f2035, %f2090;
	fma.rn.f32 	%f2092, %f365, %f2035, %f2085;
	add.f32 	%f2093, %f2089, %f2086;
	add.f32 	%f2094, %f2091, %f2087;
	add.f32 	%f2095, %f2072, %f2092;
	add.f32 	%f2096, %f2074, %f2093;
	add.f32 	%f2097, %f2076, %f2094;
	mul.f32 	%f2098, %f373, %f1993;
	fma.rn.f32 	%f2099, %f1992, %f1963, %f2098;
	mul.f32 	%f2100, %f373, %f1994;
	fma.rn.f32 	%f2101, %f1992, %f1963, %f2100;
	mul.f32 	%f2102, %f1961, %f2017;
	mul.f32 	%f2103, %f1961, %f2018;
	fma.rn.f32 	%f2104, %f2017, %f1962, %f2103;
	mul.f32 	%f2105, %f1961, %f2019;
	fma.rn.f32 	%f2106, %f2017, %f1962, %f2105;
	fma.rn.f32 	%f2107, %f373, %f1992, %f2102;
	add.f32 	%f2108, %f2099, %f2104;
	add.f32 	%f2109, %f2101, %f2106;
	mul.f32 	%f2110, %f1961, %f2035;
	mul.f32 	%f2111, %f1961, %f2036;
	fma.rn.f32 	%f2112, %f2035, %f1962, %f2111;
	mul.f32 	%f2113, %f1961, %f2037;
	fma.rn.f32 	%f2114, %f2035, %f1962, %f2113;
	sub.f32 	%f2115, %f2107, %f2110;
	sub.f32 	%f2116, %f2108, %f2112;
	sub.f32 	%f2117, %f2109, %f2114;
	mul.f32 	%f2118, %f365, %f2051;
	fma.rn.f32 	%f2119, %f1946, %f2050, %f2118;
	mul.f32 	%f2120, %f365, %f2052;
	fma.rn.f32 	%f2121, %f1946, %f2050, %f2120;
	fma.rn.f32 	%f2122, %f365, %f2050, %f2115;
	add.f32 	%f2123, %f2119, %f2116;
	add.f32 	%f2124, %f2121, %f2117;
	st.param.v4.f32 	[func_retval0], {%f2077, %f2078, %f2079, %f2095};
	st.param.v4.f32 	[func_retval0+16], {%f2096, %f2097, %f2122, %f2123};
	st.param.f32 	[func_retval0+32], %f2124;
	ret;

}
.func  (.param .align 16 .b8 func_retval0[36]) _Z8ev_twist3jetS_fi(
	.param .align 16 .b8 _Z8ev_twist3jetS_fi_param_0[12],
	.param .align 16 .b8 _Z8ev_twist3jetS_fi_param_1[12],
	.param .b32 _Z8ev_twist3jetS_fi_param_2
)
{
	.local .align 4 .b8 	__local_depot1[28];
	.reg .b64 	%SP;
	.reg .b64 	%SPL;
	.reg .pred 	%p<361>;
	.reg .b32 	%r<1328>;
	.reg .b32 	%f<2544>;
	.reg .b64 	%rd<551>;
	.reg .b64 	%fd<64>;

	mov.u64 	%SPL, __local_depot1;
	ld.param.v2.f32 	{%f409, %f410}, [_Z8ev_twist3jetS_fi_param_0];
	ld.param.v2.f32 	{%f412, %f413}, [_Z8ev_twist3jetS_fi_param_1];
	ld.param.f32 	%f415, [_Z8ev_twist3jetS_fi_param_2];
	add.u64 	%rd1, %SPL, 0;
	mul.f32 	%f2, %f415, 0f3F000000;
	cvt.f64.f32 	%fd1, %f412;
	setp.gtu.f64 	%p1, %fd1, 0d3FF921FB54442D18;
	@%p1 bra 	$L__BB1_9;
	abs.f32 	%f3, %f412;
	setp.eq.f32 	%p2, %f412, 0f3F800000;
	mov.f32 	%f2476, 0f3F800000;
	@%p2 bra 	$L__BB1_6;
	setp.num.f32 	%p3, %f3, %f3;
	@%p3 bra 	$L__BB1_4;
	mov.f32 	%f472, 0f40000000;
	add.rn.f32 	%f2476, %f412, %f472;
	bra.uni 	$L__BB1_6;
$L__BB1_4:
	setp.lt.f32 	%p4, %f3, 0f00800000;
	mul.f32 	%f417, %f3, 0f4B800000;
	selp.f32 	%f418, %f417, %f3, %p4;
	mov.b32 	%r389, %f418;
	add.s32 	%r390, %r389, -1060439283;
	and.b32  	%r391, %r390, -8388608;
	sub.s32 	%r392, %r389, %r391;
	mov.b32 	%f419, %r392;
	cvt.rn.f32.s32 	%f420, %r391;
	selp.f32 	%f421, 0fC1C00000, 0f00000000, %p4;
	fma.rn.f32 	%f422, %f420, 0f34000000, %f421;
	add.f32 	%f423, %f419, 0fBF800000;
	add.f32 	%f424, %f419, 0f3F800000;
	rcp.approx.ftz.f32 	%f425, %f424;
	add.f32 	%f426, %f423, %f423;
	mul.f32 	%f427, %f426, %f425;
	mul.f32 	%f428, %f427, %f427;
	neg.f32 	%f429, %f427;
	sub.f32 	%f430, %f423, %f427;
	add.f32 	%f431, %f430, %f430;
	fma.rn.f32 	%f432, %f429, %f423, %f431;
	mul.rn.f32 	%f433, %f425, %f432;
	fma.rn.f32 	%f434, %f428, 0f3A2C32E4, 0f3B52E7DB;
	fma.rn.f32 	%f435, %f434, %f428, 0f3C93BB73;
	fma.rn.f32 	%f436, %f435, %f428, 0f3DF6384F;
	mul.rn.f32 	%f437, %f436, %f428;
	fma.rn.f32 	%f438, %f427, 0f3FB8AA3B, %f422;
	mul.f32 	%f439, %f437, 0f40400000;
	sub.f32 	%f440, %f422, %f438;
	fma.rn.f32 	%f441, %f427, 0f3FB8AA3B, %f440;
	fma.rn.f32 	%f442, %f433, 0f3FB8AA3B, %f441;
	fma.rn.f32 	%f443, %f427, 0f32A55E34, %f442;
	fma.rn.f32 	%f444, %f439, %f433, %f443;
	fma.rn.f32 	%f445, %f437, %f427, %f444;
	add.rn.f32 	%f446, %f438, %f445;
	mov.f32 	%f447, 0f40000000;
	mul.rn.f32 	%f448, %f446, %f447;
	cvt.rni.f32.f32 	%f449, %f448;
	sub.f32 	%f450, %f448, %f449;
	neg.f32 	%f451, %f448;
	fma.rn.f32 	%f452, %f446, 0f40000000, %f451;
	neg.f32 	%f453, %f438;
	add.rn.f32 	%f454, %f446, %f453;
	neg.f32 	%f455, %f454;
	add.rn.f32 	%f456, %f445, %f455;
	fma.rn.f32 	%f457, %f456, 0f40000000, %f452;
	add.f32 	%f458, %f450, %f457;
	setp.gt.f32 	%p5, %f449, 0f00000000;
	selp.b32 	%r393, 0, -2097152000, %p5;
	setp.neu.f32 	%p6, %f412, 0f00000000;
	setp.neu.f32 	%p7, %f3, 0f7F800000;
	setp.lt.f32 	%p8, %f448, 0f00000000;
	selp.f32 	%f459, 0f00000000, 0f7F800000, %p8;
	abs.f32 	%f460, %f448;
	setp.gt.f32 	%p9, %f460, 0f43180000;
	cvt.rzi.s32.f32 	%r394, %f449;
	shl.b32 	%r395, %r394, 23;
	sub.s32 	%r396, %r395, %r393;
	mov.b32 	%f461, %r396;
	add.s32 	%r397, %r393, 2130706432;
	mov.b32 	%f462, %r397;
	fma.rn.f32 	%f463, %f458, 0f391FCB8E, 0f3AAF85ED;
	fma.rn.f32 	%f464, %f463, %f458, 0f3C1D9856;
	fma.rn.f32 	%f465, %f464, %f458, 0f3D6357BB;
	fma.rn.f32 	%f466, %f465, %f458, 0f3E75FDEC;
	fma.rn.f32 	%f467, %f466, %f458, 0f3F317218;
	fma.rn.f32 	%f468, %f467, %f458, 0f3F800000;
	mul.f32 	%f469, %f468, %f462;
	mul.f32 	%f470, %f469, %f461;
	selp.f32 	%f2476, %f459, %f470, %p9;
	and.pred  	%p10, %p6, %p7;
	@%p10 bra 	$L__BB1_6;
	add.f32 	%f471, %f412, %f412;
	mov.b32 	%r398, %f471;
	and.b32  	%r399, %r398, 2147483647;
	mov.b32 	%f2476, %r399;
$L__BB1_6:
	setp.eq.f32 	%p11, %f412, 0f00000000;
	mov.f32 	%f2477, 0f00000000;
	@%p11 bra 	$L__BB1_8;
	add.f32 	%f474, %f2476, %f2476;
	div.rn.f32 	%f2477, %f474, %f412;
$L__BB1_8:
	mul.f32 	%f475, %f2477, 0f00000000;
	mul.f32 	%f476, %f2476, 0f3F22F983;
	mul.f32 	%f477, %f2476, 0f00000000;
	mul.f32 	%f478, %f2477, 0f3F22F983;
	sub.f32 	%f479, %f477, %f478;
	mul.f32 	%f480, %f475, 0f3F22F983;
	sub.f32 	%f481, %f477, %f480;
	add.f32 	%f482, %f412, %f412;
	fma.rn.f32 	%f483, %f412, 0f00000000, 0f40000000;
	fma.rn.f32 	%f484, %f412, 0f00000000, 0f00000000;
	sub.f32 	%f2482, %f482, %f476;
	add.f32 	%f2481, %f483, %f479;
	add.f32 	%f2480, %f484, %f481;
	bra.uni 	$L__BB1_17;
$L__BB1_9:
	abs.f32 	%f13, %f412;
	setp.eq.f32 	%p12, %f412, 0f3F800000;
	mov.f32 	%f2478, 0f3F800000;
	@%p12 bra 	$L__BB1_14;
	setp.num.f32 	%p13, %f13, %f13;
	@%p13 bra 	$L__BB1_12;
	mov.f32 	%f541, 0f40000000;
	add.rn.f32 	%f2478, %f412, %f541;
	bra.uni 	$L__BB1_14;
$L__BB1_12:
	setp.lt.f32 	%p14, %f13, 0f00800000;
	mul.f32 	%f486, %f13, 0f4B800000;
	selp.f32 	%f487, %f486, %f13, %p14;
	mov.b32 	%r400, %f487;
	add.s32 	%r401, %r400, -1060439283;
	and.b32  	%r402, %r401, -8388608;
	sub.s32 	%r403, %r400, %r402;
	mov.b32 	%f488, %r403;
	cvt.rn.f32.s32 	%f489, %r402;
	selp.f32 	%f490, 0fC1C00000, 0f00000000, %p14;
	fma.rn.f32 	%f491, %f489, 0f34000000, %f490;
	add.f32 	%f492, %f488, 0fBF800000;
	add.f32 	%f493, %f488, 0f3F800000;
	rcp.approx.ftz.f32 	%f494, %f493;
	add.f32 	%f495, %f492, %f492;
	mul.f32 	%f496, %f495, %f494;
	mul.f32 	%f497, %f496, %f496;
	neg.f32 	%f498, %f496;
	sub.f32 	%f499, %f492, %f496;
	add.f32 	%f500, %f499, %f499;
	fma.rn.f32 	%f501, %f498, %f492, %f500;
	mul.rn.f32 	%f502, %f494, %f501;
	fma.rn.f32 	%f503, %f497, 0f3A2C32E4, 0f3B52E7DB;
	fma.rn.f32 	%f504, %f503, %f497, 0f3C93BB73;
	fma.rn.f32 	%f505, %f504, %f497, 0f3DF6384F;
	mul.rn.f32 	%f506, %f505, %f497;
	fma.rn.f32 	%f507, %f496, 0f3FB8AA3B, %f491;
	mul.f32 	%f508, %f506, 0f40400000;
	sub.f32 	%f509, %f491, %f507;
	fma.rn.f32 	%f510, %f496, 0f3FB8AA3B, %f509;
	fma.rn.f32 	%f511, %f502, 0f3FB8AA3B, %f510;
	fma.rn.f32 	%f512, %f496, 0f32A55E34, %f511;
	fma.rn.f32 	%f513, %f508, %f502, %f512;
	fma.rn.f32 	%f514, %f506, %f496, %f513;
	add.rn.f32 	%f515, %f507, %f514;
	mov.f32 	%f516, 0f40000000;
	mul.rn.f32 	%f517, %f515, %f516;
	cvt.rni.f32.f32 	%f518, %f517;
	sub.f32 	%f519, %f517, %f518;
	neg.f32 	%f520, %f517;
	fma.rn.f32 	%f521, %f515, 0f40000000, %f520;
	neg.f32 	%f522, %f507;
	add.rn.f32 	%f523, %f515, %f522;
	neg.f32 	%f524, %f523;
	add.rn.f32 	%f525, %f514, %f524;
	fma.rn.f32 	%f526, %f525, 0f40000000, %f521;
	add.f32 	%f527, %f519, %f526;
	setp.gt.f32 	%p15, %f518, 0f00000000;
	selp.b32 	%r404, 0, -2097152000, %p15;
	setp.neu.f32 	%p16, %f412, 0f00000000;
	setp.neu.f32 	%p17, %f13, 0f7F800000;
	setp.lt.f32 	%p18, %f517, 0f00000000;
	selp.f32 	%f528, 0f00000000, 0f7F800000, %p18;
	abs.f32 	%f529, %f517;
	setp.gt.f32 	%p19, %f529, 0f43180000;
	cvt.rzi.s32.f32 	%r405, %f518;
	shl.b32 	%r406, %r405, 23;
	sub.s32 	%r407, %r406, %r404;
	mov.b32 	%f530, %r407;
	add.s32 	%r408, %r404, 2130706432;
	mov.b32 	%f531, %r408;
	fma.rn.f32 	%f532, %f527, 0f391FCB8E, 0f3AAF85ED;
	fma.rn.f32 	%f533, %f532, %f527, 0f3C1D9856;
	fma.rn.f32 	%f534, %f533, %f527, 0f3D6357BB;
	fma.rn.f32 	%f535, %f534, %f527, 0f3E75FDEC;
	fma.rn.f32 	%f536, %f535, %f527, 0f3F317218;
	fma.rn.f32 	%f537, %f536, %f527, 0f3F800000;
	mul.f32 	%f538, %f537, %f531;
	mul.f32 	%f539, %f538, %f530;
	selp.f32 	%f2478, %f528, %f539, %p19;
	and.pred  	%p20, %p16, %p17;
	@%p20 bra 	$L__BB1_14;
	add.f32 	%f540, %f412, %f412;
	mov.b32 	%r409, %f540;
	and.b32  	%r410, %r409, 2147483647;
	mov.b32 	%f2478, %r410;
$L__BB1_14:
	setp.eq.f32 	%p21, %f412, 0f00000000;
	mov.f32 	%f2479, 0f00000000;
	@%p21 bra 	$L__BB1_16;
	add.f32 	%f543, %f2478, %f2478;
	div.rn.f32 	%f2479, %f543, %f412;
$L__BB1_16:
	mul.f32 	%f544, %f2479, 0f00000000;
	mul.f32 	%f545, %f2478, 0f3F22F983;
	mul.f32 	%f546, %f2479, 0f3F22F983;
	fma.rn.f32 	%f547, %f2478, 0f00000000, %f546;
	mul.f32 	%f548, %f544, 0f3F22F983;
	fma.rn.f32 	%f549, %f2478, 0f00000000, %f548;
	add.f32 	%f550, %f412, %f412;
	fma.rn.f32 	%f551, %f412, 0f00000000, 0f40000000;
	fma.rn.f32 	%f552, %f412, 0f00000000, 0f00000000;
	sub.f32 	%f553, %f545, %f550;
	sub.f32 	%f554, %f547, %f551;
	sub.f32 	%f555, %f549, %f552;
	add.f32 	%f2482, %f553, 0f40490FDB;
	add.f32 	%f2481, %f554, 0f00000000;
	add.f32 	%f2480, %f555, 0f00000000;
$L__BB1_17:
	mov.f32 	%f556, 0f00000000;
	mul.rn.f32 	%f557, %f556, %f556;
	fma.rn.f32 	%f558, %f557, 0f00000000, 0f00000000;
	fma.rn.f32 	%f559, %f557, 0fB94D4153, 0f3C0885E4;
	fma.rn.f32 	%f560, %f559, %f557, 0fBE2AAAA8;
	fma.rn.f32 	%f26, %f560, %f558, 0f00000000;
	add.f32 	%f561, %f557, 0f00000000;
	fma.rn.f32 	%f562, %f557, 0f37CBAC00, 0fBAB607ED;
	fma.rn.f32 	%f563, %f562, %f557, 0f3D2AAABB;
	fma.rn.f32 	%f564, %f563, %f557, 0fBEFFFFFF;
	fma.rn.f32 	%f27, %f564, %f561, 0f3F800000;
	mul.f32 	%f28, %f27, 0f00000000;
	mul.f32 	%f29, %f26, 0f00000000;
	fma.rn.f32 	%f30, %f28, 0f3F666666, %f29;
	mul.f32 	%f31, %f27, 0f3F666666;
	add.f32 	%f32, %f29, %f31;
	mul.f32 	%f565, %f2482, 0f3F22F983;
	cvt.rni.s32.f32 	%r1229, %f565;
	cvt.rn.f32.s32 	%f566, %r1229;
	fma.rn.f32 	%f567, %f566, 0fBFC90FDA, %f2482;
	fma.rn.f32 	%f568, %f566, 0fB3A22168, %f567;
	fma.rn.f32 	%f2488, %f566, 0fA7C234C5, %f568;
	abs.f32 	%f34, %f2482;
	setp.ltu.f32 	%p22, %f34, 0f47CE4780;
	mov.u32 	%r1209, %r1229;
	mov.f32 	%f2483, %f2488;
	@%p22 bra 	$L__BB1_25;
	setp.neu.f32 	%p23, %f34, 0f7F800000;
	@%p23 bra 	$L__BB1_20;
	mov.f32 	%f571, 0f00000000;
	mul.rn.f32 	%f2483, %f2482, %f571;
	mov.b32 	%r1209, 0;
	bra.uni 	$L__BB1_25;
$L__BB1_20:
	mov.b32 	%r2, %f2482;
	shl.b32 	%r412, %r2, 8;
	or.b32  	%r3, %r412, -2147483648;
	mov.b64 	%rd463, 0;
	mov.b32 	%r1206, 0;
	mov.u64 	%rd461, __cudart_i2opi_f;
	mov.u64 	%rd462, %rd1;
$L__BB1_21:
	.pragma "nounroll";
	ld.global.nc.u32 	%r413, [%rd461];
	mad.wide.u32 	%rd211, %r413, %r3, %rd463;
	shr.u64 	%rd463, %rd211, 32;
	st.local.u32 	[%rd462], %rd211;
	add.s32 	%r1206, %r1206, 1;
	add.s64 	%rd462, %rd462, 4;
	add.s64 	%rd461, %rd461, 4;
	setp.ne.s32 	%p24, %r1206, 6;
	@%p24 bra 	$L__BB1_21;
	shr.u32 	%r414, %r2, 23;
	st.local.u32 	[%rd1+24], %rd463;
	and.b32  	%r6, %r414, 31;
	and.b32  	%r415, %r414, 224;
	add.s32 	%r416, %r415, -128;
	shr.u32 	%r417, %r416, 5;
	mul.wide.u32 	%rd212, %r417, 4;
	sub.s64 	%rd8, %rd1, %rd212;
	ld.local.u32 	%r1207, [%rd8+24];
	ld.local.u32 	%r1208, [%rd8+20];
	setp.eq.s32 	%p25, %r6, 0;
	@%p25 bra 	$L__BB1_24;
	shf.l.wrap.b32 	%r1207, %r1208, %r1207, %r6;
	ld.local.u32 	%r418, [%rd8+16];
	shf.l.wrap.b32 	%r1208, %r418, %r1208, %r6;
$L__BB1_24:
	shr.u32 	%r419, %r1207, 30;
	shf.l.wrap.b32 	%r420, %r1208, %r1207, 2;
	shl.b32 	%r421, %r1208, 2;
	shr.u32 	%r422, %r420, 31;
	add.s32 	%r423, %r422, %r419;
	neg.s32 	%r424, %r423;
	setp.lt.s32 	%p26, %r2, 0;
	selp.b32 	%r1209, %r424, %r423, %p26;
	xor.b32  	%r425, %r420, %r2;
	shr.s32 	%r426, %r420, 31;
	xor.b32  	%r427, %r426, %r420;
	xor.b32  	%r428, %r426, %r421;
	cvt.u64.u32 	%rd213, %r427;
	shl.b64 	%rd214, %rd213, 32;
	cvt.u64.u32 	%rd215, %r428;
	or.b64  	%rd216, %rd214, %rd215;
	cvt.rn.f64.s64 	%fd2, %rd216;
	mul.f64 	%fd3, %fd2, 0d3BF921FB54442D19;
	cvt.rn.f32.f64 	%f569, %fd3;
	neg.f32 	%f570, %f569;
	setp.lt.s32 	%p27, %r425, 0;
	selp.f32 	%f2483, %f570, %f569, %p27;
$L__BB1_25:
	setp.ltu.f32 	%p28, %f34, 0f47CE4780;
	mul.rn.f32 	%f572, %f2483, %f2483;
	and.b32  	%r430, %r1209, 1;
	setp.eq.b32 	%p29, %r430, 1;
	selp.f32 	%f573, 0f3F800000, %f2483, %p29;
	fma.rn.f32 	%f574, %f572, %f573, 0f00000000;
	fma.rn.f32 	%f575, %f572, 0f37CBAC00, 0fBAB607ED;
	selp.f32 	%f576, %f575, 0fB94D4153, %p29;
	selp.f32 	%f577, 0f3D2AAABB, 0f3C0885E4, %p29;
	fma.rn.f32 	%f578, %f576, %f572, %f577;
	selp.f32 	%f579, 0fBEFFFFFF, 0fBE2AAAA8, %p29;
	fma.rn.f32 	%f580, %f578, %f572, %f579;
	fma.rn.f32 	%f581, %f580, %f574, %f573;
	and.b32  	%r431, %r1209, 2;
	setp.eq.s32 	%p30, %r431, 0;
	mov.f32 	%f582, 0f00000000;
	sub.f32 	%f583, %f582, %f581;
	selp.f32 	%f38, %f581, %f583, %p30;
	mov.u32 	%r1213, %r1229;
	mov.f32 	%f2484, %f2488;
	@%p28 bra 	$L__BB1_33;
	setp.neu.f32 	%p31, %f34, 0f7F800000;
	@%p31 bra 	$L__BB1_28;
	mov.f32 	%f586, 0f00000000;
	mul.rn.f32 	%f2484, %f2482, %f586;
	mov.b32 	%r1213, 0;
	bra.uni 	$L__BB1_33;
$L__BB1_28:
	mov.b32 	%r15, %f2482;
	shl.b32 	%r433, %r15, 8;
	or.b32  	%r16, %r433, -2147483648;
	mov.b64 	%rd466, 0;
	mov.b32 	%r1210, 0;
	mov.u64 	%rd464, __cudart_i2opi_f;
	mov.u64 	%rd465, %rd1;
$L__BB1_29:
	.pragma "nounroll";
	ld.global.nc.u32 	%r434, [%rd464];
	mad.wide.u32 	%rd219, %r434, %r16, %rd466;
	shr.u64 	%rd466, %rd219, 32;
	st.local.u32 	[%rd465], %rd219;
	add.s32 	%r1210, %r1210, 1;
	add.s64 	%rd465, %rd465, 4;
	add.s64 	%rd464, %rd464, 4;
	setp.ne.s32 	%p32, %r1210, 6;
	@%p32 bra 	$L__BB1_29;
	shr.u32 	%r435, %r15, 23;
	st.local.u32 	[%rd1+24], %rd466;
	and.b32  	%r19, %r435, 31;
	and.b32  	%r436, %r435, 224;
	add.s32 	%r437, %r436, -128;
	shr.u32 	%r438, %r437, 5;
	mul.wide.u32 	%rd220, %r438, 4;
	sub.s64 	%rd15, %rd1, %rd220;
	ld.local.u32 	%r1211, [%rd15+24];
	ld.local.u32 	%r1212, [%rd15+20];
	setp.eq.s32 	%p33, %r19, 0;
	@%p33 bra 	$L__BB1_32;
	shf.l.wrap.b32 	%r1211, %r1212, %r1211, %r19;
	ld.local.u32 	%r439, [%rd15+16];
	shf.l.wrap.b32 	%r1212, %r439, %r1212, %r19;
$L__BB1_32:
	shr.u32 	%r440, %r1211, 30;
	shf.l.wrap.b32 	%r441, %r1212, %r1211, 2;
	shl.b32 	%r442, %r1212, 2;
	shr.u32 	%r443, %r441, 31;
	add.s32 	%r444, %r443, %r440;
	neg.s32 	%r445, %r444;
	setp.lt.s32 	%p34, %r15, 0;
	selp.b32 	%r1213, %r445, %r444, %p34;
	xor.b32  	%r446, %r441, %r15;
	shr.s32 	%r447, %r441, 31;
	xor.b32  	%r448, %r447, %r441;
	xor.b32  	%r449, %r447, %r442;
	cvt.u64.u32 	%rd221, %r448;
	shl.b64 	%rd222, %rd221, 32;
	cvt.u64.u32 	%rd223, %r449;
	or.b64  	%rd224, %rd222, %rd223;
	cvt.rn.f64.s64 	%fd4, %rd224;
	mul.f64 	%fd5, %fd4, 0d3BF921FB54442D19;
	cvt.rn.f32.f64 	%f584, %fd5;
	neg.f32 	%f585, %f584;
	setp.lt.s32 	%p35, %r446, 0;
	selp.f32 	%f2484, %f585, %f584, %p35;
$L__BB1_33:
	mul.f32 	%f42, %f26, 0f3F666666;
	setp.ltu.f32 	%p36, %f34, 0f47CE4780;
	add.s32 	%r451, %r1213, 1;
	mul.rn.f32 	%f587, %f2484, %f2484;
	and.b32  	%r452, %r1213, 1;
	setp.eq.b32 	%p37, %r452, 1;
	selp.f32 	%f588, %f2484, 0f3F800000, %p37;
	fma.rn.f32 	%f589, %f587, %f588, 0f00000000;
	fma.rn.f32 	%f590, %f587, 0f37CBAC00, 0fBAB607ED;
	selp.f32 	%f591, 0fB94D4153, %f590, %p37;
	selp.f32 	%f592, 0f3C0885E4, 0f3D2AAABB, %p37;
	fma.rn.f32 	%f593, %f591, %f587, %f592;
	selp.f32 	%f594, 0fBE2AAAA8, 0fBEFFFFFF, %p37;
	fma.rn.f32 	%f595, %f593, %f587, %f594;
	fma.rn.f32 	%f596, %f595, %f589, %f588;
	and.b32  	%r453, %r451, 2;
	setp.eq.s32 	%p38, %r453, 0;
	mov.f32 	%f597, 0f00000000;
	sub.f32 	%f598, %f597, %f596;
	selp.f32 	%f599, %f596, %f598, %p38;
	mul.f32 	%f600, %f2481, %f599;
	mul.f32 	%f601, %f2480, %f599;
	mul.f32 	%f43, %f42, %f38;
	mul.f32 	%f602, %f42, %f600;
	fma.rn.f32 	%f44, %f30, %f38, %f602;
	mul.f32 	%f603, %f42, %f601;
	fma.rn.f32 	%f45, %f32, %f38, %f603;
	mul.f32 	%f46, %f26, 0f80000000;
	fma.rn.f32 	%f47, %f46, 0f3F666666, %f28;
	mov.u32 	%r1217, %r1229;
	mov.f32 	%f2485, %f2488;
	@%p36 bra 	$L__BB1_41;
	setp.neu.f32 	%p39, %f34, 0f7F800000;
	@%p39 bra 	$L__BB1_36;
	mov.f32 	%f606, 0f00000000;
	mul.rn.f32 	%f2485, %f2482, %f606;
	mov.b32 	%r1217, 0;
	bra.uni 	$L__BB1_41;
$L__BB1_36:
	mov.b32 	%r28, %f2482;
	shl.b32 	%r455, %r28, 8;
	or.b32  	%r29, %r455, -2147483648;
	mov.b64 	%rd469, 0;
	mov.b32 	%r1214, 0;
	mov.u64 	%rd467, __cudart_i2opi_f;
	mov.u64 	%rd468, %rd1;
$L__BB1_37:
	.pragma "nounroll";
	ld.global.nc.u32 	%r456, [%rd467];
	mad.wide.u32 	%rd227, %r456, %r29, %rd469;
	shr.u64 	%rd469, %rd227, 32;
	st.local.u32 	[%rd468], %rd227;
	add.s32 	%r1214, %r1214, 1;
	add.s64 	%rd468, %rd468, 4;
	add.s64 	%rd467, %rd467, 4;
	setp.ne.s32 	%p40, %r1214, 6;
	@%p40 bra 	$L__BB1_37;
	shr.u32 	%r457, %r28, 23;
	st.local.u32 	[%rd1+24], %rd469;
	and.b32  	%r32, %r457, 31;
	and.b32  	%r458, %r457, 224;
	add.s32 	%r459, %r458, -128;
	shr.u32 	%r460, %r459, 5;
	mul.wide.u32 	%rd228, %r460, 4;
	sub.s64 	%rd22, %rd1, %rd228;
	ld.local.u32 	%r1215, [%rd22+24];
	ld.local.u32 	%r1216, [%rd22+20];
	setp.eq.s32 	%p41, %r32, 0;
	@%p41 bra 	$L__BB1_40;
	shf.l.wrap.b32 	%r1215, %r1216, %r1215, %r32;
	ld.local.u32 	%r461, [%rd22+16];
	shf.l.wrap.b32 	%r1216, %r461, %r1216, %r32;
$L__BB1_40:
	shr.u32 	%r462, %r1215, 30;
	shf.l.wrap.b32 	%r463, %r1216, %r1215, 2;
	shl.b32 	%r464, %r1216, 2;
	shr.u32 	%r465, %r463, 31;
	add.s32 	%r466, %r465, %r462;
	neg.s32 	%r467, %r466;
	setp.lt.s32 	%p42, %r28, 0;
	selp.b32 	%r1217, %r467, %r466, %p42;
	xor.b32  	%r468, %r463, %r28;
	shr.s32 	%r469, %r463, 31;
	xor.b32  	%r470, %r469, %r463;
	xor.b32  	%r471, %r469, %r464;
	cvt.u64.u32 	%rd229, %r470;
	shl.b64 	%rd230, %rd229, 32;
	cvt.u64.u32 	%rd231, %r471;
	or.b64  	%rd232, %rd230, %rd231;
	cvt.rn.f64.s64 	%fd6, %rd232;
	mul.f64 	%fd7, %fd6, 0d3BF921FB54442D19;
	cvt.rn.f32.f64 	%f604, %fd7;
	neg.f32 	%f605, %f604;
	setp.lt.s32 	%p43, %r468, 0;
	selp.f32 	%f2485, %f605, %f604, %p43;
$L__BB1_41:
	setp.ltu.f32 	%p44, %f34, 0f47CE4780;
	mul.rn.f32 	%f607, %f2485, %f2485;
	and.b32  	%r473, %r1217, 1;
	setp.eq.b32 	%p45, %r473, 1;
	selp.f32 	%f608, 0f3F800000, %f2485, %p45;
	fma.rn.f32 	%f609, %f607, %f608, 0f00000000;
	fma.rn.f32 	%f610, %f607, 0f37CBAC00, 0fBAB607ED;
	selp.f32 	%f611, %f610, 0fB94D4153, %p45;
	selp.f32 	%f612, 0f3D2AAABB, 0f3C0885E4, %p45;
	fma.rn.f32 	%f613, %f611, %f607, %f612;
	selp.f32 	%f614, 0fBEFFFFFF, 0fBE2AAAA8, %p45;
	fma.rn.f32 	%f615, %f613, %f607, %f614;
	fma.rn.f32 	%f616, %f615, %f609, %f608;
	and.b32  	%r474, %r1217, 2;
	setp.eq.s32 	%p46, %r474, 0;
	mov.f32 	%f617, 0f00000000;
	sub.f32 	%f618, %f617, %f616;
	selp.f32 	%f51, %f616, %f618, %p46;
	mov.u32 	%r1221, %r1229;
	mov.f32 	%f2486, %f2488;
	@%p44 bra 	$L__BB1_49;
	setp.neu.f32 	%p47, %f34, 0f7F800000;
	@%p47 bra 	$L__BB1_44;
	mov.f32 	%f621, 0f00000000;
	mul.rn.f32 	%f2486, %f2482, %f621;
	mov.b32 	%r1221, 0;
	bra.uni 	$L__BB1_49;
$L__BB1_44:
	mov.b32 	%r41, %f2482;
	shl.b32 	%r476, %r41, 8;
	or.b32  	%r42, %r476, -2147483648;
	mov.b64 	%rd472, 0;
	mov.b32 	%r1218, 0;
	mov.u64 	%rd470, __cudart_i2opi_f;
	mov.u64 	%rd471, %rd1;
$L__BB1_45:
	.pragma "nounroll";
	ld.global.nc.u32 	%r477, [%rd470];
	mad.wide.u32 	%rd235, %r477, %r42, %rd472;
	shr.u64 	%rd472, %rd235, 32;
	st.local.u32 	[%rd471], %rd235;
	add.s32 	%r1218, %r1218, 1;
	add.s64 	%rd471, %rd471, 4;
	add.s64 	%rd470, %rd470, 4;
	setp.ne.s32 	%p48, %r1218, 6;
	@%p48 bra 	$L__BB1_45;
	shr.u32 	%r478, %r41, 23;
	st.local.u32 	[%rd1+24], %rd472;
	and.b32  	%r45, %r478, 31;
	and.b32  	%r479, %r478, 224;
	add.s32 	%r480, %r479, -128;
	shr.u32 	%r481, %r480, 5;
	mul.wide.u32 	%rd236, %r481, 4;
	sub.s64 	%rd29, %rd1, %rd236;
	ld.local.u32 	%r1219, [%rd29+24];
	ld.local.u32 	%r1220, [%rd29+20];
	setp.eq.s32 	%p49, %r45, 0;
	@%p49 bra 	$L__BB1_48;
	shf.l.wrap.b32 	%r1219, %r1220, %r1219, %r45;
	ld.local.u32 	%r482, [%rd29+16];
	shf.l.wrap.b32 	%r1220, %r482, %r1220, %r45;
$L__BB1_48:
	shr.u32 	%r483, %r1219, 30;
	shf.l.wrap.b32 	%r484, %r1220, %r1219, 2;
	shl.b32 	%r485, %r1220, 2;
	shr.u32 	%r486, %r484, 31;
	add.s32 	%r487, %r486, %r483;
	neg.s32 	%r488, %r487;
	setp.lt.s32 	%p50, %r41, 0;
	selp.b32 	%r1221, %r488, %r487, %p50;
	xor.b32  	%r489, %r484, %r41;
	shr.s32 	%r490, %r484, 31;
	xor.b32  	%r491, %r490, %r484;
	xor.b32  	%r492, %r490, %r485;
	cvt.u64.u32 	%rd237, %r491;
	shl.b64 	%rd238, %rd237, 32;
	cvt.u64.u32 	%rd239, %r492;
	or.b64  	%rd240, %rd238, %rd239;
	cvt.rn.f64.s64 	%fd8, %rd240;
	mul.f64 	%fd9, %fd8, 0d3BF921FB54442D19;
	cvt.rn.f32.f64 	%f619, %fd9;
	neg.f32 	%f620, %f619;
	setp.lt.s32 	%p51, %r489, 0;
	selp.f32 	%f2486, %f620, %f619, %p51;
$L__BB1_49:
	setp.ltu.f32 	%p52, %f34, 0f47CE4780;
	add.s32 	%r494, %r1221, 1;
	mul.rn.f32 	%f622, %f2486, %f2486;
	and.b32  	%r495, %r1221, 1;
	setp.eq.b32 	%p53, %r495, 1;
	selp.f32 	%f623, %f2486, 0f3F800000, %p53;
	fma.rn.f32 	%f624, %f622, %f623, 0f00000000;
	fma.rn.f32 	%f625, %f622, 0f37CBAC00, 0fBAB607ED;
	selp.f32 	%f626, 0fB94D4153, %f625, %p53;
	selp.f32 	%f627, 0f3C0885E4, 0f3D2AAABB, %p53;
	fma.rn.f32 	%f628, %f626, %f622, %f627;
	selp.f32 	%f629, 0fBE2AAAA8, 0fBEFFFFFF, %p53;
	fma.rn.f32 	%f630, %f628, %f622, %f629;
	fma.rn.f32 	%f631, %f630, %f624, %f623;
	and.b32  	%r496, %r494, 2;
	setp.eq.s32 	%p54, %r496, 0;
	mov.f32 	%f632, 0f00000000;
	sub.f32 	%f633, %f632, %f631;
	selp.f32 	%f634, %f631, %f633, %p54;
	mul.f32 	%f635, %f2481, %f634;
	mul.f32 	%f636, %f2480, %f634;
	mul.f32 	%f55, %f31, %f51;
	mul.f32 	%f637, %f31, %f635;
	fma.rn.f32 	%f56, %f47, %f51, %f637;
	sub.f32 	%f638, %f28, %f42;
	mul.f32 	%f639, %f31, %f636;
	fma.rn.f32 	%f57, %f638, %f51, %f639;
	mov.u32 	%r1225, %r1229;
	mov.f32 	%f2487, %f2488;
	@%p52 bra 	$L__BB1_57;
	setp.neu.f32 	%p55, %f34, 0f7F800000;
	@%p55 bra 	$L__BB1_52;
	mov.f32 	%f642, 0f00000000;
	mul.rn.f32 	%f2487, %f2482, %f642;
	mov.b32 	%r1225, 0;
	bra.uni 	$L__BB1_57;
$L__BB1_52:
	mov.b32 	%r54, %f2482;
	shl.b32 	%r498, %r54, 8;
	or.b32  	%r55, %r498, -2147483648;
	mov.b64 	%rd475, 0;
	mov.b32 	%r1222, 0;
	mov.u64 	%rd473, __cudart_i2opi_f;
	mov.u64 	%rd474, %rd1;
$L__BB1_53:
	.pragma "nounroll";
	ld.global.nc.u32 	%r499, [%rd473];
	mad.wide.u32 	%rd243, %r499, %r55, %rd475;
	shr.u64 	%rd475, %rd243, 32;
	st.local.u32 	[%rd474], %rd243;
	add.s32 	%r1222, %r1222, 1;
	add.s64 	%rd474, %rd474, 4;
	add.s64 	%rd473, %rd473, 4;
	setp.ne.s32 	%p56, %r1222, 6;
	@%p56 bra 	$L__BB1_53;
	shr.u32 	%r500, %r54, 23;
	st.local.u32 	[%rd1+24], %rd475;
	and.b32  	%r58, %r500, 31;
	and.b32  	%r501, %r500, 224;
	add.s32 	%r502, %r501, -128;
	shr.u32 	%r503, %r502, 5;
	mul.wide.u32 	%rd244, %r503, 4;
	sub.s64 	%rd36, %rd1, %rd244;
	ld.local.u32 	%r1223, [%rd36+24];
	ld.local.u32 	%r1224, [%rd36+20];
	setp.eq.s32 	%p57, %r58, 0;
	@%p57 bra 	$L__BB1_56;
	shf.l.wrap.b32 	%r1223, %r1224, %r1223, %r58;
	ld.local.u32 	%r504, [%rd36+16];
	shf.l.wrap.b32 	%r1224, %r504, %r1224, %r58;
$L__BB1_56:
	shr.u32 	%r505, %r1223, 30;
	shf.l.wrap.b32 	%r506, %r1224, %r1223, 2;
	shl.b32 	%r507, %r1224, 2;
	shr.u32 	%r508, %r506, 31;
	add.s32 	%r509, %r508, %r505;
	neg.s32 	%r510, %r509;
	setp.lt.s32 	%p58, %r54, 0;
	selp.b32 	%r1225, %r510, %r509, %p58;
	xor.b32  	%r511, %r506, %r54;
	shr.s32 	%r512, %r506, 31;
	xor.b32  	%r513, %r512, %r506;
	xor.b32  	%r514, %r512, %r507;
	cvt.u64.u32 	%rd245, %r513;
	shl.b64 	%rd246, %rd245, 32;
	cvt.u64.u32 	%rd247, %r514;
	or.b64  	%rd248, %rd246, %rd247;
	cvt.rn.f64.s64 	%fd10, %rd248;
	mul.f64 	%fd11, %fd10, 0d3BF921FB54442D19;
	cvt.rn.f32.f64 	%f640, %fd11;
	neg.f32 	%f641, %f640;
	setp.lt.s32 	%p59, %r511, 0;
	selp.f32 	%f2487, %f641, %f640, %p59;
$L__BB1_57:
	setp.ltu.f32 	%p60, %f34, 0f47CE4780;
	add.s32 	%r516, %r1225, 1;
	mul.rn.f32 	%f643, %f2487, %f2487;
	and.b32  	%r517, %r1225, 1;
	setp.eq.b32 	%p61, %r517, 1;
	selp.f32 	%f644, %f2487, 0f3F800000, %p61;
	fma.rn.f32 	%f645, %f643, %f644, 0f00000000;
	fma.rn.f32 	%f646, %f643, 0f37CBAC00, 0fBAB607ED;
	selp.f32 	%f647, 0fB94D4153, %f646, %p61;
	selp.f32 	%f648, 0f3C0885E4, 0f3D2AAABB, %p61;
	fma.rn.f32 	%f649, %f647, %f643, %f648;
	selp.f32 	%f650, 0fBE2AAAA8, 0fBEFFFFFF, %p61;
	fma.rn.f32 	%f651, %f649, %f643, %f650;
	fma.rn.f32 	%f652, %f651, %f645, %f644;
	and.b32  	%r518, %r516, 2;
	setp.eq.s32 	%p62, %r518, 0;
	mov.f32 	%f653, 0f00000000;
	sub.f32 	%f654, %f653, %f652;
	selp.f32 	%f61, %f652, %f654, %p62;
	@%p60 bra 	$L__BB1_65;
	setp.neu.f32 	%p63, %f34, 0f7F800000;
	@%p63 bra 	$L__BB1_60;
	mov.f32 	%f657, 0f00000000;
	mul.rn.f32 	%f2488, %f2482, %f657;
	mov.b32 	%r1229, 0;
	bra.uni 	$L__BB1_65;
$L__BB1_60:
	mov.b32 	%r67, %f2482;
	shl.b32 	%r520, %r67, 8;
	or.b32  	%r68, %r520, -2147483648;
	mov.b64 	%rd478, 0;
	mov.b32 	%r1226, 0;
	mov.u64 	%rd476, __cudart_i2opi_f;
	mov.u64 	%rd477, %rd1;
$L__BB1_61:
	.pragma "nounroll";
	ld.global.nc.u32 	%r521, [%rd476];
	mad.wide.u32 	%rd251, %r521, %r68, %rd478;
	shr.u64 	%rd478, %rd251, 32;
	st.local.u32 	[%rd477], %rd251;
	add.s32 	%r1226, %r1226, 1;
	add.s64 	%rd477, %rd477, 4;
	add.s64 	%rd476, %rd476, 4;
	setp.ne.s32 	%p64, %r1226, 6;
	@%p64 bra 	$L__BB1_61;
	shr.u32 	%r522, %r67, 23;
	st.local.u32 	[%rd1+24], %rd478;
	and.b32  	%r71, %r522, 31;
	and.b32  	%r523, %r522, 224;
	add.s32 	%r524, %r523, -128;
	shr.u32 	%r525, %r524, 5;
	mul.wide.u32 	%rd252, %r525, 4;
	sub.s64 	%rd43, %rd1, %rd252;
	ld.local.u32 	%r1227, [%rd43+24];
	ld.local.u32 	%r1228, [%rd43+20];
	setp.eq.s32 	%p65, %r71, 0;
	@%p65 bra 	$L__BB1_64;
	shf.l.wrap.b32 	%r1227, %r1228, %r1227, %r71;
	ld.local.u32 	%r526, [%rd43+16];
	shf.l.wrap.b32 	%r1228, %r526, %r1228, %r71;
$L__BB1_64:
	shr.u32 	%r527, %r1227, 30;
	shf.l.wrap.b32 	%r528, %r1228, %r1227, 2;
	shl.b32 	%r529, %r1228, 2;
	shr.u32 	%r530, %r528, 31;
	add.s32 	%r531, %r530, %r527;
	neg.s32 	%r532, %r531;
	setp.lt.s32 	%p66, %r67, 0;
	selp.b32 	%r1229, %r532, %r531, %p66;
	xor.b32  	%r533, %r528, %r67;
	shr.s32 	%r534, %r528, 31;
	xor.b32  	%r535, %r534, %r528;
	xor.b32  	%r536, %r534, %r529;
	cvt.u64.u32 	%rd253, %r535;
	shl.b64 	%rd254, %rd253, 32;
	cvt.u64.u32 	%rd255, %r536;
	or.b64  	%rd256, %rd254, %rd255;
	cvt.rn.f64.s64 	%fd12, %rd256;
	mul.f64 	%fd13, %fd12, 0d3BF921FB54442D19;
	cvt.rn.f32.f64 	%f655, %fd13;
	neg.f32 	%f656, %f655;
	setp.lt.s32 	%p67, %r533, 0;
	selp.f32 	%f2488, %f656, %f655, %p67;
$L__BB1_65:
	neg.f32 	%f658, %f2;
	setp.le.f64 	%p68, %fd1, 0d3FF921FB54442D18;
	selp.f32 	%f659, %f2, %f658, %p68;
	mul.rn.f32 	%f660, %f2488, %f2488;
	and.b32  	%r538, %r1229, 1;
	setp.eq.b32 	%p69, %r538, 1;
	selp.f32 	%f661, 0f3F800000, %f2488, %p69;
	fma.rn.f32 	%f662, %f660, %f661, 0f00000000;
	fma.rn.f32 	%f663, %f660, 0f37CBAC00, 0fBAB607ED;
	selp.f32 	%f664, %f663, 0fB94D4153, %p69;
	selp.f32 	%f665, 0f3D2AAABB, 0f3C0885E4, %p69;
	fma.rn.f32 	%f666, %f664, %f660, %f665;
	selp.f32 	%f667, 0fBEFFFFFF, 0fBE2AAAA8, %p69;
	fma.rn.f32 	%f668, %f666, %f660, %f667;
	fma.rn.f32 	%f669, %f668, %f662, %f661;
	and.b32  	%r539, %r1229, 2;
	setp.eq.s32 	%p70, %r539, 0;
	mov.f32 	%f670, 0f00000000;
	sub.f32 	%f671, %f670, %f669;
	selp.f32 	%f672, %f669, %f671, %p70;
	mul.f32 	%f673, %f2481, %f672;
	fma.rn.f32 	%f65, %f61, 0f00000000, %f673;
	mul.f32 	%f674, %f2480, %f672;
	fma.rn.f32 	%f66, %f61, 0f00000000, %f674;
	mul.f32 	%f675, %f659, 0f40C90FDA;
	fma.rn.f32 	%f676, %f659, 0f00000000, 0f00000000;
	mul.f32 	%f67, %f675, 0f3F000000;
	mul.f32 	%f677, %f676, 0f3F000000;
	fma.rn.f32 	%f68, %f675, 0f00000000, %f677;
	mul.f32 	%f678, %f67, 0f3F22F983;
	cvt.rni.s32.f32 	%r1245, %f678;
	cvt.rn.f32.s32 	%f679, %r1245;
	fma.rn.f32 	%f680, %f679, 0fBFC90FDA, %f67;
	fma.rn.f32 	%f681, %f679, 0fB3A22168, %f680;
	fma.rn.f32 	%f2492, %f679, 0fA7C234C5, %f681;
	abs.f32 	%f70, %f67;
	setp.ltu.f32 	%p71, %f70, 0f47CE4780;
	mov.u32 	%r1233, %r1245;
	mov.f32 	%f2489, %f2492;
	@%p71 bra 	$L__BB1_73;
	setp.neu.f32 	%p72, %f70, 0f7F800000;
	@%p72 bra 	$L__BB1_68;
	mov.f32 	%f684, 0f00000000;
	mul.rn.f32 	%f2489, %f67, %f684;
	mov.b32 	%r1233, 0;
	bra.uni 	$L__BB1_73;
$L__BB1_68:
	mov.b32 	%r81, %f67;
	shl.b32 	%r541, %r81, 8;
	or.b32  	%r82, %r541, -2147483648;
	mov.b64 	%rd481, 0;
	mov.b32 	%r1230, 0;
	mov.u64 	%rd479, __cudart_i2opi_f;
	mov.u64 	%rd480, %rd1;
$L__BB1_69:
	.pragma "nounroll";
	ld.global.nc.u32 	%r542, [%rd479];
	mad.wide.u32 	%rd259, %r542, %r82, %rd481;
	shr.u64 	%rd481, %rd259, 32;
	st.local.u32 	[%rd480], %rd259;
	add.s32 	%r1230, %r1230, 1;
	add.s64 	%rd480, %rd480, 4;
	add.s64 	%rd479, %rd479, 4;
	setp.ne.s32 	%p73, %r1230, 6;
	@%p73 bra 	$L__BB1_69;
	shr.u32 	%r543, %r81, 23;
	st.local.u32 	[%rd1+24], %rd481;
	and.b32  	%r85, %r543, 31;
	and.b32  	%r544, %r543, 224;
	add.s32 	%r545, %r544, -128;
	shr.u32 	%r546, %r545, 5;
	mul.wide.u32 	%rd260, %r546, 4;
	sub.s64 	%rd50, %rd1, %rd260;
	ld.local.u32 	%r1231, [%rd50+24];
	ld.local.u32 	%r1232, [%rd50+20];
	setp.eq.s32 	%p74, %r85, 0;
	@%p74 bra 	$L__BB1_72;
	shf.l.wrap.b32 	%r1231, %r1232, %r1231, %r85;
	ld.local.u32 	%r547, [%rd50+16];
	shf.l.wrap.b32 	%r1232, %r547, %r1232, %r85;
$L__BB1_72:
	shr.u32 	%r548, %r1231, 30;
	shf.l.wrap.b32 	%r549, %r1232, %r1231, 2;
	shl.b32 	%r550, %r1232, 2;
	shr.u32 	%r551, %r549, 31;
	add.s32 	%r552, %r551, %r548;
	neg.s32 	%r553, %r552;
	setp.lt.s32 	%p75, %r81, 0;
	selp.b32 	%r1233, %r553, %r552, %p75;
	xor.b32  	%r554, %r549, %r81;
	shr.s32 	%r555, %r549, 31;
	xor.b32  	%r556, %r555, %r549;
	xor.b32  	%r557, %r555, %r550;
	cvt.u64.u32 	%rd261, %r556;
	shl.b64 	%rd262, %rd261, 32;
	cvt.u64.u32 	%rd263, %r557;
	or.b64  	%rd264, %rd262, %rd263;
	cvt.rn.f64.s64 	%fd14, %rd264;
	mul.f64 	%fd15, %fd14, 0d3BF921FB54442D19;
	cvt.rn.f32.f64 	%f682, %fd15;
	neg.f32 	%f683, %f682;
	setp.lt.s32 	%p76, %r554, 0;
	selp.f32 	%f2489, %f683, %f682, %p76;
$L__BB1_73:
	setp.ltu.f32 	%p77, %f70, 0f47CE4780;
	add.s32 	%r559, %r1233, 1;
	mul.rn.f32 	%f685, %f2489, %f2489;
	and.b32  	%r560, %r1233, 1;
	setp.eq.b32 	%p78, %r560, 1;
	selp.f32 	%f686, %f2489, 0f3F800000, %p78;
	fma.rn.f32 	%f687, %f685, %f686, 0f00000000;
	fma.rn.f32 	%f688, %f685, 0f37CBAC00, 0fBAB607ED;
	selp.f32 	%f689, 0fB94D4153, %f688, %p78;
	selp.f32 	%f690, 0f3C0885E4, 0f3D2AAABB, %p78;
	fma.rn.f32 	%f691, %f689, %f685, %f690;
	selp.f32 	%f692, 0fBE2AAAA8, 0fBEFFFFFF, %p78;
	fma.rn.f32 	%f693, %f691, %f685, %f692;
	fma.rn.f32 	%f694, %f693, %f687, %f686;
	and.b32  	%r561, %r559, 2;
	setp.eq.s32 	%p79, %r561, 0;
	mov.f32 	%f695, 0f00000000;
	sub.f32 	%f696, %f695, %f694;
	selp.f32 	%f74, %f694, %f696, %p79;
	mov.u32 	%r1237, %r1245;
	mov.f32 	%f2490, %f2492;
	@%p77 bra 	$L__BB1_81;
	setp.neu.f32 	%p80, %f70, 0f7F800000;
	@%p80 bra 	$L__BB1_76;
	mov.f32 	%f699, 0f00000000;
	mul.rn.f32 	%f2490, %f67, %f699;
	mov.b32 	%r1237, 0;
	bra.uni 	$L__BB1_81;
$L__BB1_76:
	mov.b32 	%r94, %f67;
	shl.b32 	%r563, %r94, 8;
	or.b32  	%r95, %r563, -2147483648;
	mov.b64 	%rd484, 0;
	mov.b32 	%r1234, 0;
	mov.u64 	%rd482, __cudart_i2opi_f;
	mov.u64 	%rd483, %rd1;
$L__BB1_77:
	.pragma "nounroll";
	ld.global.nc.u32 	%r564, [%rd482];
	mad.wide.u32 	%rd267, %r564, %r95, %rd484;
	shr.u64 	%rd484, %rd267, 32;
	st.local.u32 	[%rd483], %rd267;
	add.s32 	%r1234, %r1234, 1;
	add.s64 	%rd483, %rd483, 4;
	add.s64 	%rd482, %rd482, 4;
	setp.ne.s32 	%p81, %r1234, 6;
	@%p81 bra 	$L__BB1_77;
	shr.u32 	%r565, %r94, 23;
	st.local.u32 	[%rd1+24], %rd484;
	and.b32  	%r98, %r565, 31;
	and.b32  	%r566, %r565, 224;
	add.s32 	%r567, %r566, -128;
	shr.u32 	%r568, %r567, 5;
	mul.wide.u32 	%rd268, %r568, 4;
	sub.s64 	%rd57, %rd1, %rd268;
	ld.local.u32 	%r1235, [%rd57+24];
	ld.local.u32 	%r1236, [%rd57+20];
	setp.eq.s32 	%p82, %r98, 0;
	@%p82 bra 	$L__BB1_80;
	shf.l.wrap.b32 	%r1235, %r1236, %r1235, %r98;
	ld.local.u32 	%r569, [%rd57+16];
	shf.l.wrap.b32 	%r1236, %r569, %r1236, %r98;
$L__BB1_80:
	shr.u32 	%r570, %r1235, 30;
	shf.l.wrap.b32 	%r571, %r1236, %r1235, 2;
	shl.b32 	%r572, %r1236, 2;
	shr.u32 	%r573, %r571, 31;
	add.s32 	%r574, %r573, %r570;
	neg.s32 	%r575, %r574;
	setp.lt.s32 	%p83, %r94, 0;
	selp.b32 	%r1237, %r575, %r574, %p83;
	xor.b32  	%r576, %r571, %r94;
	shr.s32 	%r577, %r571, 31;
	xor.b32  	%r578, %r577, %r571;
	xor.b32  	%r579, %r577, %r572;
	cvt.u64.u32 	%rd269, %r578;
	shl.b64 	%rd270, %rd269, 32;
	cvt.u64.u32 	%rd271, %r579;
	or.b64  	%rd272, %rd270, %rd271;
	cvt.rn.f64.s64 	%fd16, %rd272;
	mul.f64 	%fd17, %fd16, 0d3BF921FB54442D19;
	cvt.rn.f32.f64 	%f697, %fd17;
	neg.f32 	%f698, %f697;
	setp.lt.s32 	%p84, %r576, 0;
	selp.f32 	%f2490, %f698, %f697, %p84;
$L__BB1_81:
	setp.ltu.f32 	%p85, %f70, 0f47CE4780;
	mul.rn.f32 	%f700, %f2490, %f2490;
	and.b32  	%r581, %r1237, 1;
	setp.eq.b32 	%p86, %r581, 1;
	selp.f32 	%f701, 0f3F800000, %f2490, %p86;
	fma.rn.f32 	%f702, %f700, %f701, 0f00000000;
	fma.rn.f32 	%f703, %f700, 0f37CBAC00, 0fBAB607ED;
	selp.f32 	%f704, %f703, 0fB94D4153, %p86;
	selp.f32 	%f705, 0f3D2AAABB, 0f3C0885E4, %p86;
	fma.rn.f32 	%f706, %f704, %f700, %f705;
	selp.f32 	%f707, 0fBEFFFFFF, 0fBE2AAAA8, %p86;
	fma.rn.f32 	%f708, %f706, %f700, %f707;
	fma.rn.f32 	%f709, %f708, %f702, %f701;
	and.b32  	%r582, %r1237, 2;
	setp.eq.s32 	%p87, %r582, 0;
	mov.f32 	%f710, 0f00000000;
	sub.f32 	%f711, %f710, %f709;
	selp.f32 	%f712, %f709, %f711, %p87;
	neg.f32 	%f78, %f712;
	mov.u32 	%r1241, %r1245;
	mov.f32 	%f2491, %f2492;
	@%p85 bra 	$L__BB1_89;
	setp.neu.f32 	%p88, %f70, 0f7F800000;
	@%p88 bra 	$L__BB1_84;
	mov.f32 	%f715, 0f00000000;
	mul.rn.f32 	%f2491, %f67, %f715;
	mov.b32 	%r1241, 0;
	bra.uni 	$L__BB1_89;
$L__BB1_84:
	mov.b32 	%r107, %f67;
	shl.b32 	%r584, %r107, 8;
	or.b32  	%r108, %r584, -2147483648;
	mov.b64 	%rd487, 0;
	mov.b32 	%r1238, 0;
	mov.u64 	%rd485, __cudart_i2opi_f;
	mov.u64 	%rd486, %rd1;
$L__BB1_85:
	.pragma "nounroll";
	ld.global.nc.u32 	%r585, [%rd485];
	mad.wide.u32 	%rd275, %r585, %r108, %rd487;
	shr.u64 	%rd487, %rd275, 32;
	st.local.u32 	[%rd486], %rd275;
	add.s32 	%r1238, %r1238, 1;
	add.s64 	%rd486, %rd486, 4;
	add.s64 	%rd485, %rd485, 4;
	setp.ne.s32 	%p89, %r1238, 6;
	@%p89 bra 	$L__BB1_85;
	shr.u32 	%r586, %r107, 23;
	st.local.u32 	[%rd1+24], %rd487;
	and.b32  	%r111, %r586, 31;
	and.b32  	%r587, %r586, 224;
	add.s32 	%r588, %r587, -128;
	shr.u32 	%r589, %r588, 5;
	mul.wide.u32 	%rd276, %r589, 4;
	sub.s64 	%rd64, %rd1, %rd276;
	ld.local.u32 	%r1239, [%rd64+24];
	ld.local.u32 	%r1240, [%rd64+20];
	setp.eq.s32 	%p90, %r111, 0;
	@%p90 bra 	$L__BB1_88;
	shf.l.wrap.b32 	%r1239, %r1240, %r1239, %r111;
	ld.local.u32 	%r590, [%rd64+16];
	shf.l.wrap.b32 	%r1240, %r590, %r1240, %r111;
$L__BB1_88:
	shr.u32 	%r591, %r1239, 30;
	shf.l.wrap.b32 	%r592, %r1240, %r1239, 2;
	shl.b32 	%r593, %r1240, 2;
	shr.u32 	%r594, %r592, 31;
	add.s32 	%r595, %r594, %r591;
	neg.s32 	%r596, %r595;
	setp.lt.s32 	%p91, %r107, 0;
	selp.b32 	%r1241, %r596, %r595, %p91;
	xor.b32  	%r597, %r592, %r107;
	shr.s32 	%r598, %r592, 31;
	xor.b32  	%r599, %r598, %r592;
	xor.b32  	%r600, %r598, %r593;
	cvt.u64.u32 	%rd277, %r599;
	shl.b64 	%rd278, %rd277, 32;
	cvt.u64.u32 	%rd279, %r600;
	or.b64  	%rd280, %rd278, %rd279;
	cvt.rn.f64.s64 	%fd18, %rd280;
	mul.f64 	%fd19, %fd18, 0d3BF921FB54442D19;
	cvt.rn.f32.f64 	%f713, %fd19;
	neg.f32 	%f714, %f713;
	setp.lt.s32 	%p92, %r597, 0;
	selp.f32 	%f2491, %f714, %f713, %p92;
$L__BB1_89:
	setp.ltu.f32 	%p93, %f70, 0f47CE4780;
	mul.rn.f32 	%f716, %f2491, %f2491;
	and.b32  	%r602, %r1241, 1;
	setp.eq.b32 	%p94, %r602, 1;
	selp.f32 	%f717, 0f3F800000, %f2491, %p94;
	fma.rn.f32 	%f718, %f716, %f717, 0f00000000;
	fma.rn.f32 	%f719, %f716, 0f37CBAC00, 0fBAB607ED;
	selp.f32 	%f720, %f719, 0fB94D4153, %p94;
	selp.f32 	%f721, 0f3D2AAABB, 0f3C0885E4, %p94;
	fma.rn.f32 	%f722, %f720, %f716, %f721;
	selp.f32 	%f723, 0fBEFFFFFF, 0fBE2AAAA8, %p94;
	fma.rn.f32 	%f724, %f722, %f716, %f723;
	fma.rn.f32 	%f725, %f724, %f718, %f717;
	and.b32  	%r603, %r1241, 2;
	setp.eq.s32 	%p95, %r603, 0;
	mov.f32 	%f726, 0f00000000;
	sub.f32 	%f727, %f726, %f725;
	selp.f32 	%f82, %f725, %f727, %p95;
	@%p93 bra 	$L__BB1_97;
	setp.neu.f32 	%p96, %f70, 0f7F800000;
	@%p96 bra 	$L__BB1_92;
	mov.f32 	%f730, 0f00000000;
	mul.rn.f32 	%f2492, %f67, %f730;
	mov.b32 	%r1245, 0;
	bra.uni 	$L__BB1_97;
$L__BB1_92:
	mov.b32 	%r120, %f67;
	shl.b32 	%r605, %r120, 8;
	or.b32  	%r121, %r605, -2147483648;
	mov.b64 	%rd490, 0;
	mov.b32 	%r1242, 0;
	mov.u64 	%rd488, __cudart_i2opi_f;
	mov.u64 	%rd489, %rd1;
$L__BB1_93:
	.pragma "nounroll";
	ld.global.nc.u32 	%r606, [%rd488];
	mad.wide.u32 	%rd283, %r606, %r121, %rd490;
	shr.u64 	%rd490, %rd283, 32;
	st.local.u32 	[%rd489], %rd283;
	add.s32 	%r1242, %r1242, 1;
	add.s64 	%rd489, %rd489, 4;
	add.s64 	%rd488, %rd488, 4;
	setp.ne.s32 	%p97, %r1242, 6;
	@%p97 bra 	$L__BB1_93;
	shr.u32 	%r607, %r120, 23;
	st.local.u32 	[%rd1+24], %rd490;
	and.b32  	%r124, %r607, 31;
	and.b32  	%r608, %r607, 224;
	add.s32 	%r609, %r608, -128;
	shr.u32 	%r610, %r609, 5;
	mul.wide.u32 	%rd284, %r610, 4;
	sub.s64 	%rd71, %rd1, %rd284;
	ld.local.u32 	%r1243, [%rd71+24];
	ld.local.u32 	%r1244, [%rd71+20];
	setp.eq.s32 	%p98, %r124, 0;
	@%p98 bra 	$L__BB1_96;
	shf.l.wrap.b32 	%r1243, %r1244, %r1243, %r124;
	ld.local.u32 	%r611, [%rd71+16];
	shf.l.wrap.b32 	%r1244, %r611, %r1244, %r124;
$L__BB1_96:
	shr.u32 	%r612, %r1243, 30;
	shf.l.wrap.b32 	%r613, %r1244, %r1243, 2;
	shl.b32 	%r614, %r1244, 2;
	shr.u32 	%r615, %r613, 31;
	add.s32 	%r616, %r615, %r612;
	neg.s32 	%r617, %r616;
	setp.lt.s32 	%p99, %r120, 0;
	selp.b32 	%r1245, %r617, %r616, %p99;
	xor.b32  	%r618, %r613, %r120;
	shr.s32 	%r619, %r613, 31;
	xor.b32  	%r620, %r619, %r613;
	xor.b32  	%r621, %r619, %r614;
	cvt.u64.u32 	%rd285, %r620;
	shl.b64 	%rd286, %rd285, 32;
	cvt.u64.u32 	%rd287, %r621;
	or.b64  	%rd288, %rd286, %rd287;
	cvt.rn.f64.s64 	%fd20, %rd288;
	mul.f64 	%fd21, %fd20, 0d3BF921FB54442D19;
	cvt.rn.f32.f64 	%f728, %fd21;
	neg.f32 	%f729, %f728;
	setp.lt.s32 	%p100, %r618, 0;
	selp.f32 	%f2492, %f729, %f728, %p100;
$L__BB1_97:
	mul.f32 	%f731, %f68, %f78;
	setp.gtu.f64 	%p101, %fd1, 0d3FF921FB54442D18;
	add.s32 	%r623, %r1245, 1;
	mul.rn.f32 	%f732, %f2492, %f2492;
	and.b32  	%r624, %r1245, 1;
	setp.eq.b32 	%p102, %r624, 1;
	selp.f32 	%f733, %f2492, 0f3F800000, %p102;
	fma.rn.f32 	%f734, %f732, %f733, 0f00000000;
	fma.rn.f32 	%f735, %f732, 0f37CBAC00, 0fBAB607ED;
	selp.f32 	%f736, 0fB94D4153, %f735, %p102;
	selp.f32 	%f737, 0f3C0885E4, 0f3D2AAABB, %p102;
	fma.rn.f32 	%f738, %f736, %f732, %f737;
	selp.f32 	%f739, 0fBE2AAAA8, 0fBEFFFFFF, %p102;
	fma.rn.f32 	%f740, %f738, %f732, %f739;
	fma.rn.f32 	%f741, %f740, %f734, %f733;
	and.b32  	%r625, %r623, 2;
	setp.eq.s32 	%p103, %r625, 0;
	mov.f32 	%f742, 0f00000000;
	sub.f32 	%f743, %f742, %f741;
	selp.f32 	%f744, %f741, %f743, %p103;
	mul.f32 	%f745, %f68, %f744;
	mul.f32 	%f746, %f82, 0f00000000;
	fma.rn.f32 	%f747, %f745, 0f00000000, %f746;
	add.f32 	%f748, %f746, %f745;
	neg.f32 	%f749, %f746;
	mul.f32 	%f750, %f746, 0f00000000;
	sub.f32 	%f751, %f750, %f747;
	neg.f32 	%f752, %f82;
	sub.f32 	%f753, %f746, %f748;
	mul.f32 	%f754, %f731, 0f00000000;
	fma.rn.f32 	%f755, %f74, 0f00000000, %f754;
	mul.f32 	%f756, %f43, %f751;
	mul.f32 	%f757, %f44, %f746;
	sub.f32 	%f758, %f756, %f757;
	mul.f32 	%f759, %f45, %f746;
	sub.f32 	%f760, %f756, %f759;
	mul.f32 	%f761, %f43, %f746;
	fma.rn.f32 	%f762, %f74, 0f00000000, %f761;
	sub.f32 	%f763, %f755, %f758;
	sub.f32 	%f764, %f755, %f760;
	mul.f32 	%f765, %f55, %f751;
	mul.f32 	%f766, %f56, %f746;
	sub.f32 	%f767, %f765, %f766;
	mul.f32 	%f768, %f57, %f746;
	sub.f32 	%f769, %f765, %f768;
	fma.rn.f32 	%f770, %f55, %f746, %f762;
	sub.f32 	%f771, %f763, %f767;
	sub.f32 	%f772, %f764, %f769;
	mul.f32 	%f773, %f61, %f82;
	mul.f32 	%f774, %f65, %f752;
	mul.f32 	%f775, %f61, %f753;
	sub.f32 	%f776, %f774, %f775;
	mul.f32 	%f777, %f66, %f752;
	sub.f32 	%f778, %f777, %f775;
	sub.f32 	%f779, %f770, %f773;
	sub.f32 	%f780, %f771, %f776;
	sub.f32 	%f781, %f772, %f778;
	mul.f32 	%f782, %f43, %f731;
	fma.rn.f32 	%f783, %f44, %f74, %f782;
	fma.rn.f32 	%f784, %f45, %f74, %f782;
	mul.f32 	%f785, %f746, 0f80000000;
	fma.rn.f32 	%f786, %f751, 0f00000000, %f785;
	fma.rn.f32 	%f787, %f43, %f74, %f785;
	add.f32 	%f788, %f783, %f786;
	add.f32 	%f789, %f784, %f786;
	mul.f32 	%f790, %f61, %f746;
	mul.f32 	%f791, %f65, %f749;
	mul.f32 	%f792, %f61, %f751;
	sub.f32 	%f793, %f791, %f792;
	mul.f32 	%f794, %f66, %f749;
	sub.f32 	%f795, %f794, %f792;
	add.f32 	%f796, %f790, %f787;
	add.f32 	%f797, %f793, %f788;
	add.f32 	%f798, %f795, %f789;
	mul.f32 	%f799, %f55, %f753;
	mul.f32 	%f800, %f56, %f82;
	sub.f32 	%f801, %f799, %f800;
	mul.f32 	%f802, %f57, %f82;
	sub.f32 	%f803, %f799, %f802;
	fma.rn.f32 	%f804, %f55, %f82, %f796;
	sub.f32 	%f805, %f797, %f801;
	sub.f32 	%f806, %f798, %f803;
	mul.f32 	%f807, %f55, %f74;
	mul.f32 	%f808, %f55, %f731;
	fma.rn.f32 	%f809, %f56, %f74, %f808;
	fma.rn.f32 	%f810, %f57, %f74, %f808;
	sub.f32 	%f811, %f807, %f790;
	sub.f32 	%f812, %f809, %f793;
	sub.f32 	%f813, %f810, %f795;
	fma.rn.f32 	%f814, %f746, 0f80000000, %f811;
	add.f32 	%f815, %f786, %f812;
	add.f32 	%f816, %f786, %f813;
	mul.f32 	%f817, %f43, %f753;
	mul.f32 	%f818, %f44, %f82;
	sub.f32 	%f819, %f817, %f818;
	mul.f32 	%f820, %f45, %f82;
	sub.f32 	%f821, %f817, %f820;
	mul.f32 	%f822, %f43, %f82;
	sub.f32 	%f823, %f814, %f822;
	add.f32 	%f824, %f819, %f815;
	add.f32 	%f825, %f821, %f816;
	mul.f32 	%f826, %f65, %f74;
	mul.f32 	%f827, %f61, %f731;
	sub.f32 	%f828, %f826, %f827;
	mul.f32 	%f829, %f66, %f74;
	sub.f32 	%f830, %f829, %f827;
	mul.f32 	%f831, %f55, %f749;
	mul.f32 	%f832, %f61, %f74;
	sub.f32 	%f833, %f831, %f832;
	add.f32 	%f834, %f828, %f767;
	add.f32 	%f835, %f830, %f769;
	fma.rn.f32 	%f836, %f43, %f746, %f833;
	sub.f32 	%f837, %f834, %f758;
	sub.f32 	%f838, %f835, %f760;
	mul.f32 	%f839, %f753, 0f00000000;
	fma.rn.f32 	%f840, %f82, 0f80000000, %f839;
	fma.rn.f32 	%f841, %f82, 0f80000000, %f836;
	add.f32 	%f842, %f840, %f837;
	add.f32 	%f843, %f840, %f838;
	mul.f32 	%f844, %f746, %f779;
	mul.f32 	%f845, %f746, %f780;
	fma.rn.f32 	%f846, %f779, %f747, %f845;
	mul.f32 	%f847, %f746, %f781;
	fma.rn.f32 	%f848, %f779, %f747, %f847;
	mul.f32 	%f849, %f74, %f805;
	fma.rn.f32 	%f850, %f731, %f804, %f849;
	mul.f32 	%f851, %f74, %f806;
	fma.rn.f32 	%f852, %f731, %f804, %f851;
	fma.rn.f32 	%f853, %f74, %f804, %f844;
	add.f32 	%f854, %f846, %f850;
	add.f32 	%f855, %f848, %f852;
	mul.f32 	%f856, %f82, %f824;
	fma.rn.f32 	%f857, %f823, %f748, %f856;
	mul.f32 	%f858, %f82, %f825;
	fma.rn.f32 	%f859, %f823, %f748, %f858;
	fma.rn.f32 	%f860, %f82, %f823, %f853;
	add.f32 	%f861, %f857, %f854;
	add.f32 	%f862, %f859, %f855;
	mul.f32 	%f863, %f746, %f841;
	mul.f32 	%f864, %f746, %f842;
	fma.rn.f32 	%f865, %f841, %f747, %f864;
	mul.f32 	%f866, %f746, %f843;
	fma.rn.f32 	%f867, %f841, %f747, %f866;
	sub.f32 	%f87, %f860, %f863;
	sub.f32 	%f88, %f861, %f865;
	sub.f32 	%f89, %f862, %f867;
	mul.f32 	%f868, %f82, %f804;
	mul.f32 	%f869, %f82, %f805;
	fma.rn.f32 	%f870, %f804, %f748, %f869;
	mul.f32 	%f871, %f82, %f806;
	fma.rn.f32 	%f872, %f804, %f748, %f871;
	sub.f32 	%f873, %f844, %f868;
	sub.f32 	%f874, %f846, %f870;
	sub.f32 	%f875, %f848, %f872;
	mul.f32 	%f876, %f74, %f824;
	fma.rn.f32 	%f877, %f731, %f823, %f876;
	mul.f32 	%f878, %f74, %f825;
	fma.rn.f32 	%f879, %f731, %f823, %f878;
	fma.rn.f32 	%f880, %f74, %f823, %f873;
	add.f32 	%f881, %f877, %f874;
	add.f32 	%f882, %f879, %f875;
	add.f32 	%f90, %f863, %f880;
	add.f32 	%f91, %f865, %f881;
	add.f32 	%f92, %f867, %f882;
	mul.f32 	%f883, %f82, %f780;
	fma.rn.f32 	%f884, %f779, %f748, %f883;
	mul.f32 	%f885, %f82, %f781;
	fma.rn.f32 	%f886, %f779, %f748, %f885;
	mul.f32 	%f887, %f746, %f804;
	mul.f32 	%f888, %f746, %f805;
	fma.rn.f32 	%f889, %f804, %f747, %f888;
	mul.f32 	%f890, %f746, %f806;
	fma.rn.f32 	%f891, %f804, %f747, %f890;
	fma.rn.f32 	%f892, %f82, %f779, %f887;
	add.f32 	%f893, %f884, %f889;
	add.f32 	%f894, %f886, %f891;
	mul.f32 	%f895, %f746, %f823;
	mul.f32 	%f896, %f746, %f824;
	fma.rn.f32 	%f897, %f823, %f747, %f896;
	mul.f32 	%f898, %f746, %f825;
	fma.rn.f32 	%f899, %f823, %f747, %f898;
	sub.f32 	%f900, %f892, %f895;
	sub.f32 	%f901, %f893, %f897;
	sub.f32 	%f902, %f894, %f899;
	mul.f32 	%f903, %f74, %f842;
	fma.rn.f32 	%f904, %f731, %f841, %f903;
	mul.f32 	%f905, %f74, %f843;
	fma.rn.f32 	%f906, %f731, %f841, %f905;
	fma.rn.f32 	%f93, %f74, %f841, %f900;
	add.f32 	%f94, %f904, %f901;
	add.f32 	%f95, %f906, %f902;
	@%p101 bra 	$L__BB1_106;
	abs.f32 	%f96, %f412;
	setp.eq.f32 	%p104, %f412, 0f3F800000;
	mov.f32 	%f2493, 0f3F800000;
	@%p104 bra 	$L__BB1_103;
	setp.num.f32 	%p105, %f96, %f96;
	@%p105 bra 	$L__BB1_101;
	mov.f32 	%f963, 0f40000000;
	add.rn.f32 	%f2493, %f412, %f963;
	bra.uni 	$L__BB1_103;
$L__BB1_101:
	setp.lt.f32 	%p106, %f96, 0f00800000;
	mul.f32 	%f908, %f96, 0f4B800000;
	selp.f32 	%f909, %f908, %f96, %p106;
	mov.b32 	%r626, %f909;
	add.s32 	%r627, %r626, -1060439283;
	and.b32  	%r628, %r627, -8388608;
	sub.s32 	%r629, %r626, %r628;
	mov.b32 	%f910, %r629;
	cvt.rn.f32.s32 	%f911, %r628;
	selp.f32 	%f912, 0fC1C00000, 0f00000000, %p106;
	fma.rn.f32 	%f913, %f911, 0f34000000, %f912;
	add.f32 	%f914, %f910, 0fBF800000;
	add.f32 	%f915, %f910, 0f3F800000;
	rcp.approx.ftz.f32 	%f916, %f915;
	add.f32 	%f917, %f914, %f914;
	mul.f32 	%f918, %f917, %f916;
	mul.f32 	%f919, %f918, %f918;
	neg.f32 	%f920, %f918;
	sub.f32 	%f921, %f914, %f918;
	add.f32 	%f922, %f921, %f921;
	fma.rn.f32 	%f923, %f920, %f914, %f922;
	mul.rn.f32 	%f924, %f916, %f923;
	fma.rn.f32 	%f925, %f919, 0f3A2C32E4, 0f3B52E7DB;
	fma.rn.f32 	%f926, %f925, %f919, 0f3C93BB73;
	fma.rn.f32 	%f927, %f926, %f919, 0f3DF6384F;
	mul.rn.f32 	%f928, %f927, %f919;
	fma.rn.f32 	%f929, %f918, 0f3FB8AA3B, %f913;
	mul.f32 	%f930, %f928, 0f40400000;
	sub.f32 	%f931, %f913, %f929;
	fma.rn.f32 	%f932, %f918, 0f3FB8AA3B, %f931;
	fma.rn.f32 	%f933, %f924, 0f3FB8AA3B, %f932;
	fma.rn.f32 	%f934, %f918, 0f32A55E34, %f933;
	fma.rn.f32 	%f935, %f930, %f924, %f934;
	fma.rn.f32 	%f936, %f928, %f918, %f935;
	add.rn.f32 	%f937, %f929, %f936;
	mov.f32 	%f938, 0f40000000;
	mul.rn.f32 	%f939, %f937, %f938;
	cvt.rni.f32.f32 	%f940, %f939;
	sub.f32 	%f941, %f939, %f940;
	neg.f32 	%f942, %f939;
	fma.rn.f32 	%f943, %f937, 0f40000000, %f942;
	neg.f32 	%f944, %f929;
	add.rn.f32 	%f945, %f937, %f944;
	neg.f32 	%f946, %f945;
	add.rn.f32 	%f947, %f936, %f946;
	fma.rn.f32 	%f948, %f947, 0f40000000, %f943;
	add.f32 	%f949, %f941, %f948;
	setp.gt.f32 	%p107, %f940, 0f00000000;
	selp.b32 	%r630, 0, -2097152000, %p107;
	setp.neu.f32 	%p108, %f412, 0f00000000;
	setp.neu.f32 	%p109, %f96, 0f7F800000;
	setp.lt.f32 	%p110, %f939, 0f00000000;
	selp.f32 	%f950, 0f00000000, 0f7F800000, %p110;
	abs.f32 	%f951, %f939;
	setp.gt.f32 	%p111, %f951, 0f43180000;
	cvt.rzi.s32.f32 	%r631, %f940;
	shl.b32 	%r632, %r631, 23;
	sub.s32 	%r633, %r632, %r630;
	mov.b32 	%f952, %r633;
	add.s32 	%r634, %r630, 2130706432;
	mov.b32 	%f953, %r634;
	fma.rn.f32 	%f954, %f949, 0f391FCB8E, 0f3AAF85ED;
	fma.rn.f32 	%f955, %f954, %f949, 0f3C1D9856;
	fma.rn.f32 	%f956, %f955, %f949, 0f3D6357BB;
	fma.rn.f32 	%f957, %f956, %f949, 0f3E75FDEC;
	fma.rn.f32 	%f958, %f957, %f949, 0f3F317218;
	fma.rn.f32 	%f959, %f958, %f949, 0f3F800000;
	mul.f32 	%f960, %f959, %f953;
	mul.f32 	%f961, %f960, %f952;
	selp.f32 	%f2493, %f950, %f961, %p111;
	and.pred  	%p112, %p108, %p109;
	@%p112 bra 	$L__BB1_103;
	add.f32 	%f962, %f412, %f412;
	mov.b32 	%r635, %f962;
	and.b32  	%r636, %r635, 2147483647;
	mov.b32 	%f2493, %r636;
$L__BB1_103:
	setp.eq.f32 	%p113, %f412, 0f00000000;
	mov.f32 	%f2494, 0f00000000;
	@%p113 bra 	$L__BB1_105;
	add.f32 	%f965, %f2493, %f2493;
	div.rn.f32 	%f2494, %f965, %f412;
$L__BB1_105:
	mul.f32 	%f966, %f2494, 0f00000000;
	mul.f32 	%f2497, %f2493, 0f3F22F983;
	mul.f32 	%f967, %f2494, 0f3F22F983;
	fma.rn.f32 	%f2498, %f2493, 0f00000000, %f967;
	mul.f32 	%f968, %f966, 0f3F22F983;
	fma.rn.f32 	%f2499, %f2493, 0f00000000, %f968;
	bra.uni 	$L__BB1_114;
$L__BB1_106:
	abs.f32 	%f106, %f412;
	setp.eq.f32 	%p114, %f412, 0f3F800000;
	mov.f32 	%f2495, 0f3F800000;
	@%p114 bra 	$L__BB1_111;
	setp.num.f32 	%p115, %f106, %f106;
	@%p115 bra 	$L__BB1_109;
	mov.f32 	%f1025, 0f40000000;
	add.rn.f32 	%f2495, %f412, %f1025;
	bra.uni 	$L__BB1_111;
$L__BB1_109:
	setp.lt.f32 	%p116, %f106, 0f00800000;
	mul.f32 	%f970, %f106, 0f4B800000;
	selp.f32 	%f971, %f970, %f106, %p116;
	mov.b32 	%r637, %f971;
	add.s32 	%r638, %r637, -1060439283;
	and.b32  	%r639, %r638, -8388608;
	sub.s32 	%r640, %r637, %r639;
	mov.b32 	%f972, %r640;
	cvt.rn.f32.s32 	%f973, %r639;
	selp.f32 	%f974, 0fC1C00000, 0f00000000, %p116;
	fma.rn.f32 	%f975, %f973, 0f34000000, %f974;
	add.f32 	%f976, %f972, 0fBF800000;
	add.f32 	%f977, %f972, 0f3F800000;
	rcp.approx.ftz.f32 	%f978, %f977;
	add.f32 	%f979, %f976, %f976;
	mul.f32 	%f980, %f979, %f978;
	mul.f32 	%f981, %f980, %f980;
	neg.f32 	%f982, %f980;
	sub.f32 	%f983, %f976, %f980;
	add.f32 	%f984, %f983, %f983;
	fma.rn.f32 	%f985, %f982, %f976, %f984;
	mul.rn.f32 	%f986, %f978, %f985;
	fma.rn.f32 	%f987, %f981, 0f3A2C32E4, 0f3B52E7DB;
	fma.rn.f32 	%f988, %f987, %f981, 0f3C93BB73;
	fma.rn.f32 	%f989, %f988, %f981, 0f3DF6384F;
	mul.rn.f32 	%f990, %f989, %f981;
	fma.rn.f32 	%f991, %f980, 0f3FB8AA3B, %f975;
	mul.f32 	%f992, %f990, 0f40400000;
	sub.f32 	%f993, %f975, %f991;
	fma.rn.f32 	%f994, %f980, 0f3FB8AA3B, %f993;
	fma.rn.f32 	%f995, %f986, 0f3FB8AA3B, %f994;
	fma.rn.f32 	%f996, %f980, 0f32A55E34, %f995;
	fma.rn.f32 	%f997, %f992, %f986, %f996;
	fma.rn.f32 	%f998, %f990, %f980, %f997;
	add.rn.f32 	%f999, %f991, %f998;
	mov.f32 	%f1000, 0f40000000;
	mul.rn.f32 	%f1001, %f999, %f1000;
	cvt.rni.f32.f32 	%f1002, %f1001;
	sub.f32 	%f1003, %f1001, %f1002;
	neg.f32 	%f1004, %f1001;
	fma.rn.f32 	%f1005, %f999, 0f40000000, %f1004;
	neg.f32 	%f1006, %f991;
	add.rn.f32 	%f1007, %f999, %f1006;
	neg.f32 	%f1008, %f1007;
	add.rn.f32 	%f1009, %f998, %f1008;
	fma.rn.f32 	%f1010, %f1009, 0f40000000, %f1005;
	add.f32 	%f1011, %f1003, %f1010;
	setp.gt.f32 	%p117, %f1002, 0f00000000;
	selp.b32 	%r641, 0, -2097152000, %p117;
	setp.neu.f32 	%p118, %f412, 0f00000000;
	setp.neu.f32 	%p119, %f106, 0f7F800000;
	setp.lt.f32 	%p120, %f1001, 0f00000000;
	selp.f32 	%f1012, 0f00000000, 0f7F800000, %p120;
	abs.f32 	%f1013, %f1001;
	setp.gt.f32 	%p121, %f1013, 0f43180000;
	cvt.rzi.s32.f32 	%r642, %f1002;
	shl.b32 	%r643, %r642, 23;
	sub.s32 	%r644, %r643, %r641;
	mov.b32 	%f1014, %r644;
	add.s32 	%r645, %r641, 2130706432;
	mov.b32 	%f1015, %r645;
	fma.rn.f32 	%f1016, %f1011, 0f391FCB8E, 0f3AAF85ED;
	fma.rn.f32 	%f1017, %f1016, %f1011, 0f3C1D9856;
	fma.rn.f32 	%f1018, %f1017, %f1011, 0f3D6357BB;
	fma.rn.f32 	%f1019, %f1018, %f1011, 0f3E75FDEC;
	fma.rn.f32 	%f1020, %f1019, %f1011, 0f3F317218;
	fma.rn.f32 	%f1021, %f1020, %f1011, 0f3F800000;
	mul.f32 	%f1022, %f1021, %f1015;
	mul.f32 	%f1023, %f1022, %f1014;
	selp.f32 	%f2495, %f1012, %f1023, %p121;
	and.pred  	%p122, %p118, %p119;
	@%p122 bra 	$L__BB1_111;
	add.f32 	%f1024, %f412, %f412;
	mov.b32 	%r646, %f1024;
	and.b32  	%r647, %r646, 2147483647;
	mov.b32 	%f2495, %r647;
$L__BB1_111:
	setp.eq.f32 	%p123, %f412, 0f00000000;
	mov.f32 	%f2496, 0f00000000;
	@%p123 bra 	$L__BB1_113;
	add.f32 	%f1027, %f2495, %f2495;
	div.rn.f32 	%f2496, %f1027, %f412;
$L__BB1_113:
	mul.f32 	%f1028, %f2496, 0f00000000;
	mul.f32 	%f1029, %f2495, 0f3F22F983;
	mul.f32 	%f1030, %f2495, 0f00000000;
	mul.f32 	%f1031, %f2496, 0f3F22F983;
	sub.f32 	%f1032, %f1030, %f1031;
	mul.f32 	%f1033, %f1028, 0f3F22F983;
	sub.f32 	%f1034, %f1030, %f1033;
	mul.f32 	%f1035, %f412, 0f40800000;
	fma.rn.f32 	%f1036, %f412, 0f00000000, 0f40800000;
	fma.rn.f32 	%f1037, %f412, 0f00000000, 0f00000000;
	sub.f32 	%f1038, %f1035, %f1029;
	add.f32 	%f1039, %f1036, %f1032;
	add.f32 	%f1040, %f1037, %f1034;
	add.f32 	%f2497, %f1038, 0f40490FDB;
	add.f32 	%f2498, %f1039, 0f00000000;
	add.f32 	%f2499, %f1040, 0f00000000;
$L__BB1_114:
	add.f32 	%f119, %f29, %f28;
	add.f32 	%f120, %f29, %f27;
	mul.f32 	%f1041, %f2497, 0f3F22F983;
	cvt.rni.s32.f32 	%r1269, %f1041;
	cvt.rn.f32.s32 	%f1042, %r1269;
	fma.rn.f32 	%f1043, %f1042, 0fBFC90FDA, %f2497;
	fma.rn.f32 	%f1044, %f1042, 0fB3A22168, %f1043;
	fma.rn.f32 	%f2505, %f1042, 0fA7C234C5, %f1044;
	abs.f32 	%f122, %f2497;
	setp.ltu.f32 	%p124, %f122, 0f47CE4780;
	mov.u32 	%r1249, %r1269;
	mov.f32 	%f2500, %f2505;
	@%p124 bra 	$L__BB1_122;
	setp.neu.f32 	%p125, %f122, 0f7F800000;
	@%p125 bra 	$L__BB1_117;
	mov.f32 	%f1047, 0f00000000;
	mul.rn.f32 	%f2500, %f2497, %f1047;
	mov.b32 	%r1249, 0;
	bra.uni 	$L__BB1_122;
$L__BB1_117:
	mov.b32 	%r134, %f2497;
	shl.b32 	%r649, %r134, 8;
	or.b32  	%r135, %r649, -2147483648;
	mov.b64 	%rd493, 0;
	mov.b32 	%r1246, 0;
	mov.u64 	%rd491, __cudart_i2opi_f;
	mov.u64 	%rd492, %rd1;
$L__BB1_118:
	.pragma "nounroll";
	ld.global.nc.u32 	%r650, [%rd491];
	mad.wide.u32 	%rd291, %r650, %r135, %rd493;
	shr.u64 	%rd493, %rd291, 32;
	st.local.u32 	[%rd492], %rd291;
	add.s32 	%r1246, %r1246, 1;
	add.s64 	%rd492, %rd492, 4;
	add.s64 	%rd491, %rd491, 4;
	setp.ne.s32 	%p126, %r1246, 6;
	@%p126 bra 	$L__BB1_118;
	shr.u32 	%r651, %r134, 23;
	st.local.u32 	[%rd1+24], %rd493;
	and.b32  	%r138, %r651, 31;
	and.b32  	%r652, %r651, 224;
	add.s32 	%r653, %r652, -128;
	shr.u32 	%r654, %r653, 5;
	mul.wide.u32 	%rd292, %r654, 4;
	sub.s64 	%rd78, %rd1, %rd292;
	ld.local.u32 	%r1247, [%rd78+24];
	ld.local.u32 	%r1248, [%rd78+20];
	setp.eq.s32 	%p127, %r138, 0;
	@%p127 bra 	$L__BB1_121;
	shf.l.wrap.b32 	%r1247, %r1248, %r1247, %r138;
	ld.local.u32 	%r655, [%rd78+16];
	shf.l.wrap.b32 	%r1248, %r655, %r1248, %r138;
$L__BB1_121:
	shr.u32 	%r656, %r1247, 30;
	shf.l.wrap.b32 	%r657, %r1248, %r1247, 2;
	shl.b32 	%r658, %r1248, 2;
	shr.u32 	%r659, %r657, 31;
	add.s32 	%r660, %r659, %r656;
	neg.s32 	%r661, %r660;
	setp.lt.s32 	%p128, %r134, 0;
	selp.b32 	%r1249, %r661, %r660, %p128;
	xor.b32  	%r662, %r657, %r134;
	shr.s32 	%r663, %r657, 31;
	xor.b32  	%r664, %r663, %r657;
	xor.b32  	%r665, %r663, %r658;
	cvt.u64.u32 	%rd293, %r664;
	shl.b64 	%rd294, %rd293, 32;
	cvt.u64.u32 	%rd295, %r665;
	or.b64  	%rd296, %rd294, %rd295;
	cvt.rn.f64.s64 	%fd23, %rd296;
	mul.f64 	%fd24, %fd23, 0d3BF921FB54442D19;
	cvt.rn.f32.f64 	%f1045, %fd24;
	neg.f32 	%f1046, %f1045;
	setp.lt.s32 	%p129, %r662, 0;
	selp.f32 	%f2500, %f1046, %f1045, %p129;
$L__BB1_122:
	setp.ltu.f32 	%p130, %f122, 0f47CE4780;
	mul.rn.f32 	%f1048, %f2500, %f2500;
	and.b32  	%r667, %r1249, 1;
	setp.eq.b32 	%p131, %r667, 1;
	selp.f32 	%f1049, 0f3F800000, %f2500, %p131;
	fma.rn.f32 	%f1050, %f1048, %f1049, 0f00000000;
	fma.rn.f32 	%f1051, %f1048, 0f37CBAC00, 0fBAB607ED;
	selp.f32 	%f1052, %f1051, 0fB94D4153, %p131;
	selp.f32 	%f1053, 0f3D2AAABB, 0f3C0885E4, %p131;
	fma.rn.f32 	%f1054, %f1052, %f1048, %f1053;
	selp.f32 	%f1055, 0fBEFFFFFF, 0fBE2AAAA8, %p131;
	fma.rn.f32 	%f1056, %f1054, %f1048, %f1055;
	fma.rn.f32 	%f1057, %f1056, %f1050, %f1049;
	and.b32  	%r668, %r1249, 2;
	setp.eq.s32 	%p132, %r668, 0;
	mov.f32 	%f1058, 0f00000000;
	sub.f32 	%f1059, %f1058, %f1057;
	selp.f32 	%f126, %f1057, %f1059, %p132;
	mov.u32 	%r1253, %r1269;
	mov.f32 	%f2501, %f2505;
	@%p130 bra 	$L__BB1_130;
	setp.neu.f32 	%p133, %f122, 0f7F800000;
	@%p133 bra 	$L__BB1_125;
	mov.f32 	%f1062, 0f00000000;
	mul.rn.f32 	%f2501, %f2497, %f1062;
	mov.b32 	%r1253, 0;
	bra.uni 	$L__BB1_130;
$L__BB1_125:
	mov.b32 	%r147, %f2497;
	shl.b32 	%r670, %r147, 8;
	or.b32  	%r148, %r670, -2147483648;
	mov.b64 	%rd496, 0;
	mov.b32 	%r1250, 0;
	mov.u64 	%rd494, __cudart_i2opi_f;
	mov.u64 	%rd495, %rd1;
$L__BB1_126:
	.pragma "nounroll";
	ld.global.nc.u32 	%r671, [%rd494];
	mad.wide.u32 	%rd299, %r671, %r148, %rd496;
	shr.u64 	%rd496, %rd299, 32;
	st.local.u32 	[%rd495], %rd299;
	add.s32 	%r1250, %r1250, 1;
	add.s64 	%rd495, %rd495, 4;
	add.s64 	%rd494, %rd494, 4;
	setp.ne.s32 	%p134, %r1250, 6;
	@%p134 bra 	$L__BB1_126;
	shr.u32 	%r672, %r147, 23;
	st.local.u32 	[%rd1+24], %rd496;
	and.b32  	%r151, %r672, 31;
	and.b32  	%r673, %r672, 224;
	add.s32 	%r674, %r673, -128;
	shr.u32 	%r675, %r674, 5;
	mul.wide.u32 	%rd300, %r675, 4;
	sub.s64 	%rd85, %rd1, %rd300;
	ld.local.u32 	%r1251, [%rd85+24];
	ld.local.u32 	%r1252, [%rd85+20];
	setp.eq.s32 	%p135, %r151, 0;
	@%p135 bra 	$L__BB1_129;
	shf.l.wrap.b32 	%r1251, %r1252, %r1251, %r151;
	ld.local.u32 	%r676, [%rd85+16];
	shf.l.wrap.b32 	%r1252, %r676, %r1252, %r151;
$L__BB1_129:
	shr.u32 	%r677, %r1251, 30;
	shf.l.wrap.b32 	%r678, %r1252, %r1251, 2;
	shl.b32 	%r679, %r1252, 2;
	shr.u32 	%r680, %r678, 31;
	add.s32 	%r681, %r680, %r677;
	neg.s32 	%r682, %r681;
	setp.lt.s32 	%p136, %r147, 0;
	selp.b32 	%r1253, %r682, %r681, %p136;
	xor.b32  	%r683, %r678, %r147;
	shr.s32 	%r684, %r678, 31;
	xor.b32  	%r685, %r684, %r678;
	xor.b32  	%r686, %r684, %r679;
	cvt.u64.u32 	%rd301, %r685;
	shl.b64 	%rd302, %rd301, 32;
	cvt.u64.u32 	%rd303, %r686;
	or.b64  	%rd304, %rd302, %rd303;
	cvt.rn.f64.s64 	%fd25, %rd304;
	mul.f64 	%fd26, %fd25, 0d3BF921FB54442D19;
	cvt.rn.f32.f64 	%f1060, %fd26;
	neg.f32 	%f1061, %f1060;
	setp.lt.s32 	%p137, %r683, 0;
	selp.f32 	%f2501, %f1061, %f1060, %p137;
$L__BB1_130:
	setp.ltu.f32 	%p138, %f122, 0f47CE4780;
	add.s32 	%r688, %r1253, 1;
	mul.rn.f32 	%f1063, %f2501, %f2501;
	and.b32  	%r689, %r1253, 1;
	setp.eq.b32 	%p139, %r689, 1;
	selp.f32 	%f1064, %f2501, 0f3F800000, %p139;
	fma.rn.f32 	%f1065, %f1063, %f1064, 0f00000000;
	fma.rn.f32 	%f1066, %f1063, 0f37CBAC00, 0fBAB607ED;
	selp.f32 	%f1067, 0fB94D4153, %f1066, %p139;
	selp.f32 	%f1068, 0f3C0885E4, 0f3D2AAABB, %p139;
	fma.rn.f32 	%f1069, %f1067, %f1063, %f1068;
	selp.f32 	%f1070, 0fBE2AAAA8, 0fBEFFFFFF, %p139;
	fma.rn.f32 	%f1071, %f1069, %f1063, %f1070;
	fma.rn.f32 	%f1072, %f1071, %f1065, %f1064;
	and.b32  	%r690, %r688, 2;
	setp.eq.s32 	%p140, %r690, 0;
	mov.f32 	%f1073, 0f00000000;
	sub.f32 	%f1074, %f1073, %f1072;
	selp.f32 	%f1075, %f1072, %f1074, %p140;
	mul.f32 	%f1076, %f2498, %f1075;
	mul.f32 	%f1077, %f2499, %f1075;
	mul.f32 	%f130, %f26, %f126;
	mul.f32 	%f1078, %f26, %f1076;
	fma.rn.f32 	%f131, %f119, %f126, %f1078;
	mul.f32 	%f1079, %f26, %f1077;
	fma.rn.f32 	%f132, %f120, %f126, %f1079;
	add.f32 	%f133, %f46, %f28;
	sub.f32 	%f134, %f28, %f26;
	mov.u32 	%r1257, %r1269;
	mov.f32 	%f2502, %f2505;
	@%p138 bra 	$L__BB1_138;
	setp.neu.f32 	%p141, %f122, 0f7F800000;
	@%p141 bra 	$L__BB1_133;
	mov.f32 	%f1082, 0f00000000;
	mul.rn.f32 	%f2502, %f2497, %f1082;
	mov.b32 	%r1257, 0;
	bra.uni 	$L__BB1_138;
$L__BB1_133:
	mov.b32 	%r160, %f2497;
	shl.b32 	%r692, %r160, 8;
	or.b32  	%r161, %r692, -2147483648;
	mov.b64 	%rd499, 0;
	mov.b32 	%r1254, 0;
	mov.u64 	%rd497, __cudart_i2opi_f;
	mov.u64 	%rd498, %rd1;
$L__BB1_134:
	.pragma "nounroll";
	ld.global.nc.u32 	%r693, [%rd497];
	mad.wide.u32 	%rd307, %r693, %r161, %rd499;
	shr.u64 	%rd499, %rd307, 32;
	st.local.u32 	[%rd498], %rd307;
	add.s32 	%r1254, %r1254, 1;
	add.s64 	%rd498, %rd498, 4;
	add.s64 	%rd497, %rd497, 4;
	setp.ne.s32 	%p142, %r1254, 6;
	@%p142 bra 	$L__BB1_134;
	shr.u32 	%r694, %r160, 23;
	st.local.u32 	[%rd1+24], %rd499;
	and.b32  	%r164, %r694, 31;
	and.b32  	%r695, %r694, 224;
	add.s32 	%r696, %r695, -128;
	shr.u32 	%r697, %r696, 5;
	mul.wide.u32 	%rd308, %r697, 4;
	sub.s64 	%rd92, %rd1, %rd308;
	ld.local.u32 	%r1255, [%rd92+24];
	ld.local.u32 	%r1256, [%rd92+20];
	setp.eq.s32 	%p143, %r164, 0;
	@%p143 bra 	$L__BB1_137;
	shf.l.wrap.b32 	%r1255, %r1256, %r1255, %r164;
	ld.local.u32 	%r698, [%rd92+16];
	shf.l.wrap.b32 	%r1256, %r698, %r1256, %r164;
$L__BB1_137:
	shr.u32 	%r699, %r1255, 30;
	shf.l.wrap.b32 	%r700, %r1256, %r1255, 2;
	shl.b32 	%r701, %r1256, 2;
	shr.u32 	%r702, %r700, 31;
	add.s32 	%r703, %r702, %r699;
	neg.s32 	%r704, %r703;
	setp.lt.s32 	%p144, %r160, 0;
	selp.b32 	%r1257, %r704, %r703, %p144;
	xor.b32  	%r705, %r700, %r160;
	shr.s32 	%r706, %r700, 31;
	xor.b32  	%r707, %r706, %r700;
	xor.b32  	%r708, %r706, %r701;
	cvt.u64.u32 	%rd309, %r707;
	shl.b64 	%rd310, %rd309, 32;
	cvt.u64.u32 	%rd311, %r708;
	or.b64  	%rd312, %rd310, %rd311;
	cvt.rn.f64.s64 	%fd27, %rd312;
	mul.f64 	%fd28, %fd27, 0d3BF921FB54442D19;
	cvt.rn.f32.f64 	%f1080, %fd28;
	neg.f32 	%f1081, %f1080;
	setp.lt.s32 	%p145, %r705, 0;
	selp.f32 	%f2502, %f1081, %f1080, %p145;
$L__BB1_138:
	setp.ltu.f32 	%p146, %f122, 0f47CE4780;
	mul.rn.f32 	%f1083, %f2502, %f2502;
	and.b32  	%r710, %r1257, 1;
	setp.eq.b32 	%p147, %r710, 1;
	selp.f32 	%f1084, 0f3F800000, %f2502, %p147;
	fma.rn.f32 	%f1085, %f1083, %f1084, 0f00000000;
	fma.rn.f32 	%f1086, %f1083, 0f37CBAC00, 0fBAB607ED;
	selp.f32 	%f1087, %f1086, 0fB94D4153, %p147;
	selp.f32 	%f1088, 0f3D2AAABB, 0f3C0885E4, %p147;
	fma.rn.f32 	%f1089, %f1087, %f1083, %f1088;
	selp.f32 	%f1090, 0fBEFFFFFF, 0fBE2AAAA8, %p147;
	fma.rn.f32 	%f1091, %f1089, %f1083, %f1090;
	fma.rn.f32 	%f1092, %f1091, %f1085, %f1084;
	and.b32  	%r711, %r1257, 2;
	setp.eq.s32 	%p148, %r711, 0;
	mov.f32 	%f1093, 0f00000000;
	sub.f32 	%f1094, %f1093, %f1092;
	selp.f32 	%f138, %f1092, %f1094, %p148;
	mov.u32 	%r1261, %r1269;
	mov.f32 	%f2503, %f2505;
	@%p146 bra 	$L__BB1_146;
	setp.neu.f32 	%p149, %f122, 0f7F800000;
	@%p149 bra 	$L__BB1_141;
	mov.f32 	%f1097, 0f00000000;
	mul.rn.f32 	%f2503, %f2497, %f1097;
	mov.b32 	%r1261, 0;
	bra.uni 	$L__BB1_146;
$L__BB1_141:
	mov.b32 	%r173, %f2497;
	shl.b32 	%r713, %r173, 8;
	or.b32  	%r174, %r713, -2147483648;
	mov.b64 	%rd502, 0;
	mov.b32 	%r1258, 0;
	mov.u64 	%rd500, __cudart_i2opi_f;
	mov.u64 	%rd501, %rd1;
$L__BB1_142:
	.pragma "nounroll";
	ld.global.nc.u32 	%r714, [%rd500];
	mad.wide.u32 	%rd315, %r714, %r174, %rd502;
	shr.u64 	%rd502, %rd315, 32;
	st.local.u32 	[%rd501], %rd315;
	add.s32 	%r1258, %r1258, 1;
	add.s64 	%rd501, %rd501, 4;
	add.s64 	%rd500, %rd500, 4;
	setp.ne.s32 	%p150, %r1258, 6;
	@%p150 bra 	$L__BB1_142;
	shr.u32 	%r715, %r173, 23;
	st.local.u32 	[%rd1+24], %rd502;
	and.b32  	%r177, %r715, 31;
	and.b32  	%r716, %r715, 224;
	add.s32 	%r717, %r716, -128;
	shr.u32 	%r718, %r717, 5;
	mul.wide.u32 	%rd316, %r718, 4;
	sub.s64 	%rd99, %rd1, %rd316;
	ld.local.u32 	%r1259, [%rd99+24];
	ld.local.u32 	%r1260, [%rd99+20];
	setp.eq.s32 	%p151, %r177, 0;
	@%p151 bra 	$L__BB1_145;
	shf.l.wrap.b32 	%r1259, %r1260, %r1259, %r177;
	ld.local.u32 	%r719, [%rd99+16];
	shf.l.wrap.b32 	%r1260, %r719, %r1260, %r177;
$L__BB1_145:
	shr.u32 	%r720, %r1259, 30;
	shf.l.wrap.b32 	%r721, %r1260, %r1259, 2;
	shl.b32 	%r722, %r1260, 2;
	shr.u32 	%r723, %r721, 31;
	add.s32 	%r724, %r723, %r720;
	neg.s32 	%r725, %r724;
	setp.lt.s32 	%p152, %r173, 0;
	selp.b32 	%r1261, %r725, %r724, %p152;
	xor.b32  	%r726, %r721, %r173;
	shr.s32 	%r727, %r721, 31;
	xor.b32  	%r728, %r727, %r721;
	xor.b32  	%r729, %r727, %r722;
	cvt.u64.u32 	%rd317, %r728;
	shl.b64 	%rd318, %rd317, 32;
	cvt.u64.u32 	%rd319, %r729;
	or.b64  	%rd320, %rd318, %rd319;
	cvt.rn.f64.s64 	%fd29, %rd320;
	mul.f64 	%fd30, %fd29, 0d3BF921FB54442D19;
	cvt.rn.f32.f64 	%f1095, %fd30;
	neg.f32 	%f1096, %f1095;
	setp.lt.s32 	%p153, %r726, 0;
	selp.f32 	%f2503, %f1096, %f1095, %p153;
$L__BB1_146:
	setp.ltu.f32 	%p154, %f122, 0f47CE4780;
	add.s32 	%r731, %r1261, 1;
	mul.rn.f32 	%f1098, %f2503, %f2503;
	and.b32  	%r732, %r1261, 1;
	setp.eq.b32 	%p155, %r732, 1;
	selp.f32 	%f1099, %f2503, 0f3F800000, %p155;
	fma.rn.f32 	%f1100, %f1098, %f1099, 0f00000000;
	fma.rn.f32 	%f1101, %f1098, 0f37CBAC00, 0fBAB607ED;
	selp.f32 	%f1102, 0fB94D4153, %f1101, %p155;
	selp.f32 	%f1103, 0f3C0885E4, 0f3D2AAABB, %p155;
	fma.rn.f32 	%f1104, %f1102, %f1098, %f1103;
	selp.f32 	%f1105, 0fBE2AAAA8, 0fBEFFFFFF, %p155;
	fma.rn.f32 	%f1106, %f1104, %f1098, %f1105;
	fma.rn.f32 	%f1107, %f1106, %f1100, %f1099;
	and.b32  	%r733, %r731, 2;
	setp.eq.s32 	%p156, %r733, 0;
	mov.f32 	%f1108, 0f00000000;
	sub.f32 	%f1109, %f1108, %f1107;
	selp.f32 	%f1110, %f1107, %f1109, %p156;
	mul.f32 	%f1111, %f2498, %f1110;
	mul.f32 	%f1112, %f2499, %f1110;
	mul.f32 	%f142, %f27, %f138;
	mul.f32 	%f1113, %f27, %f1111;
	fma.rn.f32 	%f143, %f133, %f138, %f1113;
	mul.f32 	%f1114, %f27, %f1112;
	fma.rn.f32 	%f144, %f134, %f138, %f1114;
	mov.u32 	%r1265, %r1269;
	mov.f32 	%f2504, %f2505;
	@%p154 bra 	$L__BB1_154;
	setp.neu.f32 	%p157, %f122, 0f7F800000;
	@%p157 bra 	$L__BB1_149;
	mov.f32 	%f1117, 0f00000000;
	mul.rn.f32 	%f2504, %f2497, %f1117;
	mov.b32 	%r1265, 0;
	bra.uni 	$L__BB1_154;
$L__BB1_149:
	mov.b32 	%r186, %f2497;
	shl.b32 	%r735, %r186, 8;
	or.b32  	%r187, %r735, -2147483648;
	mov.b64 	%rd505, 0;
	mov.b32 	%r1262, 0;
	mov.u64 	%rd503, __cudart_i2opi_f;
	mov.u64 	%rd504, %rd1;
$L__BB1_150:
	.pragma "nounroll";
	ld.global.nc.u32 	%r736, [%rd503];
	mad.wide.u32 	%rd323, %r736, %r187, %rd505;
	shr.u64 	%rd505, %rd323, 32;
	st.local.u32 	[%rd504], %rd323;
	add.s32 	%r1262, %r1262, 1;
	add.s64 	%rd504, %rd504, 4;
	add.s64 	%rd503, %rd503, 4;
	setp.ne.s32 	%p158, %r1262, 6;
	@%p158 bra 	$L__BB1_150;
	shr.u32 	%r737, %r186, 23;
	st.local.u32 	[%rd1+24], %rd505;
	and.b32  	%r190, %r737, 31;
	and.b32  	%r738, %r737, 224;
	add.s32 	%r739, %r738, -128;
	shr.u32 	%r740, %r739, 5;
	mul.wide.u32 	%rd324, %r740, 4;
	sub.s64 	%rd106, %rd1, %rd324;
	ld.local.u32 	%r1263, [%rd106+24];
	ld.local.u32 	%r1264, [%rd106+20];
	setp.eq.s32 	%p159, %r190, 0;
	@%p159 bra 	$L__BB1_153;
	shf.l.wrap.b32 	%r1263, %r1264, %r1263, %r190;
	ld.local.u32 	%r741, [%rd106+16];
	shf.l.wrap.b32 	%r1264, %r741, %r1264, %r190;
$L__BB1_153:
	shr.u32 	%r742, %r1263, 30;
	shf.l.wrap.b32 	%r743, %r1264, %r1263, 2;
	shl.b32 	%r744, %r1264, 2;
	shr.u32 	%r745, %r743, 31;
	add.s32 	%r746, %r745, %r742;
	neg.s32 	%r747, %r746;
	setp.lt.s32 	%p160, %r186, 0;
	selp.b32 	%r1265, %r747, %r746, %p160;
	xor.b32  	%r748, %r743, %r186;
	shr.s32 	%r749, %r743, 31;
	xor.b32  	%r750, %r749, %r743;
	xor.b32  	%r751, %r749, %r744;
	cvt.u64.u32 	%rd325, %r750;
	shl.b64 	%rd326, %rd325, 32;
	cvt.u64.u32 	%rd327, %r751;
	or.b64  	%rd328, %rd326, %rd327;
	cvt.rn.f64.s64 	%fd31, %rd328;
	mul.f64 	%fd32, %fd31, 0d3BF921FB54442D19;
	cvt.rn.f32.f64 	%f1115, %fd32;
	neg.f32 	%f1116, %f1115;
	setp.lt.s32 	%p161, %r748, 0;
	selp.f32 	%f2504, %f1116, %f1115, %p161;
$L__BB1_154:
	setp.ltu.f32 	%p162, %f122, 0f47CE4780;
	add.s32 	%r753, %r1265, 1;
	mul.rn.f32 	%f1118, %f2504, %f2504;
	and.b32  	%r754, %r1265, 1;
	setp.eq.b32 	%p163, %r754, 1;
	selp.f32 	%f1119, %f2504, 0f3F800000, %p163;
	fma.rn.f32 	%f1120, %f1118, %f1119, 0f00000000;
	fma.rn.f32 	%f1121, %f1118, 0f37CBAC00, 0fBAB607ED;
	selp.f32 	%f1122, 0fB94D4153, %f1121, %p163;
	selp.f32 	%f1123, 0f3C0885E4, 0f3D2AAABB, %p163;
	fma.rn.f32 	%f1124, %f1122, %f1118, %f1123;
	selp.f32 	%f1125, 0fBE2AAAA8, 0fBEFFFFFF, %p163;
	fma.rn.f32 	%f1126, %f1124, %f1118, %f1125;
	fma.rn.f32 	%f1127, %f1126, %f1120, %f1119;
	and.b32  	%r755, %r753, 2;
	setp.eq.s32 	%p164, %r755, 0;
	mov.f32 	%f1128, 0f00000000;
	sub.f32 	%f1129, %f1128, %f1127;
	selp.f32 	%f148, %f1127, %f1129, %p164;
	@%p162 bra 	$L__BB1_162;
	setp.neu.f32 	%p165, %f122, 0f7F800000;
	@%p165 bra 	$L__BB1_157;
	mov.f32 	%f1132, 0f00000000;
	mul.rn.f32 	%f2505, %f2497, %f1132;
	mov.b32 	%r1269, 0;
	bra.uni 	$L__BB1_162;
$L__BB1_157:
	mov.b32 	%r199, %f2497;
	shl.b32 	%r757, %r199, 8;
	or.b32  	%r200, %r757, -2147483648;
	mov.b64 	%rd508, 0;
	mov.b32 	%r1266, 0;
	mov.u64 	%rd506, __cudart_i2opi_f;
	mov.u64 	%rd507, %rd1;
$L__BB1_158:
	.pragma "nounroll";
	ld.global.nc.u32 	%r758, [%rd506];
	mad.wide.u32 	%rd331, %r758, %r200, %rd508;
	shr.u64 	%rd508, %rd331, 32;
	st.local.u32 	[%rd507], %rd331;
	add.s32 	%r1266, %r1266, 1;
	add.s64 	%rd507, %rd507, 4;
	add.s64 	%rd506, %rd506, 4;
	setp.ne.s32 	%p166, %r1266, 6;
	@%p166 bra 	$L__BB1_158;
	shr.u32 	%r759, %r199, 23;
	st.local.u32 	[%rd1+24], %rd508;
	and.b32  	%r203, %r759, 31;
	and.b32  	%r760, %r759, 224;
	add.s32 	%r761, %r760, -128;
	shr.u32 	%r762, %r761, 5;
	mul.wide.u32 	%rd332, %r762, 4;
	sub.s64 	%rd113, %rd1, %rd332;
	ld.local.u32 	%r1267, [%rd113+24];
	ld.local.u32 	%r1268, [%rd113+20];
	setp.eq.s32 	%p167, %r203, 0;
	@%p167 bra 	$L__BB1_161;
	shf.l.wrap.b32 	%r1267, %r1268, %r1267, %r203;
	ld.local.u32 	%r763, [%rd113+16];
	shf.l.wrap.b32 	%r1268, %r763, %r1268, %r203;
$L__BB1_161:
	shr.u32 	%r764, %r1267, 30;
	shf.l.wrap.b32 	%r765, %r1268, %r1267, 2;
	shl.b32 	%r766, %r1268, 2;
	shr.u32 	%r767, %r765, 31;
	add.s32 	%r768, %r767, %r764;
	neg.s32 	%r769, %r768;
	setp.lt.s32 	%p168, %r199, 0;
	selp.b32 	%r1269, %r769, %r768, %p168;
	xor.b32  	%r770, %r765, %r199;
	shr.s32 	%r771, %r765, 31;
	xor.b32  	%r772, %r771, %r765;
	xor.b32  	%r773, %r771, %r766;
	cvt.u64.u32 	%rd333, %r772;
	shl.b64 	%rd334, %rd333, 32;
	cvt.u64.u32 	%rd335, %r773;
	or.b64  	%rd336, %rd334, %rd335;
	cvt.rn.f64.s64 	%fd33, %rd336;
	mul.f64 	%fd34, %fd33, 0d3BF921FB54442D19;
	cvt.rn.f32.f64 	%f1130, %fd34;
	neg.f32 	%f1131, %f1130;
	setp.lt.s32 	%p169, %r770, 0;
	selp.f32 	%f2505, %f1131, %f1130, %p169;
$L__BB1_162:
	mul.rn.f32 	%f1133, %f2505, %f2505;
	and.b32  	%r775, %r1269, 1;
	setp.eq.b32 	%p170, %r775, 1;
	selp.f32 	%f1134, 0f3F800000, %f2505, %p170;
	fma.rn.f32 	%f1135, %f1133, %f1134, 0f00000000;
	fma.rn.f32 	%f1136, %f1133, 0f37CBAC00, 0fBAB607ED;
	selp.f32 	%f1137, %f1136, 0fB94D4153, %p170;
	selp.f32 	%f1138, 0f3D2AAABB, 0f3C0885E4, %p170;
	fma.rn.f32 	%f1139, %f1137, %f1133, %f1138;
	selp.f32 	%f1140, 0fBEFFFFFF, 0fBE2AAAA8, %p170;
	fma.rn.f32 	%f1141, %f1139, %f1133, %f1140;
	fma.rn.f32 	%f1142, %f1141, %f1135, %f1134;
	and.b32  	%r776, %r1269, 2;
	setp.eq.s32 	%p171, %r776, 0;
	mov.f32 	%f1143, 0f00000000;
	sub.f32 	%f1144, %f1143, %f1142;
	selp.f32 	%f1145, %f1142, %f1144, %p171;
	mul.f32 	%f1146, %f2498, %f1145;
	mul.f32 	%f1147, %f2499, %f1145;
	mul.f32 	%f1148, %f148, 0f00000000;
	mul.f32 	%f1149, %f1146, 0f3F000000;
	sub.f32 	%f152, %f1148, %f1149;
	mul.f32 	%f1150, %f1147, 0f3F000000;
	sub.f32 	%f153, %f1148, %f1150;
	mul.f32 	%f1151, %f2, 0f40C90FDA;
	mul.f32 	%f154, %f1151, 0f3F000000;
	mul.f32 	%f1152, %f154, 0f3F22F983;
	cvt.rni.s32.f32 	%r1285, %f1152;
	cvt.rn.f32.s32 	%f1153, %r1285;
	fma.rn.f32 	%f1154, %f1153, 0fBFC90FDA, %f154;
	fma.rn.f32 	%f1155, %f1153, 0fB3A22168, %f1154;
	fma.rn.f32 	%f2509, %f1153, 0fA7C234C5, %f1155;
	abs.f32 	%f156, %f154;
	setp.ltu.f32 	%p172, %f156, 0f47CE4780;
	mov.u32 	%r1273, %r1285;
	mov.f32 	%f2506, %f2509;
	@%p172 bra 	$L__BB1_170;
	setp.neu.f32 	%p173, %f156, 0f7F800000;
	@%p173 bra 	$L__BB1_165;
	mov.f32 	%f1158, 0f00000000;
	mul.rn.f32 	%f2506, %f154, %f1158;
	mov.b32 	%r1273, 0;
	bra.uni 	$L__BB1_170;
$L__BB1_165:
	mov.b32 	%r213, %f154;
	shl.b32 	%r778, %r213, 8;
	or.b32  	%r214, %r778, -2147483648;
	mov.b64 	%rd511, 0;
	mov.b32 	%r1270, 0;
	mov.u64 	%rd509, __cudart_i2opi_f;
	mov.u64 	%rd510, %rd1;
$L__BB1_166:
	.pragma "nounroll";
	ld.global.nc.u32 	%r779, [%rd509];
	mad.wide.u32 	%rd339, %r779, %r214, %rd511;
	shr.u64 	%rd511, %rd339, 32;
	st.local.u32 	[%rd510], %rd339;
	add.s32 	%r1270, %r1270, 1;
	add.s64 	%rd510, %rd510, 4;
	add.s64 	%rd509, %rd509, 4;
	setp.ne.s32 	%p174, %r1270, 6;
	@%p174 bra 	$L__BB1_166;
	shr.u32 	%r780, %r213, 23;
	st.local.u32 	[%rd1+24], %rd511;
	and.b32  	%r217, %r780, 31;
	and.b32  	%r781, %r780, 224;
	add.s32 	%r782, %r781, -128;
	shr.u32 	%r783, %r782, 5;
	mul.wide.u32 	%rd340, %r783, 4;
	sub.s64 	%rd120, %rd1, %rd340;
	ld.local.u32 	%r1271, [%rd120+24];
	ld.local.u32 	%r1272, [%rd120+20];
	setp.eq.s32 	%p175, %r217, 0;
	@%p175 bra 	$L__BB1_169;
	shf.l.wrap.b32 	%r1271, %r1272, %r1271, %r217;
	ld.local.u32 	%r784, [%rd120+16];
	shf.l.wrap.b32 	%r1272, %r784, %r1272, %r217;
$L__BB1_169:
	shr.u32 	%r785, %r1271, 30;
	shf.l.wrap.b32 	%r786, %r1272, %r1271, 2;
	shl.b32 	%r787, %r1272, 2;
	shr.u32 	%r788, %r786, 31;
	add.s32 	%r789, %r788, %r785;
	neg.s32 	%r790, %r789;
	setp.lt.s32 	%p176, %r213, 0;
	selp.b32 	%r1273, %r790, %r789, %p176;
	xor.b32  	%r791, %r786, %r213;
	shr.s32 	%r792, %r786, 31;
	xor.b32  	%r793, %r792, %r786;
	xor.b32  	%r794, %r792, %r787;
	cvt.u64.u32 	%rd341, %r793;
	shl.b64 	%rd342, %rd341, 32;
	cvt.u64.u32 	%rd343, %r794;
	or.b64  	%rd344, %rd342, %rd343;
	cvt.rn.f64.s64 	%fd35, %rd344;
	mul.f64 	%fd36, %fd35, 0d3BF921FB54442D19;
	cvt.rn.f32.f64 	%f1156, %fd36;
	neg.f32 	%f1157, %f1156;
	setp.lt.s32 	%p177, %r791, 0;
	selp.f32 	%f2506, %f1157, %f1156, %p177;
$L__BB1_170:
	setp.ltu.f32 	%p178, %f156, 0f47CE4780;
	add.s32 	%r796, %r1273, 1;
	mul.rn.f32 	%f1159, %f2506, %f2506;
	and.b32  	%r797, %r1273, 1;
	setp.eq.b32 	%p179, %r797, 1;
	selp.f32 	%f1160, %f2506, 0f3F800000, %p179;
	fma.rn.f32 	%f1161, %f1159, %f1160, 0f00000000;
	fma.rn.f32 	%f1162, %f1159, 0f37CBAC00, 0fBAB607ED;
	selp.f32 	%f1163, 0fB94D4153, %f1162, %p179;
	selp.f32 	%f1164, 0f3C0885E4, 0f3D2AAABB, %p179;
	fma.rn.f32 	%f1165, %f1163, %f1159, %f1164;
	selp.f32 	%f1166, 0fBE2AAAA8, 0fBEFFFFFF, %p179;
	fma.rn.f32 	%f1167, %f1165, %f1159, %f1166;
	fma.rn.f32 	%f1168, %f1167, %f1161, %f1160;
	and.b32  	%r798, %r796, 2;
	setp.eq.s32 	%p180, %r798, 0;
	mov.f32 	%f1169, 0f00000000;
	sub.f32 	%f1170, %f1169, %f1168;
	selp.f32 	%f160, %f1168, %f1170, %p180;
	mov.u32 	%r1277, %r1285;
	mov.f32 	%f2507, %f2509;
	@%p178 bra 	$L__BB1_178;
	setp.neu.f32 	%p181, %f156, 0f7F800000;
	@%p181 bra 	$L__BB1_173;
	mov.f32 	%f1173, 0f00000000;
	mul.rn.f32 	%f2507, %f154, %f1173;
	mov.b32 	%r1277, 0;
	bra.uni 	$L__BB1_178;
$L__BB1_173:
	mov.b32 	%r226, %f154;
	shl.b32 	%r800, %r226, 8;
	or.b32  	%r227, %r800, -2147483648;
	mov.b64 	%rd514, 0;
	mov.b32 	%r1274, 0;
	mov.u64 	%rd512, __cudart_i2opi_f;
	mov.u64 	%rd513, %rd1;
$L__BB1_174:
	.pragma "nounroll";
	ld.global.nc.u32 	%r801, [%rd512];
	mad.wide.u32 	%rd347, %r801, %r227, %rd514;
	shr.u64 	%rd514, %rd347, 32;
	st.local.u32 	[%rd513], %rd347;
	add.s32 	%r1274, %r1274, 1;
	add.s64 	%rd513, %rd513, 4;
	add.s64 	%rd512, %rd512, 4;
	setp.ne.s32 	%p182, %r1274, 6;
	@%p182 bra 	$L__BB1_174;
	shr.u32 	%r802, %r226, 23;
	st.local.u32 	[%rd1+24], %rd514;
	and.b32  	%r230, %r802, 31;
	and.b32  	%r803, %r802, 224;
	add.s32 	%r804, %r803, -128;
	shr.u32 	%r805, %r804, 5;
	mul.wide.u32 	%rd348, %r805, 4;
	sub.s64 	%rd127, %rd1, %rd348;
	ld.local.u32 	%r1275, [%rd127+24];
	ld.local.u32 	%r1276, [%rd127+20];
	setp.eq.s32 	%p183, %r230, 0;
	@%p183 bra 	$L__BB1_177;
	shf.l.wrap.b32 	%r1275, %r1276, %r1275, %r230;
	ld.local.u32 	%r806, [%rd127+16];
	shf.l.wrap.b32 	%r1276, %r806, %r1276, %r230;
$L__BB1_177:
	shr.u32 	%r807, %r1275, 30;
	shf.l.wrap.b32 	%r808, %r1276, %r1275, 2;
	shl.b32 	%r809, %r1276, 2;
	shr.u32 	%r810, %r808, 31;
	add.s32 	%r811, %r810, %r807;
	neg.s32 	%r812, %r811;
	setp.lt.s32 	%p184, %r226, 0;
	selp.b32 	%r1277, %r812, %r811, %p184;
	xor.b32  	%r813, %r808, %r226;
	shr.s32 	%r814, %r808, 31;
	xor.b32  	%r815, %r814, %r808;
	xor.b32  	%r816, %r814, %r809;
	cvt.u64.u32 	%rd349, %r815;
	shl.b64 	%rd350, %rd349, 32;
	cvt.u64.u32 	%rd351, %r816;
	or.b64  	%rd352, %rd350, %rd351;
	cvt.rn.f64.s64 	%fd37, %rd352;
	mul.f64 	%fd38, %fd37, 0d3BF921FB54442D19;
	cvt.rn.f32.f64 	%f1171, %fd38;
	neg.f32 	%f1172, %f1171;
	setp.lt.s32 	%p185, %r813, 0;
	selp.f32 	%f2507, %f1172, %f1171, %p185;
$L__BB1_178:
	setp.ltu.f32 	%p186, %f156, 0f47CE4780;
	mul.rn.f32 	%f1174, %f2507, %f2507;
	and.b32  	%r818, %r1277, 1;
	setp.eq.b32 	%p187, %r818, 1;
	selp.f32 	%f1175, 0f3F800000, %f2507, %p187;
	fma.rn.f32 	%f1176, %f1174, %f1175, 0f00000000;
	fma.rn.f32 	%f1177, %f1174, 0f37CBAC00, 0fBAB607ED;
	selp.f32 	%f1178, %f1177, 0fB94D4153, %p187;
	selp.f32 	%f1179, 0f3D2AAABB, 0f3C0885E4, %p187;
	fma.rn.f32 	%f1180, %f1178, %f1174, %f1179;
	selp.f32 	%f1181, 0fBEFFFFFF, 0fBE2AAAA8, %p187;
	fma.rn.f32 	%f1182, %f1180, %f1174, %f1181;
	fma.rn.f32 	%f1183, %f1182, %f1176, %f1175;
	and.b32  	%r819, %r1277, 2;
	setp.eq.s32 	%p188, %r819, 0;
	mov.f32 	%f1184, 0f00000000;
	sub.f32 	%f1185, %f1184, %f1183;
	selp.f32 	%f1186, %f1183, %f1185, %p188;
	neg.f32 	%f164, %f1186;
	mov.u32 	%r1281, %r1285;
	mov.f32 	%f2508, %f2509;
	@%p186 bra 	$L__BB1_186;
	setp.neu.f32 	%p189, %f156, 0f7F800000;
	@%p189 bra 	$L__BB1_181;
	mov.f32 	%f1189, 0f00000000;
	mul.rn.f32 	%f2508, %f154, %f1189;
	mov.b32 	%r1281, 0;
	bra.uni 	$L__BB1_186;
$L__BB1_181:
	mov.b32 	%r239, %f154;
	shl.b32 	%r821, %r239, 8;
	or.b32  	%r240, %r821, -2147483648;
	mov.b64 	%rd517, 0;
	mov.b32 	%r1278, 0;
	mov.u64 	%rd515, __cudart_i2opi_f;
	mov.u64 	%rd516, %rd1;
$L__BB1_182:
	.pragma "nounroll";
	ld.global.nc.u32 	%r822, [%rd515];
	mad.wide.u32 	%rd355, %r822, %r240, %rd517;
	shr.u64 	%rd517, %rd355, 32;
	st.local.u32 	[%rd516], %rd355;
	add.s32 	%r1278, %r1278, 1;
	add.s64 	%rd516, %rd516, 4;
	add.s64 	%rd515, %rd515, 4;
	setp.ne.s32 	%p190, %r1278, 6;
	@%p190 bra 	$L__BB1_182;
	shr.u32 	%r823, %r239, 23;
	st.local.u32 	[%rd1+24], %rd517;
	and.b32  	%r243, %r823, 31;
	and.b32  	%r824, %r823, 224;
	add.s32 	%r825, %r824, -128;
	shr.u32 	%r826, %r825, 5;
	mul.wide.u32 	%rd356, %r826, 4;
	sub.s64 	%rd134, %rd1, %rd356;
	ld.local.u32 	%r1279, [%rd134+24];
	ld.local.u32 	%r1280, [%rd134+20];
	setp.eq.s32 	%p191, %r243, 0;
	@%p191 bra 	$L__BB1_185;
	shf.l.wrap.b32 	%r1279, %r1280, %r1279, %r243;
	ld.local.u32 	%r827, [%rd134+16];
	shf.l.wrap.b32 	%r1280, %r827, %r1280, %r243;
$L__BB1_185:
	shr.u32 	%r828, %r1279, 30;
	shf.l.wrap.b32 	%r829, %r1280, %r1279, 2;
	shl.b32 	%r830, %r1280, 2;
	shr.u32 	%r831, %r829, 31;
	add.s32 	%r832, %r831, %r828;
	neg.s32 	%r833, %r832;
	setp.lt.s32 	%p192, %r239, 0;
	selp.b32 	%r1281, %r833, %r832, %p192;
	xor.b32  	%r834, %r829, %r239;
	shr.s32 	%r835, %r829, 31;
	xor.b32  	%r836, %r835, %r829;
	xor.b32  	%r837, %r835, %r830;
	cvt.u64.u32 	%rd357, %r836;
	shl.b64 	%rd358, %rd357, 32;
	cvt.u64.u32 	%rd359, %r837;
	or.b64  	%rd360, %rd358, %rd359;
	cvt.rn.f64.s64 	%fd39, %rd360;
	mul.f64 	%fd40, %fd39, 0d3BF921FB54442D19;
	cvt.rn.f32.f64 	%f1187, %fd40;
	neg.f32 	%f1188, %f1187;
	setp.lt.s32 	%p193, %r834, 0;
	selp.f32 	%f2508, %f1188, %f1187, %p193;
$L__BB1_186:
	setp.ltu.f32 	%p194, %f156, 0f47CE4780;
	mul.rn.f32 	%f1190, %f2508, %f2508;
	and.b32  	%r839, %r1281, 1;
	setp.eq.b32 	%p195, %r839, 1;
	selp.f32 	%f1191, 0f3F800000, %f2508, %p195;
	fma.rn.f32 	%f1192, %f1190, %f1191, 0f00000000;
	fma.rn.f32 	%f1193, %f1190, 0f37CBAC00, 0fBAB607ED;
	selp.f32 	%f1194, %f1193, 0fB94D4153, %p195;
	selp.f32 	%f1195, 0f3D2AAABB, 0f3C0885E4, %p195;
	fma.rn.f32 	%f1196, %f1194, %f1190, %f1195;
	selp.f32 	%f1197, 0fBEFFFFFF, 0fBE2AAAA8, %p195;
	fma.rn.f32 	%f1198, %f1196, %f1190, %f1197;
	fma.rn.f32 	%f1199, %f1198, %f1192, %f1191;
	and.b32  	%r840, %r1281, 2;
	setp.eq.s32 	%p196, %r840, 0;
	mov.f32 	%f1200, 0f00000000;
	sub.f32 	%f1201, %f1200, %f1199;
	selp.f32 	%f168, %f1199, %f1201, %p196;
	@%p194 bra 	$L__BB1_194;
	setp.neu.f32 	%p197, %f156, 0f7F800000;
	@%p197 bra 	$L__BB1_189;
	mov.f32 	%f1204, 0f00000000;
	mul.rn.f32 	%f2509, %f154, %f1204;
	mov.b32 	%r1285, 0;
	bra.uni 	$L__BB1_194;
$L__BB1_189:
	mov.b32 	%r252, %f154;
	shl.b32 	%r842, %r252, 8;
	or.b32  	%r253, %r842, -2147483648;
	mov.b64 	%rd520, 0;
	mov.b32 	%r1282, 0;
	mov.u64 	%rd518, __cudart_i2opi_f;
	mov.u64 	%rd519, %rd1;
$L__BB1_190:
	.pragma "nounroll";
	ld.global.nc.u32 	%r843, [%rd518];
	mad.wide.u32 	%rd363, %r843, %r253, %rd520;
	shr.u64 	%rd520, %rd363, 32;
	st.local.u32 	[%rd519], %rd363;
	add.s32 	%r1282, %r1282, 1;
	add.s64 	%rd519, %rd519, 4;
	add.s64 	%rd518, %rd518, 4;
	setp.ne.s32 	%p198, %r1282, 6;
	@%p198 bra 	$L__BB1_190;
	shr.u32 	%r844, %r252, 23;
	st.local.u32 	[%rd1+24], %rd520;
	and.b32  	%r256, %r844, 31;
	and.b32  	%r845, %r844, 224;
	add.s32 	%r846, %r845, -128;
	shr.u32 	%r847, %r846, 5;
	mul.wide.u32 	%rd364, %r847, 4;
	sub.s64 	%rd141, %rd1, %rd364;
	ld.local.u32 	%r1283, [%rd141+24];
	ld.local.u32 	%r1284, [%rd141+20];
	setp.eq.s32 	%p199, %r256, 0;
	@%p199 bra 	$L__BB1_193;
	shf.l.wrap.b32 	%r1283, %r1284, %r1283, %r256;
	ld.local.u32 	%r848, [%rd141+16];
	shf.l.wrap.b32 	%r1284, %r848, %r1284, %r256;
$L__BB1_193:
	shr.u32 	%r849, %r1283, 30;
	shf.l.wrap.b32 	%r850, %r1284, %r1283, 2;
	shl.b32 	%r851, %r1284, 2;
	shr.u32 	%r852, %r850, 31;
	add.s32 	%r853, %r852, %r849;
	neg.s32 	%r854, %r853;
	setp.lt.s32 	%p200, %r252, 0;
	selp.b32 	%r1285, %r854, %r853, %p200;
	xor.b32  	%r855, %r850, %r252;
	shr.s32 	%r856, %r850, 31;
	xor.b32  	%r857, %r856, %r850;
	xor.b32  	%r858, %r856, %r851;
	cvt.u64.u32 	%rd365, %r857;
	shl.b64 	%rd366, %rd365, 32;
	cvt.u64.u32 	%rd367, %r858;
	or.b64  	%rd368, %rd366, %rd367;
	cvt.rn.f64.s64 	%fd41, %rd368;
	mul.f64 	%fd42, %fd41, 0d3BF921FB54442D19;
	cvt.rn.f32.f64 	%f1202, %fd42;
	neg.f32 	%f1203, %f1202;
	setp.lt.s32 	%p201, %r855, 0;
	selp.f32 	%f2509, %f1203, %f1202, %p201;
$L__BB1_194:
	ld.param.f32 	%f2475, [_Z8ev_twist3jetS_fi_param_2];
	mul.f32 	%f1206, %f2475, 0f3F000000;
	mul.f32 	%f1207, %f1206, 0f40C90FDA;
	fma.rn.f32 	%f1208, %f1206, 0f00000000, 0f00000000;
	mul.f32 	%f1209, %f1208, 0f3F000000;
	fma.rn.f32 	%f1210, %f1207, 0f00000000, %f1209;
	mul.f32 	%f1211, %f1210, %f164;
	mul.f32 	%f1212, %f148, 0f3F000000;
	add.s32 	%r860, %r1285, 1;
	mul.rn.f32 	%f1213, %f2509, %f2509;
	and.b32  	%r861, %r1285, 1;
	setp.eq.b32 	%p202, %r861, 1;
	selp.f32 	%f1214, %f2509, 0f3F800000, %p202;
	fma.rn.f32 	%f1215, %f1213, %f1214, 0f00000000;
	fma.rn.f32 	%f1216, %f1213, 0f37CBAC00, 0fBAB607ED;
	selp.f32 	%f1217, 0fB94D4153, %f1216, %p202;
	selp.f32 	%f1218, 0f3C0885E4, 0f3D2AAABB, %p202;
	fma.rn.f32 	%f1219, %f1217, %f1213, %f1218;
	selp.f32 	%f1220, 0fBE2AAAA8, 0fBEFFFFFF, %p202;
	fma.rn.f32 	%f1221, %f1219, %f1213, %f1220;
	fma.rn.f32 	%f1222, %f1221, %f1215, %f1214;
	and.b32  	%r862, %r860, 2;
	setp.eq.s32 	%p203, %r862, 0;
	mov.f32 	%f1223, 0f00000000;
	sub.f32 	%f1224, %f1223, %f1222;
	selp.f32 	%f1225, %f1222, %f1224, %p203;
	mul.f32 	%f1226, %f1210, %f1225;
	mul.f32 	%f1227, %f168, 0f00000000;
	fma.rn.f32 	%f1228, %f1226, 0f00000000, %f1227;
	add.f32 	%f1229, %f1227, %f1226;
	mul.f32 	%f1230, %f1227, 0f00000000;
	sub.f32 	%f1231, %f1230, %f1228;
	sub.f32 	%f1232, %f1227, %f1229;
	mul.f32 	%f1233, %f1211, 0f00000000;
	fma.rn.f32 	%f1234, %f160, 0f00000000, %f1233;
	mul.f32 	%f1235, %f130, %f1231;
	mul.f32 	%f1236, %f131, %f1227;
	sub.f32 	%f1237, %f1235, %f1236;
	mul.f32 	%f1238, %f132, %f1227;
	sub.f32 	%f1239, %f1235, %f1238;
	mul.f32 	%f1240, %f130, %f1227;
	fma.rn.f32 	%f1241, %f160, 0f00000000, %f1240;
	sub.f32 	%f1242, %f1234, %f1237;
	sub.f32 	%f1243, %f1234, %f1239;
	mul.f32 	%f1244, %f142, %f1232;
	mul.f32 	%f1245, %f143, %f168;
	sub.f32 	%f1246, %f1244, %f1245;
	mul.f32 	%f1247, %f144, %f168;
	sub.f32 	%f1248, %f1244, %f1247;
	fma.rn.f32 	%f1249, %f142, %f168, %f1241;
	sub.f32 	%f1250, %f1242, %f1246;
	sub.f32 	%f1251, %f1243, %f1248;
	mul.f32 	%f1252, %f1212, %f1231;
	mul.f32 	%f1253, %f152, %f1227;
	sub.f32 	%f1254, %f1252, %f1253;
	mul.f32 	%f1255, %f153, %f1227;
	sub.f32 	%f1256, %f1252, %f1255;
	mul.f32 	%f1257, %f1212, %f1227;
	add.f32 	%f1258, %f1257, %f1249;
	sub.f32 	%f1259, %f1250, %f1254;
	sub.f32 	%f1260, %f1251, %f1256;
	mul.f32 	%f1261, %f130, %f1211;
	fma.rn.f32 	%f1262, %f131, %f160, %f1261;
	fma.rn.f32 	%f1263, %f132, %f160, %f1261;
	mul.f32 	%f1264, %f1227, 0f80000000;
	fma.rn.f32 	%f1265, %f1231, 0f00000000, %f1264;
	fma.rn.f32 	%f1266, %f130, %f160, %f1264;
	add.f32 	%f1267, %f1262, %f1265;
	add.f32 	%f1268, %f1263, %f1265;
	mul.f32 	%f1269, %f1212, %f1232;
	mul.f32 	%f1270, %f152, %f168;
	sub.f32 	%f1271, %f1269, %f1270;
	mul.f32 	%f1272, %f153, %f168;
	sub.f32 	%f1273, %f1269, %f1272;
	mul.f32 	%f1274, %f1212, %f168;
	sub.f32 	%f1275, %f1266, %f1274;
	add.f32 	%f1276, %f1271, %f1267;
	add.f32 	%f1277, %f1273, %f1268;
	mul.f32 	%f1278, %f142, %f1231;
	mul.f32 	%f1279, %f143, %f1227;
	sub.f32 	%f1280, %f1278, %f1279;
	mul.f32 	%f1281, %f144, %f1227;
	sub.f32 	%f1282, %f1278, %f1281;
	mul.f32 	%f1283, %f142, %f1227;
	add.f32 	%f1284, %f1283, %f1275;
	sub.f32 	%f1285, %f1276, %f1280;
	sub.f32 	%f1286, %f1277, %f1282;
	mul.f32 	%f1287, %f142, %f1211;
	fma.rn.f32 	%f1288, %f143, %f160, %f1287;
	fma.rn.f32 	%f1289, %f144, %f160, %f1287;
	fma.rn.f32 	%f1290, %f142, %f160, %f1257;
	sub.f32 	%f1291, %f1288, %f1254;
	sub.f32 	%f1292, %f1289, %f1256;
	mul.f32 	%f1293, %f1232, 0f00000000;
	fma.rn.f32 	%f1294, %f168, 0f80000000, %f1293;
	fma.rn.f32 	%f1295, %f168, 0f80000000, %f1290;
	add.f32 	%f1296, %f1294, %f1291;
	add.f32 	%f1297, %f1294, %f1292;
	sub.f32 	%f1298, %f1295, %f1240;
	add.f32 	%f1299, %f1237, %f1296;
	add.f32 	%f1300, %f1239, %f1297;
	mul.f32 	%f1301, %f1212, %f160;
	mul.f32 	%f1302, %f1212, %f1211;
	fma.rn.f32 	%f1303, %f152, %f160, %f1302;
	fma.rn.f32 	%f1304, %f153, %f160, %f1302;
	sub.f32 	%f1305, %f1301, %f1283;
	add.f32 	%f1306, %f1303, %f1280;
	add.f32 	%f1307, %f1304, %f1282;
	mul.f32 	%f1308, %f130, %f1232;
	mul.f32 	%f1309, %f131, %f168;
	sub.f32 	%f1310, %f1308, %f1309;
	mul.f32 	%f1311, %f132, %f168;
	sub.f32 	%f1312, %f1308, %f1311;
	fma.rn.f32 	%f1313, %f130, %f168, %f1305;
	sub.f32 	%f1314, %f1306, %f1310;
	sub.f32 	%f1315, %f1307, %f1312;
	fma.rn.f32 	%f1316, %f1227, 0f80000000, %f1313;
	add.f32 	%f1317, %f1265, %f1314;
	add.f32 	%f1318, %f1265, %f1315;
	mul.f32 	%f1319, %f1227, %f1259;
	fma.rn.f32 	%f1320, %f1258, %f1228, %f1319;
	mul.f32 	%f1321, %f1227, %f1260;
	fma.rn.f32 	%f1322, %f1258, %f1228, %f1321;
	mul.f32 	%f1323, %f160, %f1284;
	mul.f32 	%f1324, %f160, %f1285;
	fma.rn.f32 	%f1325, %f1211, %f1284, %f1324;
	mul.f32 	%f1326, %f160, %f1286;
	fma.rn.f32 	%f1327, %f1211, %f1284, %f1326;
	fma.rn.f32 	%f1328, %f1227, %f1258, %f1323;
	add.f32 	%f1329, %f1320, %f1325;
	add.f32 	%f1330, %f1322, %f1327;
	mul.f32 	%f1331, %f1227, %f1298;
	mul.f32 	%f1332, %f1227, %f1299;
	fma.rn.f32 	%f1333, %f1298, %f1228, %f1332;
	mul.f32 	%f1334, %f1227, %f1300;
	fma.rn.f32 	%f1335, %f1298, %f1228, %f1334;
	add.f32 	%f1336, %f1331, %f1328;
	add.f32 	%f1337, %f1333, %f1329;
	add.f32 	%f1338, %f1335, %f1330;
	mul.f32 	%f1339, %f168, %f1316;
	mul.f32 	%f1340, %f168, %f1317;
	fma.rn.f32 	%f1341, %f1316, %f1229, %f1340;
	mul.f32 	%f1342, %f168, %f1318;
	fma.rn.f32 	%f1343, %f1316, %f1229, %f1342;
	sub.f32 	%f172, %f1336, %f1339;
	sub.f32 	%f173, %f1337, %f1341;
	sub.f32 	%f174, %f1338, %f1343;
	mul.f32 	%f1344, %f168, %f1258;
	mul.f32 	%f1345, %f168, %f1259;
	fma.rn.f32 	%f1346, %f1258, %f1229, %f1345;
	mul.f32 	%f1347, %f168, %f1260;
	fma.rn.f32 	%f1348, %f1258, %f1229, %f1347;
	mul.f32 	%f1349, %f1227, %f1284;
	mul.f32 	%f1350, %f1227, %f1285;
	fma.rn.f32 	%f1351, %f1284, %f1228, %f1350;
	mul.f32 	%f1352, %f1227, %f1286;
	fma.rn.f32 	%f1353, %f1284, %f1228, %f1352;
	sub.f32 	%f1354, %f1344, %f1349;
	sub.f32 	%f1355, %f1346, %f1351;
	sub.f32 	%f1356, %f1348, %f1353;
	mul.f32 	%f1357, %f160, %f1299;
	fma.rn.f32 	%f1358, %f1211, %f1298, %f1357;
	mul.f32 	%f1359, %f160, %f1300;
	fma.rn.f32 	%f1360, %f1211, %f1298, %f1359;
	fma.rn.f32 	%f1361, %f160, %f1298, %f1354;
	add.f32 	%f1362, %f1358, %f1355;
	add.f32 	%f1363, %f1360, %f1356;
	mul.f32 	%f1364, %f1227, %f1317;
	fma.rn.f32 	%f1365, %f1316, %f1228, %f1364;
	mul.f32 	%f1366, %f1227, %f1318;
	fma.rn.f32 	%f1367, %f1316, %f1228, %f1366;
	fma.rn.f32 	%f175, %f1227, %f1316, %f1361;
	add.f32 	%f176, %f1365, %f1362;
	add.f32 	%f177, %f1367, %f1363;
	mul.f32 	%f1368, %f168, %f1284;
	mul.f32 	%f1369, %f168, %f1285;
	fma.rn.f32 	%f1370, %f1284, %f1229, %f1369;
	mul.f32 	%f1371, %f168, %f1286;
	fma.rn.f32 	%f1372, %f1284, %f1229, %f1371;
	fma.rn.f32 	%f1373, %f1227, %f1258, %f1368;
	add.f32 	%f1374, %f1320, %f1370;
	add.f32 	%f1375, %f1322, %f1372;
	sub.f32 	%f1376, %f1373, %f1331;
	sub.f32 	%f1377, %f1374, %f1333;
	sub.f32 	%f1378, %f1375, %f1335;
	mul.f32 	%f1379, %f160, %f1317;
	fma.rn.f32 	%f1380, %f1211, %f1316, %f1379;
	mul.f32 	%f1381, %f160, %f1318;
	fma.rn.f32 	%f1382, %f1211, %f1316, %f1381;
	fma.rn.f32 	%f178, %f160, %f1316, %f1376;
	add.f32 	%f179, %f1380, %f1377;
	add.f32 	%f180, %f1382, %f1378;
	cvt.f64.f32 	%fd43, %f412;
	setp.gt.f64 	%p204, %fd43, 0d3FF921FB54442D18;
	mov.f32 	%f1383, 0f40490FDB;
	sub.f32 	%f1384, %f1383, %f412;
	selp.f32 	%f181, %f1384, %f412, %p204;
	selp.f32 	%f182, 0fBF800000, 0f3F800000, %p204;
	abs.f32 	%f183, %f181;
	setp.lt.f32 	%p205, %f183, 0f00800000;
	mul.f32 	%f1385, %f183, 0f4B800000;
	selp.f32 	%f1386, %f1385, %f183, %p205;
	selp.f32 	%f1387, 0fC1C00000, 0f00000000, %p205;
	mov.b32 	%r863, %f1386;
	add.s32 	%r864, %r863, -1060439283;
	and.b32  	%r865, %r864, -8388608;
	sub.s32 	%r866, %r863, %r865;
	mov.b32 	%f1388, %r866;
	cvt.rn.f32.s32 	%f1389, %r865;
	fma.rn.f32 	%f1390, %f1389, 0f34000000, %f1387;
	add.f32 	%f1391, %f1388, 0fBF800000;
	add.f32 	%f1392, %f1388, 0f3F800000;
	rcp.approx.ftz.f32 	%f1393, %f1392;
	add.f32 	%f1394, %f1391, %f1391;
	mul.f32 	%f1395, %f1394, %f1393;
	mul.f32 	%f1396, %f1395, %f1395;
	sub.f32 	%f1397, %f1391, %f1395;
	add.f32 	%f1398, %f1397, %f1397;
	neg.f32 	%f1399, %f1395;
	fma.rn.f32 	%f1400, %f1399, %f1391, %f1398;
	mul.rn.f32 	%f1401, %f1393, %f1400;
	fma.rn.f32 	%f1402, %f1396, 0f3A2C32E4, 0f3B52E7DB;
	fma.rn.f32 	%f1403, %f1402, %f1396, 0f3C93BB73;
	fma.rn.f32 	%f1404, %f1403, %f1396, 0f3DF6384F;
	mul.rn.f32 	%f1405, %f1404, %f1396;
	fma.rn.f32 	%f1406, %f1395, 0f3FB8AA3B, %f1390;
	sub.f32 	%f1407, %f1390, %f1406;
	fma.rn.f32 	%f1408, %f1395, 0f3FB8AA3B, %f1407;
	fma.rn.f32 	%f1409, %f1401, 0f3FB8AA3B, %f1408;
	fma.rn.f32 	%f1410, %f1395, 0f32A55E34, %f1409;
	mul.f32 	%f1411, %f1405, 0f40400000;
	fma.rn.f32 	%f1412, %f1411, %f1401, %f1410;
	fma.rn.f32 	%f1413, %f1405, %f1395, %f1412;
	add.rn.f32 	%f184, %f1406, %f1413;
	neg.f32 	%f1414, %f1406;
	add.rn.f32 	%f1415, %f184, %f1414;
	neg.f32 	%f1416, %f1415;
	add.rn.f32 	%f185, %f1413, %f1416;
	mov.f32 	%f1417, 0f40400000;
	mul.rn.f32 	%f1418, %f184, %f1417;
	neg.f32 	%f1419, %f1418;
	fma.rn.f32 	%f1420, %f184, 0f40400000, %f1419;
	fma.rn.f32 	%f1421, %f185, 0f40400000, %f1420;
	cvt.rni.f32.f32 	%f1422, %f1418;
	sub.f32 	%f1423, %f1418, %f1422;
	add.f32 	%f1424, %f1423, %f1421;
	fma.rn.f32 	%f1425, %f1424, 0f391FCB8E, 0f3AAF85ED;
	fma.rn.f32 	%f1426, %f1425, %f1424, 0f3C1D9856;
	fma.rn.f32 	%f1427, %f1426, %f1424, 0f3D6357BB;
	fma.rn.f32 	%f1428, %f1427, %f1424, 0f3E75FDEC;
	fma.rn.f32 	%f1429, %f1428, %f1424, 0f3F317218;
	fma.rn.f32 	%f1430, %f1429, %f1424, 0f3F800000;
	cvt.rzi.s32.f32 	%r867, %f1422;
	setp.gt.f32 	%p206, %f1422, 0f00000000;
	selp.b32 	%r868, 0, -2097152000, %p206;
	add.s32 	%r869, %r868, 2130706432;
	mov.b32 	%f1431, %r869;
	mul.f32 	%f1432, %f1430, %f1431;
	shl.b32 	%r870, %r867, 23;
	sub.s32 	%r871, %r870, %r868;
	mov.b32 	%f1433, %r871;
	mul.f32 	%f1434, %f1432, %f1433;
	abs.f32 	%f1435, %f1418;
	setp.gt.f32 	%p207, %f1435, 0f43180000;
	setp.lt.f32 	%p208, %f1418, 0f00000000;
	selp.f32 	%f1436, 0f00000000, 0f7F800000, %p208;
	selp.f32 	%f186, %f1436, %f1434, %p207;
	setp.eq.f32 	%p209, %f181, 0f3F800000;
	mov.f32 	%f2510, 0f3F800000;
	@%p209 bra 	$L__BB1_201;
	setp.num.f32 	%p210, %f183, %f183;
	@%p210 bra 	$L__BB1_197;
	mov.f32 	%f1437, 0f40400000;
	add.rn.f32 	%f2510, %f181, %f1437;
	bra.uni 	$L__BB1_201;
$L__BB1_197:
	setp.neu.f32 	%p211, %f181, 0f00000000;
	setp.neu.f32 	%p212, %f183, 0f7F800000;
	and.pred  	%p213, %p211, %p212;
	@%p213 bra 	$L__BB1_199;
	add.f32 	%f2510, %f181, %f181;
	bra.uni 	$L__BB1_201;
$L__BB1_199:
	setp.geu.f32 	%p214, %f181, 0f00000000;
	mov.f32 	%f2510, %f186;
	@%p214 bra 	$L__BB1_201;
	neg.f32 	%f2510, %f186;
$L__BB1_201:
	setp.eq.f32 	%p215, %f181, 0f00000000;
	mov.f32 	%f2511, 0f00000000;
	@%p215 bra 	$L__BB1_203;
	mul.f32 	%f1439, %f2510, 0f40400000;
	div.rn.f32 	%f2511, %f1439, %f181;
$L__BB1_203:
	setp.eq.f32 	%p216, %f181, 0f3F800000;
	mul.f32 	%f193, %f182, %f2511;
	mul.f32 	%f194, %f2511, 0f00000000;
	mul.f32 	%f195, %f2510, 0f00000000;
	mov.f32 	%f1441, 0f40000000;
	mul.rn.f32 	%f1442, %f184, %f1441;
	neg.f32 	%f1443, %f1442;
	fma.rn.f32 	%f1444, %f184, 0f40000000, %f1443;
	fma.rn.f32 	%f1445, %f185, 0f40000000, %f1444;
	cvt.rni.f32.f32 	%f1446, %f1442;
	sub.f32 	%f1447, %f1442, %f1446;
	add.f32 	%f1448, %f1447, %f1445;
	fma.rn.f32 	%f1449, %f1448, 0f391FCB8E, 0f3AAF85ED;
	fma.rn.f32 	%f1450, %f1449, %f1448, 0f3C1D9856;
	fma.rn.f32 	%f1451, %f1450, %f1448, 0f3D6357BB;
	fma.rn.f32 	%f1452, %f1451, %f1448, 0f3E75FDEC;
	fma.rn.f32 	%f1453, %f1452, %f1448, 0f3F317218;
	fma.rn.f32 	%f1454, %f1453, %f1448, 0f3F800000;
	cvt.rzi.s32.f32 	%r872, %f1446;
	setp.gt.f32 	%p217, %f1446, 0f00000000;
	selp.b32 	%r873, 0, -2097152000, %p217;
	add.s32 	%r874, %r873, 2130706432;
	mov.b32 	%f1455, %r874;
	mul.f32 	%f1456, %f1454, %f1455;
	shl.b32 	%r875, %r872, 23;
	sub.s32 	%r876, %r875, %r873;
	mov.b32 	%f1457, %r876;
	mul.f32 	%f1458, %f1456, %f1457;
	abs.f32 	%f1459, %f1442;
	setp.gt.f32 	%p218, %f1459, 0f43180000;
	setp.lt.f32 	%p219, %f1442, 0f00000000;
	selp.f32 	%f1460, 0f00000000, 0f7F800000, %p219;
	selp.f32 	%f196, %f1460, %f1458, %p218;
	mov.f32 	%f2512, 0f3F800000;
	@%p216 bra 	$L__BB1_208;
	setp.num.f32 	%p220, %f183, %f183;
	@%p220 bra 	$L__BB1_206;
	mov.f32 	%f1462, 0f40000000;
	add.rn.f32 	%f2512, %f181, %f1462;
	bra.uni 	$L__BB1_208;
$L__BB1_206:
	setp.neu.f32 	%p221, %f181, 0f00000000;
	setp.neu.f32 	%p222, %f183, 0f7F800000;
	and.pred  	%p223, %p221, %p222;
	mov.f32 	%f2512, %f196;
	@%p223 bra 	$L__BB1_208;
	add.f32 	%f1461, %f181, %f181;
	mov.b32 	%r877, %f1461;
	and.b32  	%r878, %r877, 2147483647;
	mov.b32 	%f2512, %r878;
$L__BB1_208:
	setp.eq.f32 	%p224, %f181, 0f00000000;
	mov.f32 	%f2513, 0f00000000;
	@%p224 bra 	$L__BB1_210;
	add.f32 	%f1464, %f2512, %f2512;
	div.rn.f32 	%f2513, %f1464, %f181;
$L__BB1_210:
	setp.eq.f32 	%p225, %f181, 0f00000000;
	mul.f32 	%f1466, %f182, %f2513;
	mul.f32 	%f1467, %f2513, 0f00000000;
	mul.f32 	%f1468, %f2512, 0f3F9BA11C;
	mul.f32 	%f202, %f2512, 0f00000000;
	fma.rn.f32 	%f1469, %f1466, 0f3F9BA11C, %f202;
	fma.rn.f32 	%f1470, %f1467, 0f3F9BA11C, %f202;
	mul.f32 	%f1471, %f2510, 0f3F041A2F;
	sub.f32 	%f203, %f1468, %f1471;
	mul.f32 	%f1472, %f193, 0f3F041A2F;
	sub.f32 	%f1473, %f195, %f1472;
	add.f32 	%f1474, %f1473, %f1469;
	mul.f32 	%f1475, %f194, 0f3F041A2F;
	sub.f32 	%f1476, %f195, %f1475;
	add.f32 	%f1477, %f1476, %f1470;
	mov.f32 	%f1478, 0f3F800000;
	sub.f32 	%f1479, %f1478, %f203;
	mov.f32 	%f2514, 0f00000000;
	sub.f32 	%f1480, %f2514, %f1474;
	sub.f32 	%f1481, %f2514, %f1477;
	mul.f32 	%f1482, %f87, %f1479;
	mul.f32 	%f1483, %f87, %f1480;
	fma.rn.f32 	%f1484, %f88, %f1479, %f1483;
	mul.f32 	%f1485, %f87, %f1481;
	fma.rn.f32 	%f1486, %f89, %f1479, %f1485;
	mul.f32 	%f1487, %f90, %f1479;
	mul.f32 	%f1488, %f90, %f1480;
	fma.rn.f32 	%f1489, %f91, %f1479, %f1488;
	mul.f32 	%f1490, %f90, %f1481;
	fma.rn.f32 	%f1491, %f92, %f1479, %f1490;
	mul.f32 	%f1492, %f93, %f1479;
	mul.f32 	%f1493, %f93, %f1480;
	fma.rn.f32 	%f1494, %f94, %f1479, %f1493;
	mul.f32 	%f1495, %f93, %f1481;
	fma.rn.f32 	%f1496, %f95, %f1479, %f1495;
	mul.f32 	%f1497, %f172, %f1474;
	fma.rn.f32 	%f1498, %f173, %f203, %f1497;
	mul.f32 	%f1499, %f172, %f1477;
	fma.rn.f32 	%f1500, %f174, %f203, %f1499;
	mul.f32 	%f1501, %f175, %f1474;
	fma.rn.f32 	%f1502, %f176, %f203, %f1501;
	mul.f32 	%f1503, %f175, %f1477;
	fma.rn.f32 	%f1504, %f177, %f203, %f1503;
	mul.f32 	%f1505, %f178, %f1474;
	fma.rn.f32 	%f1506, %f179, %f203, %f1505;
	mul.f32 	%f1507, %f178, %f1477;
	fma.rn.f32 	%f1508, %f180, %f203, %f1507;
	fma.rn.f32 	%f204, %f172, %f203, %f1482;
	add.f32 	%f205, %f1498, %f1484;
	add.f32 	%f206, %f1500, %f1486;
	fma.rn.f32 	%f207, %f175, %f203, %f1487;
	add.f32 	%f208, %f1502, %f1489;
	add.f32 	%f209, %f1504, %f1491;
	fma.rn.f32 	%f210, %f178, %f203, %f1492;
	add.f32 	%f211, %f1506, %f1494;
	add.f32 	%f212, %f1508, %f1496;
	@%p225 bra 	$L__BB1_212;
	mul.f32 	%f1509, %f2510, 0f40400000;
	div.rn.f32 	%f2514, %f1509, %f181;
$L__BB1_212:
	setp.eq.f32 	%p226, %f181, 0f00000000;
	mov.f32 	%f2515, 0f00000000;
	@%p226 bra 	$L__BB1_214;
	add.f32 	%f1511, %f2512, %f2512;
	div.rn.f32 	%f2515, %f1511, %f181;
$L__BB1_214:
	setp.eq.f32 	%p227, %f181, 0f00000000;
	mul.f32 	%f1513, %f182, %f2515;
	mul.f32 	%f1514, %f2515, 0f00000000;
	fma.rn.f32 	%f1515, %f1513, 0f3F9BA11C, %f202;
	fma.rn.f32 	%f1516, %f1514, 0f3F9BA11C, %f202;
	mul.f32 	%f1517, %f182, %f2514;
	mul.f32 	%f1518, %f1517, 0f3F041A2F;
	sub.f32 	%f1519, %f195, %f1518;
	add.f32 	%f1520, %f1519, %f1515;
	mul.f32 	%f1521, %f2514, 0f00000000;
	mul.f32 	%f1522, %f1521, 0f3F041A2F;
	sub.f32 	%f1523, %f195, %f1522;
	add.f32 	%f1524, %f1523, %f1516;
	mul.f32 	%f217, %f203, 0f00000000;
	add.f32 	%f218, %f217, %f1520;
	add.f32 	%f219, %f217, %f1524;
	mov.f32 	%f2516, 0f00000000;
	@%p227 bra 	$L__BB1_216;
	mul.f32 	%f1525, %f2510, 0f40400000;
	div.rn.f32 	%f2516, %f1525, %f181;
$L__BB1_216:
	setp.eq.f32 	%p228, %f181, 0f00000000;
	mov.f32 	%f2517, 0f00000000;
	@%p228 bra 	$L__BB1_218;
	add.f32 	%f1527, %f2512, %f2512;
	div.rn.f32 	%f2517, %f1527, %f181;
$L__BB1_218:
	mul.f32 	%f1529, %f182, %f2517;
	mul.f32 	%f1530, %f2517, 0f00000000;
	fma.rn.f32 	%f1531, %f1529, 0f3F9BA11C, %f202;
	fma.rn.f32 	%f1532, %f1530, 0f3F9BA11C, %f202;
	mul.f32 	%f1533, %f182, %f2516;
	mul.f32 	%f1534, %f1533, 0f3F041A2F;
	sub.f32 	%f1535, %f195, %f1534;
	add.f32 	%f1536, %f1535, %f1531;
	mul.f32 	%f1537, %f2516, 0f00000000;
	mul.f32 	%f1538, %f1537, 0f3F041A2F;
	sub.f32 	%f1539, %f195, %f1538;
	add.f32 	%f1540, %f1539, %f1532;
	mul.f32 	%f1541, %f203, 0fBE4CCCCD;
	fma.rn.f32 	%f1542, %f1536, 0fBE4CCCCD, %f217;
	fma.rn.f32 	%f1543, %f1540, 0fBE4CCCCD, %f217;
	mul.f32 	%f224, %f203, %f1541;
	mul.f32 	%f1544, %f203, %f1542;
	fma.rn.f32 	%f225, %f1541, %f218, %f1544;
	mul.f32 	%f1545, %f203, %f1543;
	fma.rn.f32 	%f226, %f1541, %f219, %f1545;
	mul.f32 	%f1546, %f205, 0f00000000;
	fma.rn.f32 	%f1547, %f205, 0f00000000, %f1546;
	mul.f32 	%f1548, %f208, %f208;
	mul.f32 	%f1549, %f208, 0f00000000;
	fma.rn.f32 	%f1550, %f208, 0f00000000, %f1549;
	fma.rn.f32 	%f1551, %f205, %f205, %f1548;
	add.f32 	%f1552, %f1547, %f1550;
	mul.f32 	%f1553, %f211, 0f00000000;
	fma.rn.f32 	%f1554, %f211, 0f00000000, %f1553;
	fma.rn.f32 	%f227, %f211, %f211, %f1551;
	add.f32 	%f228, %f1554, %f1552;
	setp.leu.f32 	%p229, %f227, 0f00000000;
	mov.f32 	%f2518, 0f00000000;
	mov.f32 	%f2520, %f2518;
	@%p229 bra 	$L__BB1_225;
	abs.f32 	%f229, %f227;
	setp.eq.f32 	%p230, %f227, 0f3F800000;
	mov.f32 	%f2518, 0f3F800000;
	@%p230 bra 	$L__BB1_224;
	setp.num.f32 	%p231, %f229, %f229;
	@%p231 bra 	$L__BB1_222;
	mov.f32 	%f1611, 0fBF000000;
	add.rn.f32 	%f2518, %f227, %f1611;
	bra.uni 	$L__BB1_224;
$L__BB1_222:
	setp.lt.f32 	%p232, %f229, 0f00800000;
	mul.f32 	%f1556, %f229, 0f4B800000;
	selp.f32 	%f1557, %f1556, %f229, %p232;
	mov.b32 	%r879, %f1557;
	add.s32 	%r880, %r879, -1060439283;
	and.b32  	%r881, %r880, -8388608;
	sub.s32 	%r882, %r879, %r881;
	mov.b32 	%f1558, %r882;
	cvt.rn.f32.s32 	%f1559, %r881;
	selp.f32 	%f1560, 0fC1C00000, 0f00000000, %p232;
	fma.rn.f32 	%f1561, %f1559, 0f34000000, %f1560;
	add.f32 	%f1562, %f1558, 0fBF800000;
	add.f32 	%f1563, %f1558, 0f3F800000;
	rcp.approx.ftz.f32 	%f1564, %f1563;
	add.f32 	%f1565, %f1562, %f1562;
	mul.f32 	%f1566, %f1565, %f1564;
	mul.f32 	%f1567, %f1566, %f1566;
	neg.f32 	%f1568, %f1566;
	sub.f32 	%f1569, %f1562, %f1566;
	add.f32 	%f1570, %f1569, %f1569;
	fma.rn.f32 	%f1571, %f1568, %f1562, %f1570;
	mul.rn.f32 	%f1572, %f1564, %f1571;
	fma.rn.f32 	%f1573, %f1567, 0f3A2C32E4, 0f3B52E7DB;
	fma.rn.f32 	%f1574, %f1573, %f1567, 0f3C93BB73;
	fma.rn.f32 	%f1575, %f1574, %f1567, 0f3DF6384F;
	mul.rn.f32 	%f1576, %f1575, %f1567;
	fma.rn.f32 	%f1577, %f1566, 0f3FB8AA3B, %f1561;
	mul.f32 	%f1578, %f1576, 0f40400000;
	sub.f32 	%f1579, %f1561, %f1577;
	fma.rn.f32 	%f1580, %f1566, 0f3FB8AA3B, %f1579;
	fma.rn.f32 	%f1581, %f1572, 0f3FB8AA3B, %f1580;
	fma.rn.f32 	%f1582, %f1566, 0f32A55E34, %f1581;
	fma.rn.f32 	%f1583, %f1578, %f1572, %f1582;
	fma.rn.f32 	%f1584, %f1576, %f1566, %f1583;
	add.rn.f32 	%f1585, %f1577, %f1584;
	mov.f32 	%f1586, 0fBF000000;
	mul.rn.f32 	%f1587, %f1585, %f1586;
	cvt.rni.f32.f32 	%f1588, %f1587;
	sub.f32 	%f1589, %f1587, %f1588;
	neg.f32 	%f1590, %f1587;
	fma.rn.f32 	%f1591, %f1585, 0fBF000000, %f1590;
	neg.f32 	%f1592, %f1577;
	add.rn.f32 	%f1593, %f1585, %f1592;
	neg.f32 	%f1594, %f1593;
	add.rn.f32 	%f1595, %f1584, %f1594;
	fma.rn.f32 	%f1596, %f1595, 0fBF000000, %f1591;
	add.f32 	%f1597, %f1589, %f1596;
	setp.gt.f32 	%p233, %f1588, 0f00000000;
	selp.b32 	%r883, 0, -2097152000, %p233;
	setp.neu.f32 	%p234, %f229, 0f7F800000;
	setp.lt.f32 	%p235, %f1587, 0f00000000;
	selp.f32 	%f1598, 0f00000000, 0f7F800000, %p235;
	abs.f32 	%f1599, %f1587;
	setp.gt.f32 	%p236, %f1599, 0f43180000;
	cvt.rzi.s32.f32 	%r884, %f1588;
	shl.b32 	%r885, %r884, 23;
	sub.s32 	%r886, %r885, %r883;
	mov.b32 	%f1600, %r886;
	add.s32 	%r887, %r883, 2130706432;
	mov.b32 	%f1601, %r887;
	fma.rn.f32 	%f1602, %f1597, 0f391FCB8E, 0f3AAF85ED;
	fma.rn.f32 	%f1603, %f1602, %f1597, 0f3C1D9856;
	fma.rn.f32 	%f1604, %f1603, %f1597, 0f3D6357BB;
	fma.rn.f32 	%f1605, %f1604, %f1597, 0f3E75FDEC;
	fma.rn.f32 	%f1606, %f1605, %f1597, 0f3F317218;
	fma.rn.f32 	%f1607, %f1606, %f1597, 0f3F800000;
	mul.f32 	%f1608, %f1607, %f1601;
	mul.f32 	%f1609, %f1608, %f1600;
	selp.f32 	%f2518, %f1598, %f1609, %p236;
	@%p234 bra 	$L__BB1_224;
	add.f32 	%f1610, %f227, %f227;
	mov.b32 	%r888, %f1610;
	and.b32  	%r889, %r888, 2147483647;
	xor.b32  	%r890, %r889, 2139095040;
	mov.b32 	%f2518, %r890;
$L__BB1_224:
	mul.f32 	%f1612, %f2518, 0fBF000000;
	div.rn.f32 	%f1613, %f1612, %f227;
	mul.f32 	%f2520, %f228, %f1613;
$L__BB1_225:
	mul.f32 	%f237, %f205, %f2518;
	mul.f32 	%f1615, %f205, %f2520;
	fma.rn.f32 	%f238, %f2518, 0f00000000, %f1615;
	mul.f32 	%f239, %f208, %f2518;
	mul.f32 	%f1616, %f208, %f2520;
	fma.rn.f32 	%f240, %f2518, 0f00000000, %f1616;
	mul.f32 	%f241, %f211, %f2518;
	mul.f32 	%f1617, %f211, %f2520;
	fma.rn.f32 	%f242, %f2518, 0f00000000, %f1617;
	mul.f32 	%f1618, %f206, 0f00000000;
	fma.rn.f32 	%f1619, %f206, 0f00000000, %f1618;
	mul.f32 	%f1620, %f209, %f209;
	mul.f32 	%f1621, %f209, 0f00000000;
	fma.rn.f32 	%f1622, %f209, 0f00000000, %f1621;
	fma.rn.f32 	%f1623, %f206, %f206, %f1620;
	add.f32 	%f1624, %f1619, %f1622;
	mul.f32 	%f1625, %f212, 0f00000000;
	fma.rn.f32 	%f1626, %f212, 0f00000000, %f1625;
	fma.rn.f32 	%f243, %f212, %f212, %f1623;
	add.f32 	%f244, %f1626, %f1624;
	setp.leu.f32 	%p237, %f243, 0f00000000;
	mov.f32 	%f2521, 0f00000000;
	mov.f32 	%f2523, %f2521;
	@%p237 bra 	$L__BB1_232;
	abs.f32 	%f245, %f243;
	setp.eq.f32 	%p238, %f243, 0f3F800000;
	mov.f32 	%f2521, 0f3F800000;
	@%p238 bra 	$L__BB1_231;
	setp.num.f32 	%p239, %f245, %f245;
	@%p239 bra 	$L__BB1_229;
	mov.f32 	%f1683, 0fBF000000;
	add.rn.f32 	%f2521, %f243, %f1683;
	bra.uni 	$L__BB1_231;
$L__BB1_229:
	setp.lt.f32 	%p240, %f245, 0f00800000;
	mul.f32 	%f1628, %f245, 0f4B800000;
	selp.f32 	%f1629, %f1628, %f245, %p240;
	mov.b32 	%r891, %f1629;
	add.s32 	%r892, %r891, -1060439283;
	and.b32  	%r893, %r892, -8388608;
	sub.s32 	%r894, %r891, %r893;
	mov.b32 	%f1630, %r894;
	cvt.rn.f32.s32 	%f1631, %r893;
	selp.f32 	%f1632, 0fC1C00000, 0f00000000, %p240;
	fma.rn.f32 	%f1633, %f1631, 0f34000000, %f1632;
	add.f32 	%f1634, %f1630, 0fBF800000;
	add.f32 	%f1635, %f1630, 0f3F800000;
	rcp.approx.ftz.f32 	%f1636, %f1635;
	add.f32 	%f1637, %f1634, %f1634;
	mul.f32 	%f1638, %f1637, %f1636;
	mul.f32 	%f1639, %f1638, %f1638;
	neg.f32 	%f1640, %f1638;
	sub.f32 	%f1641, %f1634, %f1638;
	add.f32 	%f1642, %f1641, %f1641;
	fma.rn.f32 	%f1643, %f1640, %f1634, %f1642;
	mul.rn.f32 	%f1644, %f1636, %f1643;
	fma.rn.f32 	%f1645, %f1639, 0f3A2C32E4, 0f3B52E7DB;
	fma.rn.f32 	%f1646, %f1645, %f1639, 0f3C93BB73;
	fma.rn.f32 	%f1647, %f1646, %f1639, 0f3DF6384F;
	mul.rn.f32 	%f1648, %f1647, %f1639;
	fma.rn.f32 	%f1649, %f1638, 0f3FB8AA3B, %f1633;
	mul.f32 	%f1650, %f1648, 0f40400000;
	sub.f32 	%f1651, %f1633, %f1649;
	fma.rn.f32 	%f1652, %f1638, 0f3FB8AA3B, %f1651;
	fma.rn.f32 	%f1653, %f1644, 0f3FB8AA3B, %f1652;
	fma.rn.f32 	%f1654, %f1638, 0f32A55E34, %f1653;
	fma.rn.f32 	%f1655, %f1650, %f1644, %f1654;
	fma.rn.f32 	%f1656, %f1648, %f1638, %f1655;
	add.rn.f32 	%f1657, %f1649, %f1656;
	mov.f32 	%f1658, 0fBF000000;
	mul.rn.f32 	%f1659, %f1657, %f1658;
	cvt.rni.f32.f32 	%f1660, %f1659;
	sub.f32 	%f1661, %f1659, %f1660;
	neg.f32 	%f1662, %f1659;
	fma.rn.f32 	%f1663, %f1657, 0fBF000000, %f1662;
	neg.f32 	%f1664, %f1649;
	add.rn.f32 	%f1665, %f1657, %f1664;
	neg.f32 	%f1666, %f1665;
	add.rn.f32 	%f1667, %f1656, %f1666;
	fma.rn.f32 	%f1668, %f1667, 0fBF000000, %f1663;
	add.f32 	%f1669, %f1661, %f1668;
	setp.gt.f32 	%p241, %f1660, 0f00000000;
	selp.b32 	%r895, 0, -2097152000, %p241;
	setp.neu.f32 	%p242, %f245, 0f7F800000;
	setp.lt.f32 	%p243, %f1659, 0f00000000;
	selp.f32 	%f1670, 0f00000000, 0f7F800000, %p243;
	abs.f32 	%f1671, %f1659;
	setp.gt.f32 	%p244, %f1671, 0f43180000;
	cvt.rzi.s32.f32 	%r896, %f1660;
	shl.b32 	%r897, %r896, 23;
	sub.s32 	%r898, %r897, %r895;
	mov.b32 	%f1672, %r898;
	add.s32 	%r899, %r895, 2130706432;
	mov.b32 	%f1673, %r899;
	fma.rn.f32 	%f1674, %f1669, 0f391FCB8E, 0f3AAF85ED;
	fma.rn.f32 	%f1675, %f1674, %f1669, 0f3C1D9856;
	fma.rn.f32 	%f1676, %f1675, %f1669, 0f3D6357BB;
	fma.rn.f32 	%f1677, %f1676, %f1669, 0f3E75FDEC;
	fma.rn.f32 	%f1678, %f1677, %f1669, 0f3F317218;
	fma.rn.f32 	%f1679, %f1678, %f1669, 0f3F800000;
	mul.f32 	%f1680, %f1679, %f1673;
	mul.f32 	%f1681, %f1680, %f1672;
	selp.f32 	%f2521, %f1670, %f1681, %p244;
	@%p242 bra 	$L__BB1_231;
	add.f32 	%f1682, %f243, %f243;
	mov.b32 	%r900, %f1682;
	and.b32  	%r901, %r900, 2147483647;
	xor.b32  	%r902, %r901, 2139095040;
	mov.b32 	%f2521, %r902;
$L__BB1_231:
	mul.f32 	%f1684, %f2521, 0fBF000000;
	div.rn.f32 	%f1685, %f1684, %f243;
	mul.f32 	%f2523, %f244, %f1685;
$L__BB1_232:
	mul.f32 	%f1687, %f206, %f2521;
	mul.f32 	%f1688, %f206, %f2523;
	fma.rn.f32 	%f1689, %f2521, 0f00000000, %f1688;
	mul.f32 	%f1690, %f209, %f2521;
	mul.f32 	%f1691, %f209, %f2523;
	fma.rn.f32 	%f1692, %f2521, 0f00000000, %f1691;
	mul.f32 	%f1693, %f212, %f2521;
	mul.f32 	%f1694, %f212, %f2523;
	fma.rn.f32 	%f1695, %f2521, 0f00000000, %f1694;
	mul.f32 	%f253, %f224, 0f00000000;
	add.f32 	%f254, %f253, %f225;
	add.f32 	%f255, %f253, %f226;
	mul.f32 	%f1696, %f239, %f1693;
	mul.f32 	%f1697, %f239, %f1695;
	fma.rn.f32 	%f1698, %f240, %f1693, %f1697;
	mul.f32 	%f1699, %f241, %f1690;
	mul.f32 	%f1700, %f241, %f1692;
	fma.rn.f32 	%f1701, %f242, %f1690, %f1700;
	sub.f32 	%f256, %f1696, %f1699;
	sub.f32 	%f257, %f1698, %f1701;
	mul.f32 	%f1702, %f241, %f1687;
	mul.f32 	%f1703, %f241, %f1689;
	fma.rn.f32 	%f1704, %f242, %f1687, %f1703;
	mul.f32 	%f1705, %f237, %f1693;
	mul.f32 	%f1706, %f237, %f1695;
	fma.rn.f32 	%f1707, %f238, %f1693, %f1706;
	sub.f32 	%f258, %f1702, %f1705;
	sub.f32 	%f259, %f1704, %f1707;
	mul.f32 	%f1708, %f237, %f1690;
	mul.f32 	%f1709, %f237, %f1692;
	fma.rn.f32 	%f1710, %f238, %f1690, %f1709;
	mul.f32 	%f1711, %f239, %f1687;
	mul.f32 	%f1712, %f239, %f1689;
	fma.rn.f32 	%f1713, %f240, %f1687, %f1712;
	sub.f32 	%f260, %f1708, %f1711;
	sub.f32 	%f261, %f1710, %f1713;
	mul.f32 	%f1714, %f256, %f257;
	fma.rn.f32 	%f1715, %f256, %f257, %f1714;
	mul.f32 	%f1716, %f258, %f258;
	mul.f32 	%f1717, %f258, %f259;
	fma.rn.f32 	%f1718, %f258, %f259, %f1717;
	fma.rn.f32 	%f1719, %f256, %f256, %f1716;
	add.f32 	%f1720, %f1715, %f1718;
	mul.f32 	%f1721, %f260, %f261;
	fma.rn.f32 	%f1722, %f260, %f261, %f1721;
	fma.rn.f32 	%f262, %f260, %f260, %f1719;
	add.f32 	%f263, %f1722, %f1720;
	setp.leu.f32 	%p245, %f262, 0f00000000;
	mov.f32 	%f2524, 0f00000000;
	mov.f32 	%f2526, %f2524;
	@%p245 bra 	$L__BB1_239;
	abs.f32 	%f264, %f262;
	setp.eq.f32 	%p246, %f262, 0f3F800000;
	mov.f32 	%f2524, 0f3F800000;
	@%p246 bra 	$L__BB1_238;
	setp.num.f32 	%p247, %f264, %f264;
	@%p247 bra 	$L__BB1_236;
	mov.f32 	%f1779, 0fBF000000;
	add.rn.f32 	%f2524, %f262, %f1779;
	bra.uni 	$L__BB1_238;
$L__BB1_236:
	setp.lt.f32 	%p248, %f264, 0f00800000;
	mul.f32 	%f1724, %f264, 0f4B800000;
	selp.f32 	%f1725, %f1724, %f264, %p248;
	mov.b32 	%r903, %f1725;
	add.s32 	%r904, %r903, -1060439283;
	and.b32  	%r905, %r904, -8388608;
	sub.s32 	%r906, %r903, %r905;
	mov.b32 	%f1726, %r906;
	cvt.rn.f32.s32 	%f1727, %r905;
	selp.f32 	%f1728, 0fC1C00000, 0f00000000, %p248;
	fma.rn.f32 	%f1729, %f1727, 0f34000000, %f1728;
	add.f32 	%f1730, %f1726, 0fBF800000;
	add.f32 	%f1731, %f1726, 0f3F800000;
	rcp.approx.ftz.f32 	%f1732, %f1731;
	add.f32 	%f1733, %f1730, %f1730;
	mul.f32 	%f1734, %f1733, %f1732;
	mul.f32 	%f1735, %f1734, %f1734;
	neg.f32 	%f1736, %f1734;
	sub.f32 	%f1737, %f1730, %f1734;
	add.f32 	%f1738, %f1737, %f1737;
	fma.rn.f32 	%f1739, %f1736, %f1730, %f1738;
	mul.rn.f32 	%f1740, %f1732, %f1739;
	fma.rn.f32 	%f1741, %f1735, 0f3A2C32E4, 0f3B52E7DB;
	fma.rn.f32 	%f1742, %f1741, %f1735, 0f3C93BB73;
	fma.rn.f32 	%f1743, %f1742, %f1735, 0f3DF6384F;
	mul.rn.f32 	%f1744, %f1743, %f1735;
	fma.rn.f32 	%f1745, %f1734, 0f3FB8AA3B, %f1729;
	mul.f32 	%f1746, %f1744, 0f40400000;
	sub.f32 	%f1747, %f1729, %f1745;
	fma.rn.f32 	%f1748, %f1734, 0f3FB8AA3B, %f1747;
	fma.rn.f32 	%f1749, %f1740, 0f3FB8AA3B, %f1748;
	fma.rn.f32 	%f1750, %f1734, 0f32A55E34, %f1749;
	fma.rn.f32 	%f1751, %f1746, %f1740, %f1750;
	fma.rn.f32 	%f1752, %f1744, %f1734, %f1751;
	add.rn.f32 	%f1753, %f1745, %f1752;
	mov.f32 	%f1754, 0fBF000000;
	mul.rn.f32 	%f1755, %f1753, %f1754;
	cvt.rni.f32.f32 	%f1756, %f1755;
	sub.f32 	%f1757, %f1755, %f1756;
	neg.f32 	%f1758, %f1755;
	fma.rn.f32 	%f1759, %f1753, 0fBF000000, %f1758;
	neg.f32 	%f1760, %f1745;
	add.rn.f32 	%f1761, %f1753, %f1760;
	neg.f32 	%f1762, %f1761;
	add.rn.f32 	%f1763, %f1752, %f1762;
	fma.rn.f32 	%f1764, %f1763, 0fBF000000, %f1759;
	add.f32 	%f1765, %f1757, %f1764;
	setp.gt.f32 	%p249, %f1756, 0f00000000;
	selp.b32 	%r907, 0, -2097152000, %p249;
	setp.neu.f32 	%p250, %f264, 0f7F800000;
	setp.lt.f32 	%p251, %f1755, 0f00000000;
	selp.f32 	%f1766, 0f00000000, 0f7F800000, %p251;
	abs.f32 	%f1767, %f1755;
	setp.gt.f32 	%p252, %f1767, 0f43180000;
	cvt.rzi.s32.f32 	%r908, %f1756;
	shl.b32 	%r909, %r908, 23;
	sub.s32 	%r910, %r909, %r907;
	mov.b32 	%f1768, %r910;
	add.s32 	%r911, %r907, 2130706432;
	mov.b32 	%f1769, %r911;
	fma.rn.f32 	%f1770, %f1765, 0f391FCB8E, 0f3AAF85ED;
	fma.rn.f32 	%f1771, %f1770, %f1765, 0f3C1D9856;
	fma.rn.f32 	%f1772, %f1771, %f1765, 0f3D6357BB;
	fma.rn.f32 	%f1773, %f1772, %f1765, 0f3E75FDEC;
	fma.rn.f32 	%f1774, %f1773, %f1765, 0f3F317218;
	fma.rn.f32 	%f1775, %f1774, %f1765, 0f3F800000;
	mul.f32 	%f1776, %f1775, %f1769;
	mul.f32 	%f1777, %f1776, %f1768;
	selp.f32 	%f2524, %f1766, %f1777, %p252;
	@%p250 bra 	$L__BB1_238;
	add.f32 	%f1778, %f262, %f262;
	mov.b32 	%r912, %f1778;
	and.b32  	%r913, %r912, 2147483647;
	xor.b32  	%r914, %r913, 2139095040;
	mov.b32 	%f2524, %r914;
$L__BB1_238:
	mul.f32 	%f1780, %f2524, 0fBF000000;
	div.rn.f32 	%f1781, %f1780, %f262;
	mul.f32 	%f2526, %f263, %f1781;
$L__BB1_239:
	mul.f32 	%f1783, %f256, %f2524;
	mul.f32 	%f1784, %f256, %f2526;
	fma.rn.f32 	%f1785, %f257, %f2524, %f1784;
	mul.f32 	%f1786, %f258, %f2524;
	mul.f32 	%f1787, %f258, %f2526;
	fma.rn.f32 	%f1788, %f259, %f2524, %f1787;
	mul.f32 	%f1789, %f260, %f2524;
	mul.f32 	%f1790, %f260, %f2526;
	fma.rn.f32 	%f1791, %f261, %f2524, %f1790;
	mul.f32 	%f272, %f224, %f1783;
	mul.f32 	%f1794, %f224, %f1785;
	fma.rn.f32 	%f273, %f254, %f1783, %f1794;
	fma.rn.f32 	%f274, %f255, %f1783, %f1794;
	mul.f32 	%f275, %f224, %f1786;
	mul.f32 	%f1795, %f224, %f1788;
	fma.rn.f32 	%f276, %f254, %f1786, %f1795;
	fma.rn.f32 	%f277, %f255, %f1786, %f1795;
	mul.f32 	%f278, %f224, %f1789;
	mul.f32 	%f1796, %f224, %f1791;
	fma.rn.f32 	%f279, %f254, %f1789, %f1796;
	fma.rn.f32 	%f280, %f255, %f1789, %f1796;
	fma.rn.f32 	%f281, %f226, 0f3F8CCCCD, %f253;
	mul.f32 	%f1797, %f241, %f275;
	mul.f32 	%f1798, %f241, %f276;
	fma.rn.f32 	%f1799, %f242, %f275, %f1798;
	mul.f32 	%f1800, %f241, %f277;
	fma.rn.f32 	%f1801, %f242, %f275, %f1800;
	mul.f32 	%f1802, %f239, %f278;
	mul.f32 	%f1803, %f239, %f279;
	fma.rn.f32 	%f1804, %f240, %f278, %f1803;
	mul.f32 	%f1805, %f239, %f280;
	fma.rn.f32 	%f1806, %f240, %f278, %f1805;
	sub.f32 	%f1807, %f1797, %f1802;
	sub.f32 	%f282, %f1799, %f1804;
	sub.f32 	%f283, %f1801, %f1806;
	mul.f32 	%f1808, %f237, %f278;
	mul.f32 	%f1809, %f237, %f279;
	fma.rn.f32 	%f1810, %f238, %f278, %f1809;
	mul.f32 	%f1811, %f241, %f272;
	mul.f32 	%f1812, %f241, %f273;
	fma.rn.f32 	%f1813, %f242, %f272, %f1812;
	sub.f32 	%f1814, %f1808, %f1811;
	sub.f32 	%f284, %f1810, %f1813;
	mul.f32 	%f1815, %f239, %f272;
	mul.f32 	%f1816, %f237, %f275;
	sub.f32 	%f1817, %f1815, %f1816;
	mul.f32 	%f1818, %f1814, %f1814;
	fma.rn.f32 	%f1819, %f1807, %f1807, %f1818;
	fma.rn.f32 	%f285, %f1817, %f1817, %f1819;
	setp.leu.f32 	%p253, %f285, 0f00000000;
	mov.f32 	%f2527, 0f00000000;
	mov.f32 	%f2529, %f2527;
	mov.f32 	%f2530, %f2527;
	@%p253 bra 	$L__BB1_246;
	setp.eq.f32 	%p254, %f285, 0f3F800000;
	mov.f32 	%f2527, 0f3F800000;
	@%p254 bra 	$L__BB1_245;
	abs.f32 	%f1821, %f285;
	setp.num.f32 	%p255, %f1821, %f1821;
	@%p255 bra 	$L__BB1_243;
	mov.f32 	%f1878, 0fBF000000;
	add.rn.f32 	%f2527, %f285, %f1878;
	bra.uni 	$L__BB1_245;
$L__BB1_243:
	setp.lt.f32 	%p256, %f1821, 0f00800000;
	mul.f32 	%f1823, %f1821, 0f4B800000;
	selp.f32 	%f1824, %f1823, %f1821, %p256;
	mov.b32 	%r915, %f1824;
	add.s32 	%r916, %r915, -1060439283;
	and.b32  	%r917, %r916, -8388608;
	sub.s32 	%r918, %r915, %r917;
	mov.b32 	%f1825, %r918;
	cvt.rn.f32.s32 	%f1826, %r917;
	selp.f32 	%f1827, 0fC1C00000, 0f00000000, %p256;
	fma.rn.f32 	%f1828, %f1826, 0f34000000, %f1827;
	add.f32 	%f1829, %f1825, 0fBF800000;
	add.f32 	%f1830, %f1825, 0f3F800000;
	rcp.approx.ftz.f32 	%f1831, %f1830;
	add.f32 	%f1832, %f1829, %f1829;
	mul.f32 	%f1833, %f1832, %f1831;
	mul.f32 	%f1834, %f1833, %f1833;
	neg.f32 	%f1835, %f1833;
	sub.f32 	%f1836, %f1829, %f1833;
	add.f32 	%f1837, %f1836, %f1836;
	fma.rn.f32 	%f1838, %f1835, %f1829, %f1837;
	mul.rn.f32 	%f1839, %f1831, %f1838;
	fma.rn.f32 	%f1840, %f1834, 0f3A2C32E4, 0f3B52E7DB;
	fma.rn.f32 	%f1841, %f1840, %f1834, 0f3C93BB73;
	fma.rn.f32 	%f1842, %f1841, %f1834, 0f3DF6384F;
	mul.rn.f32 	%f1843, %f1842, %f1834;
	fma.rn.f32 	%f1844, %f1833, 0f3FB8AA3B, %f1828;
	mul.f32 	%f1845, %f1843, 0f40400000;
	sub.f32 	%f1846, %f1828, %f1844;
	fma.rn.f32 	%f1847, %f1833, 0f3FB8AA3B, %f1846;
	fma.rn.f32 	%f1848, %f1839, 0f3FB8AA3B, %f1847;
	fma.rn.f32 	%f1849, %f1833, 0f32A55E34, %f1848;
	fma.rn.f32 	%f1850, %f1845, %f1839, %f1849;
	fma.rn.f32 	%f1851, %f1843, %f1833, %f1850;
	add.rn.f32 	%f1852, %f1844, %f1851;
	mov.f32 	%f1853, 0fBF000000;
	mul.rn.f32 	%f1854, %f1852, %f1853;
	cvt.rni.f32.f32 	%f1855, %f1854;
	sub.f32 	%f1856, %f1854, %f1855;
	neg.f32 	%f1857, %f1854;
	fma.rn.f32 	%f1858, %f1852, 0fBF000000, %f1857;
	neg.f32 	%f1859, %f1844;
	add.rn.f32 	%f1860, %f1852, %f1859;
	neg.f32 	%f1861, %f1860;
	add.rn.f32 	%f1862, %f1851, %f1861;
	fma.rn.f32 	%f1863, %f1862, 0fBF000000, %f1858;
	add.f32 	%f1864, %f1856, %f1863;
	setp.gt.f32 	%p257, %f1855, 0f00000000;
	selp.b32 	%r919, 0, -2097152000, %p257;
	setp.neu.f32 	%p258, %f1821, 0f7F800000;
	setp.lt.f32 	%p259, %f1854, 0f00000000;
	selp.f32 	%f1865, 0f00000000, 0f7F800000, %p259;
	abs.f32 	%f1866, %f1854;
	setp.gt.f32 	%p260, %f1866, 0f43180000;
	cvt.rzi.s32.f32 	%r920, %f1855;
	shl.b32 	%r921, %r920, 23;
	sub.s32 	%r922, %r921, %r919;
	mov.b32 	%f1867, %r922;
	add.s32 	%r923, %r919, 2130706432;
	mov.b32 	%f1868, %r923;
	fma.rn.f32 	%f1869, %f1864, 0f391FCB8E, 0f3AAF85ED;
	fma.rn.f32 	%f1870, %f1869, %f1864, 0f3C1D9856;
	fma.rn.f32 	%f1871, %f1870, %f1864, 0f3D6357BB;
	fma.rn.f32 	%f1872, %f1871, %f1864, 0f3E75FDEC;
	fma.rn.f32 	%f1873, %f1872, %f1864, 0f3F317218;
	fma.rn.f32 	%f1874, %f1873, %f1864, 0f3F800000;
	mul.f32 	%f1875, %f1874, %f1868;
	mul.f32 	%f1876, %f1875, %f1867;
	selp.f32 	%f2527, %f1865, %f1876, %p260;
	@%p258 bra 	$L__BB1_245;
	add.f32 	%f1877, %f285, %f285;
	mov.b32 	%r924, %f1877;
	and.b32  	%r925, %r924, 2147483647;
	xor.b32  	%r926, %r925, 2139095040;
	mov.b32 	%f2527, %r926;
$L__BB1_245:
	mul.f32 	%f1879, %f2527, 0fBF000000;
	div.rn.f32 	%f1880, %f1879, %f285;
	mul.f32 	%f1884, %f239, %f273;
	fma.rn.f32 	%f1885, %f240, %f272, %f1884;
	mul.f32 	%f1886, %f237, %f276;
	fma.rn.f32 	%f1887, %f238, %f275, %f1886;
	sub.f32 	%f1888, %f1885, %f1887;
	mul.f32 	%f1889, %f1817, %f1888;
	fma.rn.f32 	%f1890, %f1817, %f1888, %f1889;
	mul.f32 	%f1892, %f239, %f278;
	sub.f32 	%f1893, %f1797, %f1892;
	mul.f32 	%f1894, %f1893, %f282;
	fma.rn.f32 	%f1895, %f1893, %f282, %f1894;
	mul.f32 	%f1896, %f237, %f278;
	mul.f32 	%f1897, %f241, %f272;
	sub.f32 	%f1898, %f1896, %f1897;
	mul.f32 	%f1899, %f1898, %f284;
	fma.rn.f32 	%f1900, %f1898, %f284, %f1899;
	add.f32 	%f1901, %f1895, %f1900;
	add.f32 	%f1902, %f1890, %f1901;
	mul.f32 	%f2529, %f1902, %f1880;
	mul.f32 	%f1903, %f239, %f274;
	fma.rn.f32 	%f1904, %f240, %f272, %f1903;
	mul.f32 	%f1905, %f237, %f277;
	fma.rn.f32 	%f1906, %f238, %f275, %f1905;
	sub.f32 	%f1907, %f1904, %f1906;
	mul.f32 	%f1908, %f1817, %f1907;
	fma.rn.f32 	%f1909, %f1817, %f1907, %f1908;
	mul.f32 	%f1910, %f1893, %f283;
	fma.rn.f32 	%f1911, %f1893, %f283, %f1910;
	mul.f32 	%f1912, %f237, %f280;
	fma.rn.f32 	%f1913, %f238, %f278, %f1912;
	mul.f32 	%f1914, %f241, %f274;
	fma.rn.f32 	%f1915, %f242, %f272, %f1914;
	sub.f32 	%f1916, %f1913, %f1915;
	mul.f32 	%f1917, %f1898, %f1916;
	fma.rn.f32 	%f1918, %f1898, %f1916, %f1917;
	add.f32 	%f1919, %f1911, %f1918;
	add.f32 	%f1920, %f1909, %f1919;
	mul.f32 	%f2530, %f1920, %f1880;
$L__BB1_246:
	mul.f32 	%f1921, %f203, 0fBE4CCCCD;
	mul.f32 	%f1922, %f203, %f1921;
	mul.f32 	%f1923, %f1922, 0f3F8CCCCD;
	mul.f32 	%f1924, %f241, %f275;
	mul.f32 	%f1925, %f239, %f278;
	sub.f32 	%f1926, %f1924, %f1925;
	mul.f32 	%f1927, %f1926, %f2527;
	mul.f32 	%f1928, %f1926, %f2529;
	fma.rn.f32 	%f1929, %f282, %f2527, %f1928;
	mul.f32 	%f1930, %f1926, %f2530;
	fma.rn.f32 	%f1931, %f283, %f2527, %f1930;
	mul.f32 	%f1932, %f237, %f278;
	mul.f32 	%f1933, %f241, %f272;
	sub.f32 	%f1934, %f1932, %f1933;
	mul.f32 	%f1935, %f1934, %f2527;
	mul.f32 	%f1936, %f1934, %f2529;
	fma.rn.f32 	%f1937, %f284, %f2527, %f1936;
	mul.f32 	%f1938, %f1934, %f2530;
	mul.f32 	%f1939, %f237, %f280;
	fma.rn.f32 	%f1940, %f238, %f278, %f1939;
	mul.f32 	%f1941, %f241, %f274;
	fma.rn.f32 	%f1942, %f242, %f272, %f1941;
	sub.f32 	%f1943, %f1940, %f1942;
	fma.rn.f32 	%f1944, %f1943, %f2527, %f1938;
	mul.f32 	%f1945, %f239, %f272;
	mul.f32 	%f1946, %f237, %f275;
	sub.f32 	%f1947, %f1945, %f1946;
	mul.f32 	%f1948, %f1947, %f2527;
	mul.f32 	%f1949, %f1947, %f2529;
	mul.f32 	%f1950, %f239, %f273;
	fma.rn.f32 	%f1951, %f240, %f272, %f1950;
	mul.f32 	%f1952, %f237, %f276;
	fma.rn.f32 	%f1953, %f238, %f275, %f1952;
	sub.f32 	%f1954, %f1951, %f1953;
	fma.rn.f32 	%f1955, %f1954, %f2527, %f1949;
	mul.f32 	%f1956, %f1947, %f2530;
	mul.f32 	%f1957, %f239, %f274;
	fma.rn.f32 	%f1958, %f240, %f272, %f1957;
	mul.f32 	%f1959, %f237, %f277;
	fma.rn.f32 	%f1960, %f238, %f275, %f1959;
	sub.f32 	%f1961, %f1958, %f1960;
	fma.rn.f32 	%f1962, %f1961, %f2527, %f1956;
	mul.f32 	%f295, %f1923, %f1927;
	mul.f32 	%f1963, %f225, 0f3F8CCCCD;
	fma.rn.f32 	%f1964, %f1922, 0f00000000, %f1963;
	mul.f32 	%f1965, %f1923, %f1929;
	fma.rn.f32 	%f296, %f1964, %f1927, %f1965;
	mul.f32 	%f1966, %f1923, %f1931;
	fma.rn.f32 	%f297, %f281, %f1927, %f1966;
	mul.f32 	%f298, %f1923, %f1935;
	mul.f32 	%f1967, %f1923, %f1937;
	fma.rn.f32 	%f299, %f1964, %f1935, %f1967;
	mul.f32 	%f1968, %f1923, %f1944;
	fma.rn.f32 	%f300, %f281, %f1935, %f1968;
	mul.f32 	%f301, %f1923, %f1948;
	mul.f32 	%f1969, %f1923, %f1955;
	fma.rn.f32 	%f302, %f1964, %f1948, %f1969;
	mul.f32 	%f1970, %f1923, %f1962;
	fma.rn.f32 	%f303, %f281, %f1948, %f1970;
	mul.f32 	%f1971, %f225, 0f00000000;
	mov.f32 	%f1972, 0f00000000;
	sub.f32 	%f1973, %f1972, %f1971;
	mul.f32 	%f304, %f225, %f237;
	mul.f32 	%f1974, %f225, %f238;
	fma.rn.f32 	%f305, %f1973, %f237, %f1974;
	mul.f32 	%f306, %f225, %f239;
	mul.f32 	%f1975, %f225, %f240;
	fma.rn.f32 	%f307, %f1973, %f239, %f1975;
	mul.f32 	%f308, %f225, %f241;
	mul.f32 	%f1976, %f225, %f242;
	fma.rn.f32 	%f309, %f1973, %f241, %f1976;
	mul.f32 	%f1977, %f409, 0f3FA2F984;
	abs.f32 	%f2533, %f1977;
	setp.lt.f32 	%p261, %f2533, 0f3F800000;
	@%p261 bra 	$L__BB1_257;
	setp.gtu.f32 	%p262, %f2533, 0f4B000000;
	@%p262 bra 	$L__BB1_254;
	mov.f32 	%f1978, 0f3F800000;
	div.approx.f32 	%f1979, %f2533, %f1978;
	cvt.rzi.f32.f32 	%f2531, %f1979;
	sub.f32 	%f312, %f2533, %f2531;
	mov.b32 	%r265, %f312;
	setp.lt.u32 	%p263, %r265, 1065353216;
	@%p263 bra 	$L__BB1_253;
	setp.lt.u32 	%p264, %r265, -2147483647;
	@%p264 bra 	$L__BB1_251;
	add.f32 	%f1983, %f2531, 0fBF800000;
	setp.lt.f32 	%p267, %f312, 0fBF800000;
	add.f32 	%f1984, %f1983, 0fBF800000;
	selp.f32 	%f2531, %f1984, %f1983, %p267;
	bra.uni 	$L__BB1_253;
$L__BB1_251:
	add.f32 	%f2531, %f2531, 0f3F800000;
	setp.ltu.f32 	%p265, %f312, 0f40000000;
	@%p265 bra 	$L__BB1_253;
	add.f32 	%f1980, %f2531, 0f3F800000;
	add.f32 	%f1981, %f312, 0fC0400000;
	setp.ge.f32 	%p266, %f1981, 0f00000000;
	add.f32 	%f1982, %f1980, 0f3F800000;
	selp.f32 	%f2531, %f1982, %f1980, %p266;
$L__BB1_253:
	sub.f32 	%f2533, %f2533, %f2531;
	bra.uni 	$L__BB1_257;
$L__BB1_254:
	mov.b32 	%r927, %f2533;
	and.b32  	%r928, %r927, 8388607;
	or.b32  	%r1286, %r928, 1065353216;
	mov.b32 	%f2532, %r1286;
	and.b32  	%r929, %r927, -8388608;
	add.s32 	%r1287, %r929, -1065353216;
	setp.eq.s32 	%p268, %r1287, 0;
	@%p268 bra 	$L__BB1_256;
$L__BB1_255:
	min.u32 	%r930, %r1287, 192937984;
	add.s32 	%r931, %r1286, %r930;
	mov.b32 	%f1985, %r931;
	sub.f32 	%f1986, %f1985, %f1985;
	add.f32 	%f1987, %f1986, %f1985;
	sub.f32 	%f1988, %f1985, %f1987;
	mov.f32 	%f1989, 0f3F800000;
	fma.rz.f32 	%f1990, %f1988, %f1989, %f1987;
	cvt.rzi.f32.f32 	%f1991, %f1990;
	sub.f32 	%f2532, %f1985, %f1991;
	sub.s32 	%r1287, %r1287, %r930;
	mov.b32 	%r1286, %f2532;
	setp.ne.s32 	%p269, %r1287, 0;
	setp.ne.s32 	%p270, %r1286, 0;
	and.pred  	%p271, %p269, %p270;
	@%p271 bra 	$L__BB1_255;
$L__BB1_256:
	abs.f32 	%f1994, %f1977;
	mov.b32 	%r932, %f1994;
	setp.gt.u32 	%p272, %r932, 2139095039;
	selp.f32 	%f1995, 0f7FFFFFFF, 0f4B000000, %p272;
	mul.f32 	%f1996, %f2532, 0f34000000;
	mul.f32 	%f2533, %f1995, %f1996;
$L__BB1_257:
	abs.f32 	%f1997, %f2533;
	setp.nan.f32 	%p273, %f1997, %f1997;
	copysign.f32 	%f1999, %f1977, %f2533;
	selp.f32 	%f2000, %f2533, %f1999, %p273;
	setp.lt.f32 	%p274, %f2000, 0f00000000;
	add.f32 	%f2001, %f2000, 0f3F800000;
	selp.f32 	%f323, %f2001, %f2000, %p274;
	mul.f32 	%f324, %f323, 0f41490FDA;
	mul.f32 	%f2002, %f324, 0f3F22F983;
	cvt.rni.s32.f32 	%r1303, %f2002;
	cvt.rn.f32.s32 	%f2003, %r1303;
	fma.rn.f32 	%f2004, %f2003, 0fBFC90FDA, %f324;
	fma.rn.f32 	%f2005, %f2003, 0fB3A22168, %f2004;
	fma.rn.f32 	%f2537, %f2003, 0fA7C234C5, %f2005;
	abs.f32 	%f326, %f324;
	setp.ltu.f32 	%p275, %f326, 0f47CE4780;
	mov.u32 	%r1291, %r1303;
	mov.f32 	%f2534, %f2537;
	@%p275 bra 	$L__BB1_265;
	setp.neu.f32 	%p276, %f326, 0f7F800000;
	@%p276 bra 	$L__BB1_260;
	mov.f32 	%f2012, 0f00000000;
	mul.rn.f32 	%f2534, %f324, %f2012;
	mov.b32 	%r1291, 0;
	bra.uni 	$L__BB1_265;
$L__BB1_260:
	mov.b64 	%rd523, 0;
	mov.b32 	%r1288, 0;
	mov.u64 	%rd521, __cudart_i2opi_f;
	mul.f32 	%f2006, %f323, 0f41490FDA;
	mov.b32 	%r935, %f2006;
	shl.b32 	%r936, %r935, 8;
	or.b32  	%r937, %r936, -2147483648;
	mov.u64 	%rd522, %rd1;
$L__BB1_261:
	.pragma "nounroll";
	ld.global.nc.u32 	%r934, [%rd521];
	mad.wide.u32 	%rd371, %r934, %r937, %rd523;
	shr.u64 	%rd523, %rd371, 32;
	st.local.u32 	[%rd522], %rd371;
	add.s32 	%r1288, %r1288, 1;
	add.s64 	%rd522, %rd522, 4;
	add.s64 	%rd521, %rd521, 4;
	setp.ne.s32 	%p277, %r1288, 6;
	@%p277 bra 	$L__BB1_261;
	mul.f32 	%f2007, %f323, 0f41490FDA;
	mov.b32 	%r938, %f2007;
	shr.u32 	%r939, %r938, 23;
	st.local.u32 	[%rd1+24], %rd523;
	and.b32  	%r940, %r939, 31;
	and.b32  	%r941, %r939, 224;
	add.s32 	%r942, %r941, -128;
	shr.u32 	%r943, %r942, 5;
	mul.wide.u32 	%rd372, %r943, 4;
	sub.s64 	%rd373, %rd1, %rd372;
	ld.local.u32 	%r1289, [%rd373+24];
	ld.local.u32 	%r1290, [%rd373+20];
	setp.eq.s32 	%p278, %r940, 0;
	@%p278 bra 	$L__BB1_264;
	mul.f32 	%f2008, %f323, 0f41490FDA;
	mov.b32 	%r944, %f2008;
	shr.u32 	%r945, %r944, 23;
	and.b32  	%r946, %r945, 31;
	shf.l.wrap.b32 	%r1289, %r1290, %r1289, %r946;
	and.b32  	%r947, %r945, 224;
	add.s32 	%r948, %r947, -128;
	shr.u32 	%r949, %r948, 5;
	mul.wide.u32 	%rd374, %r949, 4;
	sub.s64 	%rd375, %rd1, %rd374;
	ld.local.u32 	%r950, [%rd375+16];
	shf.l.wrap.b32 	%r1290, %r950, %r1290, %r946;
$L__BB1_264:
	shr.u32 	%r951, %r1289, 30;
	shf.l.wrap.b32 	%r952, %r1290, %r1289, 2;
	shl.b32 	%r953, %r1290, 2;
	shr.u32 	%r954, %r952, 31;
	add.s32 	%r955, %r954, %r951;
	neg.s32 	%r956, %r955;
	mul.f32 	%f2009, %f323, 0f41490FDA;
	mov.b32 	%r957, %f2009;
	setp.lt.s32 	%p279, %r957, 0;
	selp.b32 	%r1291, %r956, %r955, %p279;
	xor.b32  	%r958, %r952, %r957;
	shr.s32 	%r959, %r952, 31;
	xor.b32  	%r960, %r959, %r952;
	xor.b32  	%r961, %r959, %r953;
	cvt.u64.u32 	%rd376, %r960;
	shl.b64 	%rd377, %rd376, 32;
	cvt.u64.u32 	%rd378, %r961;
	or.b64  	%rd379, %rd377, %rd378;
	cvt.rn.f64.s64 	%fd44, %rd379;
	mul.f64 	%fd45, %fd44, 0d3BF921FB54442D19;
	cvt.rn.f32.f64 	%f2010, %fd45;
	neg.f32 	%f2011, %f2010;
	setp.lt.s32 	%p280, %r958, 0;
	selp.f32 	%f2534, %f2011, %f2010, %p280;
$L__BB1_265:
	mul.f32 	%f330, %f323, 0f41490FDA;
	abs.f32 	%f2013, %f330;
	setp.ltu.f32 	%p281, %f2013, 0f47CE4780;
	add.s32 	%r963, %r1291, 1;
	mul.rn.f32 	%f2014, %f2534, %f2534;
	and.b32  	%r964, %r1291, 1;
	setp.eq.b32 	%p282, %r964, 1;
	selp.f32 	%f2015, %f2534, 0f3F800000, %p282;
	fma.rn.f32 	%f2016, %f2014, %f2015, 0f00000000;
	fma.rn.f32 	%f2017, %f2014, 0f37CBAC00, 0fBAB607ED;
	selp.f32 	%f2018, 0fB94D4153, %f2017, %p282;
	selp.f32 	%f2019, 0f3C0885E4, 0f3D2AAABB, %p282;
	fma.rn.f32 	%f2020, %f2018, %f2014, %f2019;
	selp.f32 	%f2021, 0fBE2AAAA8, 0fBEFFFFFF, %p282;
	fma.rn.f32 	%f2022, %f2020, %f2014, %f2021;
	fma.rn.f32 	%f2023, %f2022, %f2016, %f2015;
	and.b32  	%r965, %r963, 2;
	setp.eq.s32 	%p283, %r965, 0;
	mov.f32 	%f2024, 0f00000000;
	sub.f32 	%f2025, %f2024, %f2023;
	selp.f32 	%f331, %f2023, %f2025, %p283;
	mov.u32 	%r1295, %r1303;
	mov.f32 	%f2535, %f2537;
	@%p281 bra 	$L__BB1_273;
	setp.neu.f32 	%p284, %f2013, 0f7F800000;
	@%p284 bra 	$L__BB1_268;
	mov.f32 	%f2034, 0f00000000;
	mul.rn.f32 	%f2535, %f330, %f2034;
	mov.b32 	%r1295, 0;
	bra.uni 	$L__BB1_273;
$L__BB1_268:
	mov.b64 	%rd526, 0;
	mov.b32 	%r1292, 0;
	mov.u64 	%rd524, __cudart_i2opi_f;
	mul.f32 	%f2027, %f323, 0f41490FDA;
	mov.b32 	%r968, %f2027;
	shl.b32 	%r969, %r968, 8;
	or.b32  	%r970, %r969, -2147483648;
	mov.u64 	%rd525, %rd1;
$L__BB1_269:
	.pragma "nounroll";
	ld.global.nc.u32 	%r967, [%rd524];
	mad.wide.u32 	%rd382, %r967, %r970, %rd526;
	shr.u64 	%rd526, %rd382, 32;
	st.local.u32 	[%rd525], %rd382;
	add.s32 	%r1292, %r1292, 1;
	add.s64 	%rd525, %rd525, 4;
	add.s64 	%rd524, %rd524, 4;
	setp.ne.s32 	%p285, %r1292, 6;
	@%p285 bra 	$L__BB1_269;
	mul.f32 	%f2028, %f323, 0f41490FDA;
	mov.b32 	%r971, %f2028;
	shr.u32 	%r972, %r971, 23;
	st.local.u32 	[%rd1+24], %rd526;
	and.b32  	%r973, %r972, 31;
	and.b32  	%r974, %r972, 224;
	add.s32 	%r975, %r974, -128;
	shr.u32 	%r976, %r975, 5;
	mul.wide.u32 	%rd383, %r976, 4;
	sub.s64 	%rd384, %rd1, %rd383;
	ld.local.u32 	%r1293, [%rd384+24];
	ld.local.u32 	%r1294, [%rd384+20];
	setp.eq.s32 	%p286, %r973, 0;
	@%p286 bra 	$L__BB1_272;
	mul.f32 	%f2029, %f323, 0f41490FDA;
	mov.b32 	%r977, %f2029;
	shr.u32 	%r978, %r977, 23;
	and.b32  	%r979, %r978, 31;
	shf.l.wrap.b32 	%r1293, %r1294, %r1293, %r979;
	and.b32  	%r980, %r978, 224;
	add.s32 	%r981, %r980, -128;
	shr.u32 	%r982, %r981, 5;
	mul.wide.u32 	%rd385, %r982, 4;
	sub.s64 	%rd386, %rd1, %rd385;
	ld.local.u32 	%r983, [%rd386+16];
	shf.l.wrap.b32 	%r1294, %r983, %r1294, %r979;
$L__BB1_272:
	shr.u32 	%r984, %r1293, 30;
	shf.l.wrap.b32 	%r985, %r1294, %r1293, 2;
	shl.b32 	%r986, %r1294, 2;
	shr.u32 	%r987, %r985, 31;
	add.s32 	%r988, %r987, %r984;
	neg.s32 	%r989, %r988;
	mul.f32 	%f2030, %f323, 0f41490FDA;
	mov.b32 	%r990, %f2030;
	setp.lt.s32 	%p287, %r990, 0;
	selp.b32 	%r1295, %r989, %r988, %p287;
	xor.b32  	%r991, %r985, %r990;
	shr.s32 	%r992, %r985, 31;
	xor.b32  	%r993, %r992, %r985;
	xor.b32  	%r994, %r992, %r986;
	cvt.u64.u32 	%rd387, %r993;
	shl.b64 	%rd388, %rd387, 32;
	cvt.u64.u32 	%rd389, %r994;
	or.b64  	%rd390, %rd388, %rd389;
	cvt.rn.f64.s64 	%fd46, %rd390;
	mul.f64 	%fd47, %fd46, 0d3BF921FB54442D19;
	cvt.rn.f32.f64 	%f2031, %fd47;
	neg.f32 	%f2032, %f2031;
	setp.lt.s32 	%p288, %r991, 0;
	selp.f32 	%f2535, %f2032, %f2031, %p288;
$L__BB1_273:
	mul.f32 	%f335, %f323, 0f41490FDA;
	abs.f32 	%f336, %f335;
	setp.ltu.f32 	%p289, %f336, 0f47CE4780;
	mul.rn.f32 	%f2035, %f2535, %f2535;
	and.b32  	%r996, %r1295, 1;
	setp.eq.b32 	%p290, %r996, 1;
	selp.f32 	%f2036, 0f3F800000, %f2535, %p290;
	fma.rn.f32 	%f2037, %f2035, %f2036, 0f00000000;
	fma.rn.f32 	%f2038, %f2035, 0f37CBAC00, 0fBAB607ED;
	selp.f32 	%f2039, %f2038, 0fB94D4153, %p290;
	selp.f32 	%f2040, 0f3D2AAABB, 0f3C0885E4, %p290;
	fma.rn.f32 	%f2041, %f2039, %f2035, %f2040;
	selp.f32 	%f2042, 0fBEFFFFFF, 0fBE2AAAA8, %p290;
	fma.rn.f32 	%f2043, %f2041, %f2035, %f2042;
	fma.rn.f32 	%f2044, %f2043, %f2037, %f2036;
	and.b32  	%r997, %r1295, 2;
	setp.eq.s32 	%p291, %r997, 0;
	mov.f32 	%f2045, 0f00000000;
	sub.f32 	%f2046, %f2045, %f2044;
	selp.f32 	%f2047, %f2044, %f2046, %p291;
	mov.f32 	%f2048, 0f3F800000;
	sub.f32 	%f2049, %f2048, %f331;
	fma.rn.f32 	%f2050, %f409, 0f00000000, 0f00000000;
	mul.f32 	%f2051, %f323, 0f00000000;
	fma.rn.f32 	%f2052, %f2050, 0f41490FDA, %f2051;
	fma.rn.f32 	%f2053, %f2052, %f2047, 0f00000000;
	setp.gt.f32 	%p292, %f323, 0f3E800000;
	setp.lt.f32 	%p293, %f323, 0f3F400000;
	and.pred  	%p294, %p292, %p293;
	mov.f32 	%f2054, 0f40800000;
	sub.f32 	%f2055, %f2054, %f2049;
	sub.f32 	%f2056, %f2045, %f2053;
	selp.f32 	%f2057, %f2055, %f2049, %p294;
	selp.f32 	%f2058, %f2056, %f2053, %p294;
	mul.f32 	%f337, %f2057, 0f3F19999A;
	mul.f32 	%f2059, %f2058, 0f3F19999A;
	fma.rn.f32 	%f338, %f2057, 0f00000000, %f2059;
	mul.f32 	%f2060, %f337, %f337;
	mul.f32 	%f2061, %f337, %f338;
	fma.rn.f32 	%f2062, %f337, %f338, %f2061;
	mov.f32 	%f2063, 0f3F000000;
	mul.rn.f32 	%f2064, %f2063, %f2045;
	mov.f32 	%f2065, 0f3DF6384F;
	mul.rn.f32 	%f2066, %f2065, %f2045;
	fma.rn.f32 	%f2067, %f2064, 0f3FB8AA3B, 0f00000000;
	add.f32 	%f2068, %f2067, 0f00000000;
	mul.f32 	%f2069, %f2066, 0f40400000;
	fma.rn.f32 	%f2070, %f2069, %f2064, %f2068;
	fma.rn.f32 	%f2071, %f2066, 0f00000000, %f2070;
	mov.f32 	%f2072, 0f40C00000;
	add.rn.f32 	%f2073, %f2072, %f2071;
	mov.f32 	%f2074, 0fC0C00000;
	add.rn.f32 	%f2075, %f2073, %f2074;
	neg.f32 	%f2076, %f2075;
	add.rn.f32 	%f2077, %f2071, %f2076;
	mov.f32 	%f2078, 0fBF800000;
	mul.rn.f32 	%f2079, %f2073, %f2078;
	neg.f32 	%f2080, %f2079;
	sub.f32 	%f2081, %f2080, %f2073;
	sub.f32 	%f2082, %f2081, %f2077;
	cvt.rni.f32.f32 	%f2083, %f2079;
	sub.f32 	%f2084, %f2079, %f2083;
	add.f32 	%f2085, %f2084, %f2082;
	fma.rn.f32 	%f2086, %f2085, 0f391FCB8E, 0f3AAF85ED;
	fma.rn.f32 	%f2087, %f2086, %f2085, 0f3C1D9856;
	fma.rn.f32 	%f2088, %f2087, %f2085, 0f3D6357BB;
	fma.rn.f32 	%f2089, %f2088, %f2085, 0f3E75FDEC;
	fma.rn.f32 	%f2090, %f2089, %f2085, 0f3F317218;
	fma.rn.f32 	%f2091, %f2090, %f2085, 0f3F800000;
	cvt.rzi.s32.f32 	%r998, %f2083;
	setp.gt.f32 	%p295, %f2083, 0f00000000;
	selp.b32 	%r999, 0, -2097152000, %p295;
	add.s32 	%r1000, %r999, 2130706432;
	mov.b32 	%f2092, %r1000;
	mul.f32 	%f2093, %f2091, %f2092;
	shl.b32 	%r1001, %r998, 23;
	sub.s32 	%r1002, %r1001, %r999;
	mov.b32 	%f2094, %r1002;
	mul.f32 	%f2095, %f2093, %f2094;
	abs.f32 	%f2096, %f2079;
	setp.gt.f32 	%p296, %f2096, 0f43180000;
	setp.lt.f32 	%p297, %f2079, 0f00000000;
	selp.f32 	%f2097, 0f00000000, 0f7F800000, %p297;
	selp.f32 	%f2098, %f2097, %f2095, %p296;
	mul.f32 	%f2099, %f2098, 0fBC800000;
	mul.f32 	%f2100, %f2099, 0f00000000;
	mul.f32 	%f2101, %f2098, %f2060;
	mul.f32 	%f2102, %f2100, %f2060;
	fma.rn.f32 	%f2103, %f2098, %f2062, %f2102;
	mul.f32 	%f2104, %f304, %f2103;
	fma.rn.f32 	%f2105, %f305, %f2101, %f2104;
	mul.f32 	%f2106, %f306, %f2103;
	fma.rn.f32 	%f2107, %f307, %f2101, %f2106;
	mul.f32 	%f2108, %f308, %f2103;
	fma.rn.f32 	%f2109, %f309, %f2101, %f2108;
	fma.rn.f32 	%f339, %f304, %f2101, %f272;
	add.f32 	%f340, %f273, %f2105;
	add.f32 	%f341, %f274, %f2105;
	fma.rn.f32 	%f342, %f306, %f2101, %f275;
	add.f32 	%f343, %f276, %f2107;
	add.f32 	%f344, %f277, %f2107;
	fma.rn.f32 	%f345, %f308, %f2101, %f278;
	add.f32 	%f346, %f279, %f2109;
	add.f32 	%f347, %f280, %f2109;
	add.f32 	%f2110, %f203, %f203;
	add.f32 	%f2111, %f218, %f218;
	fma.rn.f32 	%f2112, %f203, 0f00000000, %f2111;
	add.f32 	%f2113, %f219, %f219;
	fma.rn.f32 	%f2114, %f203, 0f00000000, %f2113;
	mul.f32 	%f2115, %f203, %f203;
	mul.f32 	%f2116, %f203, %f218;
	fma.rn.f32 	%f2117, %f203, %f218, %f2116;
	mul.f32 	%f2118, %f203, %f219;
	fma.rn.f32 	%f2119, %f203, %f219, %f2118;
	sub.f32 	%f348, %f2110, %f2115;
	sub.f32 	%f349, %f2112, %f2117;
	sub.f32 	%f350, %f2114, %f2119;
	mov.u32 	%r1299, %r1303;
	mov.f32 	%f2536, %f2537;
	@%p289 bra 	$L__BB1_281;
	setp.neu.f32 	%p298, %f336, 0f7F800000;
	@%p298 bra 	$L__BB1_276;
	mov.f32 	%f2124, 0f00000000;
	mul.rn.f32 	%f2536, %f335, %f2124;
	mov.b32 	%r1299, 0;
	bra.uni 	$L__BB1_281;
$L__BB1_276:
	mov.b64 	%rd529, 0;
	mov.b32 	%r1296, 0;
	mov.u64 	%rd527, __cudart_i2opi_f;
	mov.b32 	%r1005, %f335;
	shl.b32 	%r1006, %r1005, 8;
	or.b32  	%r1007, %r1006, -2147483648;
	mov.u64 	%rd528, %rd1;
$L__BB1_277:
	.pragma "nounroll";
	ld.global.nc.u32 	%r1004, [%rd527];
	mad.wide.u32 	%rd393, %r1004, %r1007, %rd529;
	shr.u64 	%rd529, %rd393, 32;
	st.local.u32 	[%rd528], %rd393;
	add.s32 	%r1296, %r1296, 1;
	add.s64 	%rd528, %rd528, 4;
	add.s64 	%rd527, %rd527, 4;
	setp.ne.s32 	%p299, %r1296, 6;
	@%p299 bra 	$L__BB1_277;
	mul.f32 	%f352, %f323, 0f41490FDA;
	mov.b32 	%r1008, %f352;
	shr.u32 	%r1009, %r1008, 23;
	st.local.u32 	[%rd1+24], %rd529;
	and.b32  	%r1010, %r1009, 31;
	and.b32  	%r1011, %r1009, 224;
	add.s32 	%r1012, %r1011, -128;
	shr.u32 	%r1013, %r1012, 5;
	mul.wide.u32 	%rd394, %r1013, 4;
	sub.s64 	%rd395, %rd1, %rd394;
	ld.local.u32 	%r1297, [%rd395+24];
	ld.local.u32 	%r1298, [%rd395+20];
	setp.eq.s32 	%p300, %r1010, 0;
	@%p300 bra 	$L__BB1_280;
	shf.l.wrap.b32 	%r1297, %r1298, %r1297, %r1010;
	mul.wide.u32 	%rd396, %r1013, 4;
	sub.s64 	%rd397, %rd1, %rd396;
	ld.local.u32 	%r1020, [%rd397+16];
	shf.l.wrap.b32 	%r1298, %r1020, %r1298, %r1010;
$L__BB1_280:
	shr.u32 	%r1021, %r1297, 30;
	shf.l.wrap.b32 	%r1022, %r1298, %r1297, 2;
	shl.b32 	%r1023, %r1298, 2;
	shr.u32 	%r1024, %r1022, 31;
	add.s32 	%r1025, %r1024, %r1021;
	neg.s32 	%r1026, %r1025;
	setp.lt.s32 	%p301, %r1008, 0;
	selp.b32 	%r1299, %r1026, %r1025, %p301;
	xor.b32  	%r1028, %r1022, %r1008;
	shr.s32 	%r1029, %r1022, 31;
	xor.b32  	%r1030, %r1029, %r1022;
	xor.b32  	%r1031, %r1029, %r1023;
	cvt.u64.u32 	%rd398, %r1030;
	shl.b64 	%rd399, %rd398, 32;
	cvt.u64.u32 	%rd400, %r1031;
	or.b64  	%rd401, %rd399, %rd400;
	cvt.rn.f64.s64 	%fd48, %rd401;
	mul.f64 	%fd49, %fd48, 0d3BF921FB54442D19;
	cvt.rn.f32.f64 	%f2122, %fd49;
	neg.f32 	%f2123, %f2122;
	setp.lt.s32 	%p302, %r1028, 0;
	selp.f32 	%f2536, %f2123, %f2122, %p302;
$L__BB1_281:
	mul.f32 	%f355, %f323, 0f41490FDA;
	abs.f32 	%f356, %f355;
	setp.ltu.f32 	%p303, %f356, 0f47CE4780;
	mul.rn.f32 	%f2125, %f2536, %f2536;
	and.b32  	%r1033, %r1299, 1;
	setp.eq.b32 	%p304, %r1033, 1;
	selp.f32 	%f2126, 0f3F800000, %f2536, %p304;
	fma.rn.f32 	%f2127, %f2125, %f2126, 0f00000000;
	fma.rn.f32 	%f2128, %f2125, 0f37CBAC00, 0fBAB607ED;
	selp.f32 	%f2129, %f2128, 0fB94D4153, %p304;
	selp.f32 	%f2130, 0f3D2AAABB, 0f3C0885E4, %p304;
	fma.rn.f32 	%f2131, %f2129, %f2125, %f2130;
	selp.f32 	%f2132, 0fBEFFFFFF, 0fBE2AAAA8, %p304;
	fma.rn.f32 	%f2133, %f2131, %f2125, %f2132;
	fma.rn.f32 	%f2134, %f2133, %f2127, %f2126;
	and.b32  	%r1034, %r1299, 2;
	setp.eq.s32 	%p305, %r1034, 0;
	mov.f32 	%f2135, 0f00000000;
	sub.f32 	%f2136, %f2135, %f2134;
	selp.f32 	%f357, %f2134, %f2136, %p305;
	@%p303 bra 	$L__BB1_289;
	setp.neu.f32 	%p306, %f356, 0f7F800000;
	@%p306 bra 	$L__BB1_284;
	mov.f32 	%f2143, 0f00000000;
	mul.rn.f32 	%f2537, %f355, %f2143;
	mov.b32 	%r1303, 0;
	bra.uni 	$L__BB1_289;
$L__BB1_284:
	mov.b64 	%rd532, 0;
	mov.b32 	%r1300, 0;
	mov.u64 	%rd530, __cudart_i2opi_f;
	mov.b32 	%r1037, %f355;
	shl.b32 	%r1038, %r1037, 8;
	or.b32  	%r1039, %r1038, -2147483648;
	mov.u64 	%rd531, %rd1;
$L__BB1_285:
	.pragma "nounroll";
	ld.global.nc.u32 	%r1036, [%rd530];
	mad.wide.u32 	%rd404, %r1036, %r1039, %rd532;
	shr.u64 	%rd532, %rd404, 32;
	st.local.u32 	[%rd531], %rd404;
	add.s32 	%r1300, %r1300, 1;
	add.s64 	%rd531, %rd531, 4;
	add.s64 	%rd530, %rd530, 4;
	setp.ne.s32 	%p307, %r1300, 6;
	@%p307 bra 	$L__BB1_285;
	mul.f32 	%f2138, %f323, 0f41490FDA;
	mov.b32 	%r1040, %f2138;
	shr.u32 	%r1041, %r1040, 23;
	st.local.u32 	[%rd1+24], %rd532;
	and.b32  	%r1042, %r1041, 31;
	and.b32  	%r1043, %r1041, 224;
	add.s32 	%r1044, %r1043, -128;
	shr.u32 	%r1045, %r1044, 5;
	mul.wide.u32 	%rd405, %r1045, 4;
	sub.s64 	%rd166, %rd1, %rd405;
	ld.local.u32 	%r1301, [%rd166+24];
	ld.local.u32 	%r1302, [%rd166+20];
	setp.eq.s32 	%p308, %r1042, 0;
	@%p308 bra 	$L__BB1_288;
	shf.l.wrap.b32 	%r1301, %r1302, %r1301, %r1042;
	ld.local.u32 	%r1049, [%rd166+16];
	shf.l.wrap.b32 	%r1302, %r1049, %r1302, %r1042;
$L__BB1_288:
	shr.u32 	%r1050, %r1301, 30;
	shf.l.wrap.b32 	%r1051, %r1302, %r1301, 2;
	shl.b32 	%r1052, %r1302, 2;
	shr.u32 	%r1053, %r1051, 31;
	add.s32 	%r1054, %r1053, %r1050;
	neg.s32 	%r1055, %r1054;
	setp.lt.s32 	%p309, %r1040, 0;
	selp.b32 	%r1303, %r1055, %r1054, %p309;
	xor.b32  	%r1057, %r1051, %r1040;
	shr.s32 	%r1058, %r1051, 31;
	xor.b32  	%r1059, %r1058, %r1051;
	xor.b32  	%r1060, %r1058, %r1052;
	cvt.u64.u32 	%rd406, %r1059;
	shl.b64 	%rd407, %rd406, 32;
	cvt.u64.u32 	%rd408, %r1060;
	or.b64  	%rd409, %rd407, %rd408;
	cvt.rn.f64.s64 	%fd50, %rd409;
	mul.f64 	%fd51, %fd50, 0d3BF921FB54442D19;
	cvt.rn.f32.f64 	%f2141, %fd51;
	neg.f32 	%f2142, %f2141;
	setp.lt.s32 	%p310, %r1057, 0;
	selp.f32 	%f2537, %f2142, %f2141, %p310;
$L__BB1_289:
	add.s32 	%r1062, %r1303, 1;
	mul.rn.f32 	%f2144, %f2537, %f2537;
	and.b32  	%r1063, %r1303, 1;
	setp.eq.b32 	%p311, %r1063, 1;
	selp.f32 	%f2145, %f2537, 0f3F800000, %p311;
	fma.rn.f32 	%f2146, %f2144, %f2145, 0f00000000;
	fma.rn.f32 	%f2147, %f2144, 0f37CBAC00, 0fBAB607ED;
	selp.f32 	%f2148, 0fB94D4153, %f2147, %p311;
	selp.f32 	%f2149, 0f3C0885E4, 0f3D2AAABB, %p311;
	fma.rn.f32 	%f2150, %f2148, %f2144, %f2149;
	selp.f32 	%f2151, 0fBE2AAAA8, 0fBEFFFFFF, %p311;
	fma.rn.f32 	%f2152, %f2150, %f2144, %f2151;
	fma.rn.f32 	%f2153, %f2152, %f2146, %f2145;
	and.b32  	%r1064, %r1062, 2;
	setp.eq.s32 	%p312, %r1064, 0;
	mov.f32 	%f2154, 0f00000000;
	sub.f32 	%f2155, %f2154, %f2153;
	selp.f32 	%f2156, %f2153, %f2155, %p312;
	fma.rn.f32 	%f2157, %f409, 0f00000000, 0f00000000;
	mul.f32 	%f2158, %f323, 0f00000000;
	fma.rn.f32 	%f2159, %f2157, 0f41490FDA, %f2158;
	mul.f32 	%f2160, %f2159, %f2156;
	mul.f32 	%f361, %f295, %f357;
	mul.f32 	%f2161, %f295, %f2160;
	fma.rn.f32 	%f362, %f296, %f357, %f2161;
	fma.rn.f32 	%f363, %f297, %f357, %f2161;
	mul.f32 	%f364, %f298, %f357;
	mul.f32 	%f2162, %f298, %f2160;
	fma.rn.f32 	%f365, %f299, %f357, %f2162;
	fma.rn.f32 	%f366, %f300, %f357, %f2162;
	mul.f32 	%f367, %f301, %f357;
	mul.f32 	%f2163, %f301, %f2160;
	fma.rn.f32 	%f368, %f302, %f357, %f2163;
	fma.rn.f32 	%f369, %f303, %f357, %f2163;
	mul.f32 	%f370, %f323, 0f40C90FDA;
	fma.rn.f32 	%f371, %f2157, 0f40C90FDA, %f2158;
	mul.f32 	%f2164, %f370, 0f3F22F983;
	cvt.rni.s32.f32 	%r1311, %f2164;
	cvt.rn.f32.s32 	%f2165, %r1311;
	fma.rn.f32 	%f2166, %f2165, 0fBFC90FDA, %f370;
	fma.rn.f32 	%f2167, %f2165, 0fB3A22168, %f2166;
	fma.rn.f32 	%f2539, %f2165, 0fA7C234C5, %f2167;
	abs.f32 	%f373, %f370;
	setp.ltu.f32 	%p313, %f373, 0f47CE4780;
	mov.u32 	%r1307, %r1311;
	mov.f32 	%f2538, %f2539;
	@%p313 bra 	$L__BB1_297;
	setp.neu.f32 	%p314, %f373, 0f7F800000;
	@%p314 bra 	$L__BB1_292;
	mov.f32 	%f2170, 0f00000000;
	mul.rn.f32 	%f2538, %f370, %f2170;
	mov.b32 	%r1307, 0;
	bra.uni 	$L__BB1_297;
$L__BB1_292:
	mov.b64 	%rd535, 0;
	mov.b32 	%r1304, 0;
	mov.u64 	%rd533, __cudart_i2opi_f;
	mov.b32 	%r1067, %f370;
	shl.b32 	%r1068, %r1067, 8;
	or.b32  	%r1069, %r1068, -2147483648;
	mov.u64 	%rd534, %rd1;
$L__BB1_293:
	.pragma "nounroll";
	ld.global.nc.u32 	%r1066, [%rd533];
	mad.wide.u32 	%rd412, %r1066, %r1069, %rd535;
	shr.u64 	%rd535, %rd412, 32;
	st.local.u32 	[%rd534], %rd412;
	add.s32 	%r1304, %r1304, 1;
	add.s64 	%rd534, %rd534, 4;
	add.s64 	%rd533, %rd533, 4;
	setp.ne.s32 	%p315, %r1304, 6;
	@%p315 bra 	$L__BB1_293;
	mov.b32 	%r1070, %f370;
	shr.u32 	%r1071, %r1070, 23;
	st.local.u32 	[%rd1+24], %rd535;
	and.b32  	%r1072, %r1071, 31;
	and.b32  	%r1073, %r1071, 224;
	add.s32 	%r1074, %r1073, -128;
	shr.u32 	%r1075, %r1074, 5;
	mul.wide.u32 	%rd413, %r1075, 4;
	sub.s64 	%rd414, %rd1, %rd413;
	ld.local.u32 	%r1305, [%rd414+24];
	ld.local.u32 	%r1306, [%rd414+20];
	setp.eq.s32 	%p316, %r1072, 0;
	@%p316 bra 	$L__BB1_296;
	shf.l.wrap.b32 	%r1305, %r1306, %r1305, %r1072;
	and.b32  	%r1079, %r1071, 224;
	add.s32 	%r1080, %r1079, -128;
	shr.u32 	%r1081, %r1080, 5;
	mul.wide.u32 	%rd415, %r1081, 4;
	sub.s64 	%rd416, %rd1, %rd415;
	ld.local.u32 	%r1082, [%rd416+16];
	shf.l.wrap.b32 	%r1306, %r1082, %r1306, %r1072;
$L__BB1_296:
	shr.u32 	%r1083, %r1305, 30;
	shf.l.wrap.b32 	%r1084, %r1306, %r1305, 2;
	shl.b32 	%r1085, %r1306, 2;
	shr.u32 	%r1086, %r1084, 31;
	add.s32 	%r1087, %r1086, %r1083;
	neg.s32 	%r1088, %r1087;
	mov.b32 	%r1089, %f370;
	setp.lt.s32 	%p317, %r1089, 0;
	selp.b32 	%r1307, %r1088, %r1087, %p317;
	xor.b32  	%r1090, %r1084, %r1089;
	shr.s32 	%r1091, %r1084, 31;
	xor.b32  	%r1092, %r1091, %r1084;
	xor.b32  	%r1093, %r1091, %r1085;
	cvt.u64.u32 	%rd417, %r1092;
	shl.b64 	%rd418, %rd417, 32;
	cvt.u64.u32 	%rd419, %r1093;
	or.b64  	%rd420, %rd418, %rd419;
	cvt.rn.f64.s64 	%fd52, %rd420;
	mul.f64 	%fd53, %fd52, 0d3BF921FB54442D19;
	cvt.rn.f32.f64 	%f2168, %fd53;
	neg.f32 	%f2169, %f2168;
	setp.lt.s32 	%p318, %r1090, 0;
	selp.f32 	%f2538, %f2169, %f2168, %p318;
$L__BB1_297:
	abs.f32 	%f377, %f370;
	setp.ltu.f32 	%p319, %f377, 0f47CE4780;
	add.s32 	%r1095, %r1307, 1;
	mul.rn.f32 	%f2171, %f2538, %f2538;
	and.b32  	%r1096, %r1307, 1;
	setp.eq.b32 	%p320, %r1096, 1;
	selp.f32 	%f2172, %f2538, 0f3F800000, %p320;
	fma.rn.f32 	%f2173, %f2171, %f2172, 0f00000000;
	fma.rn.f32 	%f2174, %f2171, 0f37CBAC00, 0fBAB607ED;
	selp.f32 	%f2175, 0fB94D4153, %f2174, %p320;
	selp.f32 	%f2176, 0f3C0885E4, 0f3D2AAABB, %p320;
	fma.rn.f32 	%f2177, %f2175, %f2171, %f2176;
	selp.f32 	%f2178, 0fBE2AAAA8, 0fBEFFFFFF, %p320;
	fma.rn.f32 	%f2179, %f2177, %f2171, %f2178;
	fma.rn.f32 	%f2180, %f2179, %f2173, %f2172;
	and.b32  	%r1097, %r1095, 2;
	setp.eq.s32 	%p321, %r1097, 0;
	mov.f32 	%f2181, 0f00000000;
	sub.f32 	%f2182, %f2181, %f2180;
	selp.f32 	%f378, %f2180, %f2182, %p321;
	@%p319 bra 	$L__BB1_305;
	setp.neu.f32 	%p322, %f377, 0f7F800000;
	@%p322 bra 	$L__BB1_300;
	mov.f32 	%f2185, 0f00000000;
	mul.rn.f32 	%f2539, %f370, %f2185;
	mov.b32 	%r1311, 0;
	bra.uni 	$L__BB1_305;
$L__BB1_300:
	mov.b32 	%r324, %f370;
	mov.b64 	%rd538, 0;
	mov.b32 	%r1308, 0;
	mov.u64 	%rd536, __cudart_i2opi_f;
	shl.b32 	%r1100, %r324, 8;
	or.b32  	%r1101, %r1100, -2147483648;
	mov.u64 	%rd537, %rd1;
$L__BB1_301:
	.pragma "nounroll";
	ld.global.nc.u32 	%r1099, [%rd536];
	mad.wide.u32 	%rd423, %r1099, %r1101, %rd538;
	shr.u64 	%rd538, %rd423, 32;
	st.local.u32 	[%rd537], %rd423;
	add.s32 	%r1308, %r1308, 1;
	add.s64 	%rd537, %rd537, 4;
	add.s64 	%rd536, %rd536, 4;
	setp.ne.s32 	%p323, %r1308, 6;
	@%p323 bra 	$L__BB1_301;
	shr.u32 	%r1102, %r324, 23;
	st.local.u32 	[%rd1+24], %rd538;
	and.b32  	%r327, %r1102, 31;
	and.b32  	%r1103, %r1102, 224;
	add.s32 	%r1104, %r1103, -128;
	shr.u32 	%r1105, %r1104, 5;
	mul.wide.u32 	%rd424, %r1105, 4;
	sub.s64 	%rd179, %rd1, %rd424;
	ld.local.u32 	%r1309, [%rd179+24];
	ld.local.u32 	%r1310, [%rd179+20];
	setp.eq.s32 	%p324, %r327, 0;
	@%p324 bra 	$L__BB1_304;
	shf.l.wrap.b32 	%r1309, %r1310, %r1309, %r327;
	ld.local.u32 	%r1106, [%rd179+16];
	shf.l.wrap.b32 	%r1310, %r1106, %r1310, %r327;
$L__BB1_304:
	shr.u32 	%r1107, %r1309, 30;
	shf.l.wrap.b32 	%r1108, %r1310, %r1309, 2;
	shl.b32 	%r1109, %r1310, 2;
	shr.u32 	%r1110, %r1108, 31;
	add.s32 	%r1111, %r1110, %r1107;
	neg.s32 	%r1112, %r1111;
	setp.lt.s32 	%p325, %r324, 0;
	selp.b32 	%r1311, %r1112, %r1111, %p325;
	xor.b32  	%r1113, %r1108, %r324;
	shr.s32 	%r1114, %r1108, 31;
	xor.b32  	%r1115, %r1114, %r1108;
	xor.b32  	%r1116, %r1114, %r1109;
	cvt.u64.u32 	%rd425, %r1115;
	shl.b64 	%rd426, %rd425, 32;
	cvt.u64.u32 	%rd427, %r1116;
	or.b64  	%rd428, %rd426, %rd427;
	cvt.rn.f64.s64 	%fd54, %rd428;
	mul.f64 	%fd55, %fd54, 0d3BF921FB54442D19;
	cvt.rn.f32.f64 	%f2183, %fd55;
	neg.f32 	%f2184, %f2183;
	setp.lt.s32 	%p326, %r1113, 0;
	selp.f32 	%f2539, %f2184, %f2183, %p326;
$L__BB1_305:
	mul.rn.f32 	%f2186, %f2539, %f2539;
	and.b32  	%r1118, %r1311, 1;
	setp.eq.b32 	%p327, %r1118, 1;
	selp.f32 	%f2187, 0f3F800000, %f2539, %p327;
	fma.rn.f32 	%f2188, %f2186, %f2187, 0f00000000;
	fma.rn.f32 	%f2189, %f2186, 0f37CBAC00, 0fBAB607ED;
	selp.f32 	%f2190, %f2189, 0fB94D4153, %p327;
	selp.f32 	%f2191, 0f3D2AAABB, 0f3C0885E4, %p327;
	fma.rn.f32 	%f2192, %f2190, %f2186, %f2191;
	selp.f32 	%f2193, 0fBEFFFFFF, 0fBE2AAAA8, %p327;
	fma.rn.f32 	%f2194, %f2192, %f2186, %f2193;
	fma.rn.f32 	%f2195, %f2194, %f2188, %f2187;
	and.b32  	%r1119, %r1311, 2;
	setp.eq.s32 	%p328, %r1119, 0;
	mov.f32 	%f2196, 0f00000000;
	sub.f32 	%f2197, %f2196, %f2195;
	selp.f32 	%f2198, %f2195, %f2197, %p328;
	mul.f32 	%f2199, %f371, %f2198;
	add.f32 	%f2200, %f378, %f378;
	mul.f32 	%f2201, %f378, 0f00000000;
	fma.rn.f32 	%f2202, %f371, %f2198, %f2199;
	sub.f32 	%f2203, %f2201, %f2202;
	mov.f32 	%f2204, 0f40000000;
	sub.f32 	%f2205, %f2204, %f2200;
	sub.f32 	%f2206, %f2196, %f2203;
	mov.f32 	%f2207, 0f3F800000;
	sub.f32 	%f2208, %f2207, %f348;
	sub.f32 	%f2209, %f2196, %f349;
	sub.f32 	%f2210, %f2196, %f350;
	mul.f32 	%f2211, %f2208, %f2205;
	mul.f32 	%f2212, %f2208, %f2206;
	fma.rn.f32 	%f2213, %f2209, %f2205, %f2212;
	fma.rn.f32 	%f2214, %f2210, %f2205, %f2212;
	mul.f32 	%f2215, %f348, %f338;
	fma.rn.f32 	%f2216, %f349, %f337, %f2215;
	fma.rn.f32 	%f2217, %f350, %f337, %f2215;
	fma.rn.f32 	%f2218, %f348, %f337, %f2211;
	add.f32 	%f2219, %f2216, %f2213;
	add.f32 	%f2220, %f2217, %f2214;
	mul.f32 	%f2221, %f339, %f2219;
	fma.rn.f32 	%f2222, %f340, %f2218, %f2221;
	mul.f32 	%f2223, %f339, %f2220;
	fma.rn.f32 	%f2224, %f341, %f2218, %f2223;
	mul.f32 	%f2225, %f342, %f2219;
	fma.rn.f32 	%f2226, %f343, %f2218, %f2225;
	mul.f32 	%f2227, %f342, %f2220;
	fma.rn.f32 	%f2228, %f344, %f2218, %f2227;
	mul.f32 	%f2229, %f345, %f2219;
	fma.rn.f32 	%f2230, %f346, %f2218, %f2229;
	mul.f32 	%f2231, %f345, %f2220;
	fma.rn.f32 	%f2232, %f347, %f2218, %f2231;
	fma.rn.f32 	%f2233, %f339, %f2218, %f361;
	add.f32 	%f2234, %f362, %f2222;
	add.f32 	%f2235, %f363, %f2224;
	fma.rn.f32 	%f2236, %f342, %f2218, %f364;
	add.f32 	%f2237, %f365, %f2226;
	add.f32 	%f2238, %f366, %f2228;
	fma.rn.f32 	%f2239, %f345, %f2218, %f367;
	add.f32 	%f2240, %f368, %f2230;
	add.f32 	%f2241, %f369, %f2232;
	add.f32 	%f382, %f204, %f2233;
	add.f32 	%f383, %f205, %f2234;
	add.f32 	%f384, %f206, %f2235;
	add.f32 	%f385, %f207, %f2236;
	add.f32 	%f386, %f208, %f2237;
	add.f32 	%f387, %f209, %f2238;
	add.f32 	%f388, %f210, %f2239;
	add.f32 	%f389, %f211, %f2240;
	add.f32 	%f390, %f212, %f2241;
	mul.f32 	%f391, %f409, 0f3F000000;
	mul.f32 	%f2242, %f391, 0f3F22F983;
	cvt.rni.s32.f32 	%r1327, %f2242;
	cvt.rn.f32.s32 	%f2243, %r1327;
	fma.rn.f32 	%f2244, %f2243, 0fBFC90FDA, %f391;
	fma.rn.f32 	%f2245, %f2243, 0fB3A22168, %f2244;
	fma.rn.f32 	%f2543, %f2243, 0fA7C234C5, %f2245;
	abs.f32 	%f393, %f391;
	setp.ltu.f32 	%p329, %f393, 0f47CE4780;
	mov.u32 	%r1315, %r1327;
	mov.f32 	%f2540, %f2543;
	@%p329 bra 	$L__BB1_313;
	setp.neu.f32 	%p330, %f393, 0f7F800000;
	@%p330 bra 	$L__BB1_308;
	mov.f32 	%f2248, 0f00000000;
	mul.rn.f32 	%f2540, %f391, %f2248;
	mov.b32 	%r1315, 0;
	bra.uni 	$L__BB1_313;
$L__BB1_308:
	mov.b32 	%r337, %f391;
	shl.b32 	%r1121, %r337, 8;
	or.b32  	%r338, %r1121, -2147483648;
	mov.b64 	%rd541, 0;
	mov.b32 	%r1312, 0;
	mov.u64 	%rd539, __cudart_i2opi_f;
	mov.u64 	%rd540, %rd1;
$L__BB1_309:
	.pragma "nounroll";
	ld.global.nc.u32 	%r1122, [%rd539];
	mad.wide.u32 	%rd431, %r1122, %r338, %rd541;
	shr.u64 	%rd541, %rd431, 32;
	st.local.u32 	[%rd540], %rd431;
	add.s32 	%r1312, %r1312, 1;
	add.s64 	%rd540, %rd540, 4;
	add.s64 	%rd539, %rd539, 4;
	setp.ne.s32 	%p331, %r1312, 6;
	@%p331 bra 	$L__BB1_309;
	shr.u32 	%r1123, %r337, 23;
	st.local.u32 	[%rd1+24], %rd541;
	and.b32  	%r341, %r1123, 31;
	and.b32  	%r1124, %r1123, 224;
	add.s32 	%r1125, %r1124, -128;
	shr.u32 	%r1126, %r1125, 5;
	mul.wide.u32 	%rd432, %r1126, 4;
	sub.s64 	%rd186, %rd1, %rd432;
	ld.local.u32 	%r1313, [%rd186+24];
	ld.local.u32 	%r1314, [%rd186+20];
	setp.eq.s32 	%p332, %r341, 0;
	@%p332 bra 	$L__BB1_312;
	shf.l.wrap.b32 	%r1313, %r1314, %r1313, %r341;
	ld.local.u32 	%r1127, [%rd186+16];
	shf.l.wrap.b32 	%r1314, %r1127, %r1314, %r341;
$L__BB1_312:
	shr.u32 	%r1128, %r1313, 30;
	shf.l.wrap.b32 	%r1129, %r1314, %r1313, 2;
	shl.b32 	%r1130, %r1314, 2;
	shr.u32 	%r1131, %r1129, 31;
	add.s32 	%r1132, %r1131, %r1128;
	neg.s32 	%r1133, %r1132;
	setp.lt.s32 	%p333, %r337, 0;
	selp.b32 	%r1315, %r1133, %r1132, %p333;
	xor.b32  	%r1134, %r1129, %r337;
	shr.s32 	%r1135, %r1129, 31;
	xor.b32  	%r1136, %r1135, %r1129;
	xor.b32  	%r1137, %r1135, %r1130;
	cvt.u64.u32 	%rd433, %r1136;
	shl.b64 	%rd434, %rd433, 32;
	cvt.u64.u32 	%rd435, %r1137;
	or.b64  	%rd436, %rd434, %rd435;
	cvt.rn.f64.s64 	%fd56, %rd436;
	mul.f64 	%fd57, %fd56, 0d3BF921FB54442D19;
	cvt.rn.f32.f64 	%f2246, %fd57;
	neg.f32 	%f2247, %f2246;
	setp.lt.s32 	%p334, %r1134, 0;
	selp.f32 	%f2540, %f2247, %f2246, %p334;
$L__BB1_313:
	setp.ltu.f32 	%p335, %f393, 0f47CE4780;
	add.s32 	%r1139, %r1315, 1;
	mul.rn.f32 	%f2249, %f2540, %f2540;
	and.b32  	%r1140, %r1315, 1;
	setp.eq.b32 	%p336, %r1140, 1;
	selp.f32 	%f2250, %f2540, 0f3F800000, %p336;
	fma.rn.f32 	%f2251, %f2249, %f2250, 0f00000000;
	fma.rn.f32 	%f2252, %f2249, 0f37CBAC00, 0fBAB607ED;
	selp.f32 	%f2253, 0fB94D4153, %f2252, %p336;
	selp.f32 	%f2254, 0f3C0885E4, 0f3D2AAABB, %p336;
	fma.rn.f32 	%f2255, %f2253, %f2249, %f2254;
	selp.f32 	%f2256, 0fBE2AAAA8, 0fBEFFFFFF, %p336;
	fma.rn.f32 	%f2257, %f2255, %f2249, %f2256;
	fma.rn.f32 	%f2258, %f2257, %f2251, %f2250;
	and.b32  	%r1141, %r1139, 2;
	setp.eq.s32 	%p337, %r1141, 0;
	mov.f32 	%f2259, 0f00000000;
	sub.f32 	%f2260, %f2259, %f2258;
	selp.f32 	%f397, %f2258, %f2260, %p337;
	mov.u32 	%r1319, %r1327;
	mov.f32 	%f2541, %f2543;
	@%p335 bra 	$L__BB1_321;
	setp.neu.f32 	%p338, %f393, 0f7F800000;
	@%p338 bra 	$L__BB1_316;
	mov.f32 	%f2263, 0f00000000;
	mul.rn.f32 	%f2541, %f391, %f2263;
	mov.b32 	%r1319, 0;
	bra.uni 	$L__BB1_321;
$L__BB1_316:
	mov.b32 	%r350, %f391;
	shl.b32 	%r1143, %r350, 8;
	or.b32  	%r351, %r1143, -2147483648;
	mov.b64 	%rd544, 0;
	mov.b32 	%r1316, 0;
	mov.u64 	%rd542, __cudart_i2opi_f;
	mov.u64 	%rd543, %rd1;
$L__BB1_317:
	.pragma "nounroll";
	ld.global.nc.u32 	%r1144, [%rd542];
	mad.wide.u32 	%rd439, %r1144, %r351, %rd544;
	shr.u64 	%rd544, %rd439, 32;
	st.local.u32 	[%rd543], %rd439;
	add.s32 	%r1316, %r1316, 1;
	add.s64 	%rd543, %rd543, 4;
	add.s64 	%rd542, %rd542, 4;
	setp.ne.s32 	%p339, %r1316, 6;
	@%p339 bra 	$L__BB1_317;
	shr.u32 	%r1145, %r350, 23;
	st.local.u32 	[%rd1+24], %rd544;
	and.b32  	%r354, %r1145, 31;
	and.b32  	%r1146, %r1145, 224;
	add.s32 	%r1147, %r1146, -128;
	shr.u32 	%r1148, %r1147, 5;
	mul.wide.u32 	%rd440, %r1148, 4;
	sub.s64 	%rd193, %rd1, %rd440;
	ld.local.u32 	%r1317, [%rd193+24];
	ld.local.u32 	%r1318, [%rd193+20];
	setp.eq.s32 	%p340, %r354, 0;
	@%p340 bra 	$L__BB1_320;
	shf.l.wrap.b32 	%r1317, %r1318, %r1317, %r354;
	ld.local.u32 	%r1149, [%rd193+16];
	shf.l.wrap.b32 	%r1318, %r1149, %r1318, %r354;
$L__BB1_320:
	shr.u32 	%r1150, %r1317, 30;
	shf.l.wrap.b32 	%r1151, %r1318, %r1317, 2;
	shl.b32 	%r1152, %r1318, 2;
	shr.u32 	%r1153, %r1151, 31;
	add.s32 	%r1154, %r1153, %r1150;
	neg.s32 	%r1155, %r1154;
	setp.lt.s32 	%p341, %r350, 0;
	selp.b32 	%r1319, %r1155, %r1154, %p341;
	xor.b32  	%r1156, %r1151, %r350;
	shr.s32 	%r1157, %r1151, 31;
	xor.b32  	%r1158, %r1157, %r1151;
	xor.b32  	%r1159, %r1157, %r1152;
	cvt.u64.u32 	%rd441, %r1158;
	shl.b64 	%rd442, %rd441, 32;
	cvt.u64.u32 	%rd443, %r1159;
	or.b64  	%rd444, %rd442, %rd443;
	cvt.rn.f64.s64 	%fd58, %rd444;
	mul.f64 	%fd59, %fd58, 0d3BF921FB54442D19;
	cvt.rn.f32.f64 	%f2261, %fd59;
	neg.f32 	%f2262, %f2261;
	setp.lt.s32 	%p342, %r1156, 0;
	selp.f32 	%f2541, %f2262, %f2261, %p342;
$L__BB1_321:
	setp.ltu.f32 	%p343, %f393, 0f47CE4780;
	mul.rn.f32 	%f2264, %f2541, %f2541;
	and.b32  	%r1161, %r1319, 1;
	setp.eq.b32 	%p344, %r1161, 1;
	selp.f32 	%f2265, 0f3F800000, %f2541, %p344;
	fma.rn.f32 	%f2266, %f2264, %f2265, 0f00000000;
	fma.rn.f32 	%f2267, %f2264, 0f37CBAC00, 0fBAB607ED;
	selp.f32 	%f2268, %f2267, 0fB94D4153, %p344;
	selp.f32 	%f2269, 0f3D2AAABB, 0f3C0885E4, %p344;
	fma.rn.f32 	%f2270, %f2268, %f2264, %f2269;
	selp.f32 	%f2271, 0fBEFFFFFF, 0fBE2AAAA8, %p344;
	fma.rn.f32 	%f2272, %f2270, %f2264, %f2271;
	fma.rn.f32 	%f2273, %f2272, %f2266, %f2265;
	and.b32  	%r1162, %r1319, 2;
	setp.eq.s32 	%p345, %r1162, 0;
	mov.f32 	%f2274, 0f00000000;
	sub.f32 	%f2275, %f2274, %f2273;
	selp.f32 	%f2276, %f2273, %f2275, %p345;
	neg.f32 	%f401, %f2276;
	mov.u32 	%r1323, %r1327;
	mov.f32 	%f2542, %f2543;
	@%p343 bra 	$L__BB1_329;
	setp.neu.f32 	%p346, %f393, 0f7F800000;
	@%p346 bra 	$L__BB1_324;
	mov.f32 	%f2279, 0f00000000;
	mul.rn.f32 	%f2542, %f391, %f2279;
	mov.b32 	%r1323, 0;
	bra.uni 	$L__BB1_329;
$L__BB1_324:
	mov.b32 	%r363, %f391;
	shl.b32 	%r1164, %r363, 8;
	or.b32  	%r364, %r1164, -2147483648;
	mov.b64 	%rd547, 0;
	mov.b32 	%r1320, 0;
	mov.u64 	%rd545, __cudart_i2opi_f;
	mov.u64 	%rd546, %rd1;
$L__BB1_325:
	.pragma "nounroll";
	ld.global.nc.u32 	%r1165, [%rd545];
	mad.wide.u32 	%rd447, %r1165, %r364, %rd547;
	shr.u64 	%rd547, %rd447, 32;
	st.local.u32 	[%rd546], %rd447;
	add.s32 	%r1320, %r1320, 1;
	add.s64 	%rd546, %rd546, 4;
	add.s64 	%rd545, %rd545, 4;
	setp.ne.s32 	%p347, %r1320, 6;
	@%p347 bra 	$L__BB1_325;
	shr.u32 	%r1166, %r363, 23;
	st.local.u32 	[%rd1+24], %rd547;
	and.b32  	%r367, %r1166, 31;
	and.b32  	%r1167, %r1166, 224;
	add.s32 	%r1168, %r1167, -128;
	shr.u32 	%r1169, %r1168, 5;
	mul.wide.u32 	%rd448, %r1169, 4;
	sub.s64 	%rd200, %rd1, %rd448;
	ld.local.u32 	%r1321, [%rd200+24];
	ld.local.u32 	%r1322, [%rd200+20];
	setp.eq.s32 	%p348, %r367, 0;
	@%p348 bra 	$L__BB1_328;
	shf.l.wrap.b32 	%r1321, %r1322, %r1321, %r367;
	ld.local.u32 	%r1170, [%rd200+16];
	shf.l.wrap.b32 	%r1322, %r1170, %r1322, %r367;
$L__BB1_328:
	shr.u32 	%r1171, %r1321, 30;
	shf.l.wrap.b32 	%r1172, %r1322, %r1321, 2;
	shl.b32 	%r1173, %r1322, 2;
	shr.u32 	%r1174, %r1172, 31;
	add.s32 	%r1175, %r1174, %r1171;
	neg.s32 	%r1176, %r1175;
	setp.lt.s32 	%p349, %r363, 0;
	selp.b32 	%r1323, %r1176, %r1175, %p349;
	xor.b32  	%r1177, %r1172, %r363;
	shr.s32 	%r1178, %r1172, 31;
	xor.b32  	%r1179, %r1178, %r1172;
	xor.b32  	%r1180, %r1178, %r1173;
	cvt.u64.u32 	%rd449, %r1179;
	shl.b64 	%rd450, %rd449, 32;
	cvt.u64.u32 	%rd451, %r1180;
	or.b64  	%rd452, %rd450, %rd451;
	cvt.rn.f64.s64 	%fd60, %rd452;
	mul.f64 	%fd61, %fd60, 0d3BF921FB54442D19;
	cvt.rn.f32.f64 	%f2277, %fd61;
	neg.f32 	%f2278, %f2277;
	setp.lt.s32 	%p350, %r1177, 0;
	selp.f32 	%f2542, %f2278, %f2277, %p350;
$L__BB1_329:
	setp.ltu.f32 	%p351, %f393, 0f47CE4780;
	mul.rn.f32 	%f2280, %f2542, %f2542;
	and.b32  	%r1182, %r1323, 1;
	setp.eq.b32 	%p352, %r1182, 1;
	selp.f32 	%f2281, 0f3F800000, %f2542, %p352;
	fma.rn.f32 	%f2282, %f2280, %f2281, 0f00000000;
	fma.rn.f32 	%f2283, %f2280, 0f37CBAC00, 0fBAB607ED;
	selp.f32 	%f2284, %f2283, 0fB94D4153, %p352;
	selp.f32 	%f2285, 0f3D2AAABB, 0f3C0885E4, %p352;
	fma.rn.f32 	%f2286, %f2284, %f2280, %f2285;
	selp.f32 	%f2287, 0fBEFFFFFF, 0fBE2AAAA8, %p352;
	fma.rn.f32 	%f2288, %f2286, %f2280, %f2287;
	fma.rn.f32 	%f2289, %f2288, %f2282, %f2281;
	and.b32  	%r1183, %r1323, 2;
	setp.eq.s32 	%p353, %r1183, 0;
	mov.f32 	%f2290, 0f00000000;
	sub.f32 	%f2291, %f2290, %f2289;
	selp.f32 	%f405, %f2289, %f2291, %p353;
	@%p351 bra 	$L__BB1_337;
	setp.neu.f32 	%p354, %f393, 0f7F800000;
	@%p354 bra 	$L__BB1_332;
	mov.f32 	%f2294, 0f00000000;
	mul.rn.f32 	%f2543, %f391, %f2294;
	mov.b32 	%r1327, 0;
	bra.uni 	$L__BB1_337;
$L__BB1_332:
	mov.b32 	%r376, %f391;
	shl.b32 	%r1185, %r376, 8;
	or.b32  	%r377, %r1185, -2147483648;
	mov.b64 	%rd550, 0;
	mov.b32 	%r1324, 0;
	mov.u64 	%rd548, __cudart_i2opi_f;
	mov.u64 	%rd549, %rd1;
$L__BB1_333:
	.pragma "nounroll";
	ld.global.nc.u32 	%r1186, [%rd548];
	mad.wide.u32 	%rd455, %r1186, %r377, %rd550;
	shr.u64 	%rd550, %rd455, 32;
	st.local.u32 	[%rd549], %rd455;
	add.s32 	%r1324, %r1324, 1;
	add.s64 	%rd549, %rd549, 4;
	add.s64 	%rd548, %rd548, 4;
	setp.ne.s32 	%p355, %r1324, 6;
	@%p355 bra 	$L__BB1_333;
	shr.u32 	%r1187, %r376, 23;
	st.local.u32 	[%rd1+24], %rd550;
	and.b32  	%r380, %r1187, 31;
	and.b32  	%r1188, %r1187, 224;
	add.s32 	%r1189, %r1188, -128;
	shr.u32 	%r1190, %r1189, 5;
	mul.wide.u32 	%rd456, %r1190, 4;
	sub.s64 	%rd207, %rd1, %rd456;
	ld.local.u32 	%r1325, [%rd207+24];
	ld.local.u32 	%r1326, [%rd207+20];
	setp.eq.s32 	%p356, %r380, 0;
	@%p356 bra 	$L__BB1_336;
	shf.l.wrap.b32 	%r1325, %r1326, %r1325, %r380;
	ld.local.u32 	%r1191, [%rd207+16];
	shf.l.wrap.b32 	%r1326, %r1191, %r1326, %r380;
$L__BB1_336:
	shr.u32 	%r1192, %r1325, 30;
	shf.l.wrap.b32 	%r1193, %r1326, %r1325, 2;
	shl.b32 	%r1194, %r1326, 2;
	shr.u32 	%r1195, %r1193, 31;
	add.s32 	%r1196, %r1195, %r1192;
	neg.s32 	%r1197, %r1196;
	setp.lt.s32 	%p357, %r376, 0;
	selp.b32 	%r1327, %r1197, %r1196, %p357;
	xor.b32  	%r1198, %r1193, %r376;
	shr.s32 	%r1199, %r1193, 31;
	xor.b32  	%r1200, %r1199, %r1193;
	xor.b32  	%r1201, %r1199, %r1194;
	cvt.u64.u32 	%rd457, %r1200;
	shl.b64 	%rd458, %rd457, 32;
	cvt.u64.u32 	%rd459, %r1201;
	or.b64  	%rd460, %rd458, %rd459;
	cvt.rn.f64.s64 	%fd62, %rd460;
	mul.f64 	%fd63, %fd62, 0d3BF921FB54442D19;
	cvt.rn.f32.f64 	%f2292, %fd63;
	neg.f32 	%f2293, %f2292;
	setp.lt.s32 	%p358, %r1198, 0;
	selp.f32 	%f2543, %f2293, %f2292, %p358;
$L__BB1_337:
	fma.rn.f32 	%f2295, %f409, 0f00000000, 0f00000000;
	mul.f32 	%f2296, %f2295, %f401;
	add.s32 	%r1203, %r1327, 1;
	mul.rn.f32 	%f2297, %f2543, %f2543;
	and.b32  	%r1204, %r1327, 1;
	setp.eq.b32 	%p359, %r1204, 1;
	selp.f32 	%f2298, %f2543, 0f3F800000, %p359;
	fma.rn.f32 	%f2299, %f2297, %f2298, 0f00000000;
	fma.rn.f32 	%f2300, %f2297, 0f37CBAC00, 0fBAB607ED;
	selp.f32 	%f2301, 0fB94D4153, %f2300, %p359;
	selp.f32 	%f2302, 0f3C0885E4, 0f3D2AAABB, %p359;
	fma.rn.f32 	%f2303, %f2301, %f2297, %f2302;
	selp.f32 	%f2304, 0fBE2AAAA8, 0fBEFFFFFF, %p359;
	fma.rn.f32 	%f2305, %f2303, %f2297, %f2304;
	fma.rn.f32 	%f2306, %f2305, %f2299, %f2298;
	and.b32  	%r1205, %r1203, 2;
	setp.eq.s32 	%p360, %r1205, 0;
	mov.f32 	%f2307, 0f00000000;
	sub.f32 	%f2308, %f2307, %f2306;
	selp.f32 	%f2309, %f2306, %f2308, %p360;
	mul.f32 	%f2310, %f2295, %f2309;
	mul.f32 	%f2311, %f405, 0f00000000;
	fma.rn.f32 	%f2312, %f2310, 0f00000000, %f2311;
	add.f32 	%f2313, %f2311, %f2310;
	mul.f32 	%f2314, %f2311, 0f00000000;
	sub.f32 	%f2315, %f2314, %f2312;
	sub.f32 	%f2316, %f2311, %f2313;
	mul.f32 	%f2317, %f2296, 0f00000000;
	fma.rn.f32 	%f2318, %f397, 0f00000000, %f2317;
	mul.f32 	%f2319, %f382, %f2315;
	mul.f32 	%f2320, %f383, %f2311;
	sub.f32 	%f2321, %f2319, %f2320;
	mul.f32 	%f2322, %f384, %f2311;
	sub.f32 	%f2323, %f2319, %f2322;
	mul.f32 	%f2324, %f382, %f2311;
	fma.rn.f32 	%f2325, %f397, 0f00000000, %f2324;
	sub.f32 	%f2326, %f2318, %f2321;
	sub.f32 	%f2327, %f2318, %f2323;
	mul.f32 	%f2328, %f385, %f2315;
	mul.f32 	%f2329, %f386, %f2311;
	sub.f32 	%f2330, %f2328, %f2329;
	mul.f32 	%f2331, %f387, %f2311;
	sub.f32 	%f2332, %f2328, %f2331;
	mul.f32 	%f2333, %f385, %f2311;
	add.f32 	%f2334, %f2333, %f2325;
	sub.f32 	%f2335, %f2326, %f2330;
	sub.f32 	%f2336, %f2327, %f2332;
	mul.f32 	%f2337, %f388, %f2316;
	mul.f32 	%f2338, %f389, %f405;
	sub.f32 	%f2339, %f2337, %f2338;
	mul.f32 	%f2340, %f390, %f405;
	sub.f32 	%f2341, %f2337, %f2340;
	fma.rn.f32 	%f2342, %f388, %f405, %f2334;
	sub.f32 	%f2343, %f2335, %f2339;
	sub.f32 	%f2344, %f2336, %f2341;
	mul.f32 	%f2345, %f382, %f2296;
	fma.rn.f32 	%f2346, %f383, %f397, %f2345;
	fma.rn.f32 	%f2347, %f384, %f397, %f2345;
	mul.f32 	%f2348, %f2311, 0f80000000;
	fma.rn.f32 	%f2349, %f2315, 0f00000000, %f2348;
	fma.rn.f32 	%f2350, %f382, %f397, %f2348;
	add.f32 	%f2351, %f2346, %f2349;
	add.f32 	%f2352, %f2347, %f2349;
	mul.f32 	%f2353, %f388, %f2315;
	mul.f32 	%f2354, %f389, %f2311;
	sub.f32 	%f2355, %f2353, %f2354;
	mul.f32 	%f2356, %f390, %f2311;
	sub.f32 	%f2357, %f2353, %f2356;
	mul.f32 	%f2358, %f388, %f2311;
	sub.f32 	%f2359, %f2350, %f2358;
	add.f32 	%f2360, %f2355, %f2351;
	add.f32 	%f2361, %f2357, %f2352;
	mul.f32 	%f2362, %f385, %f2316;
	mul.f32 	%f2363, %f386, %f405;
	sub.f32 	%f2364, %f2362, %f2363;
	mul.f32 	%f2365, %f387, %f405;
	sub.f32 	%f2366, %f2362, %f2365;
	fma.rn.f32 	%f2367, %f385, %f405, %f2359;
	sub.f32 	%f2368, %f2360, %f2364;
	sub.f32 	%f2369, %f2361, %f2366;
	mul.f32 	%f2370, %f385, %f2296;
	fma.rn.f32 	%f2371, %f386, %f397, %f2370;
	fma.rn.f32 	%f2372, %f387, %f397, %f2370;
	fma.rn.f32 	%f2373, %f385, %f397, %f2358;
	sub.f32 	%f2374, %f2371, %f2355;
	sub.f32 	%f2375, %f2372, %f2357;
	fma.rn.f32 	%f2376, %f2311, 0f80000000, %f2373;
	add.f32 	%f2377, %f2349, %f2374;
	add.f32 	%f2378, %f2349, %f2375;
	mul.f32 	%f2379, %f382, %f2316;
	mul.f32 	%f2380, %f383, %f405;
	sub.f32 	%f2381, %f2379, %f2380;
	mul.f32 	%f2382, %f384, %f405;
	sub.f32 	%f2383, %f2379, %f2382;
	mul.f32 	%f2384, %f382, %f405;
	sub.f32 	%f2385, %f2376, %f2384;
	add.f32 	%f2386, %f2381, %f2377;
	add.f32 	%f2387, %f2383, %f2378;
	mul.f32 	%f2388, %f388, %f397;
	mul.f32 	%f2389, %f388, %f2296;
	fma.rn.f32 	%f2390, %f389, %f397, %f2389;
	fma.rn.f32 	%f2391, %f390, %f397, %f2389;
	sub.f32 	%f2392, %f2388, %f2333;
	add.f32 	%f2393, %f2390, %f2330;
	add.f32 	%f2394, %f2391, %f2332;
	fma.rn.f32 	%f2395, %f382, %f2311, %f2392;
	sub.f32 	%f2396, %f2393, %f2321;
	sub.f32 	%f2397, %f2394, %f2323;
	mul.f32 	%f2398, %f2316, 0f00000000;
	fma.rn.f32 	%f2399, %f405, 0f80000000, %f2398;
	fma.rn.f32 	%f2400, %f405, 0f80000000, %f2395;
	add.f32 	%f2401, %f2399, %f2396;
	add.f32 	%f2402, %f2399, %f2397;
	mul.f32 	%f2403, %f2311, %f2342;
	mul.f32 	%f2404, %f2311, %f2343;
	fma.rn.f32 	%f2405, %f2342, %f2312, %f2404;
	mul.f32 	%f2406, %f2311, %f2344;
	fma.rn.f32 	%f2407, %f2342, %f2312, %f2406;
	mul.f32 	%f2408, %f397, %f2368;
	fma.rn.f32 	%f2409, %f2296, %f2367, %f2408;
	mul.f32 	%f2410, %f397, %f2369;
	fma.rn.f32 	%f2411, %f2296, %f2367, %f2410;
	fma.rn.f32 	%f2412, %f397, %f2367, %f2403;
	add.f32 	%f2413, %f2405, %f2409;
	add.f32 	%f2414, %f2407, %f2411;
	mul.f32 	%f2415, %f405, %f2386;
	fma.rn.f32 	%f2416, %f2385, %f2313, %f2415;
	mul.f32 	%f2417, %f405, %f2387;
	fma.rn.f32 	%f2418, %f2385, %f2313, %f2417;
	fma.rn.f32 	%f2419, %f405, %f2385, %f2412;
	add.f32 	%f2420, %f2416, %f2413;
	add.f32 	%f2421, %f2418, %f2414;
	mul.f32 	%f2422, %f2311, %f2400;
	mul.f32 	%f2423, %f2311, %f2401;
	fma.rn.f32 	%f2424, %f2400, %f2312, %f2423;
	mul.f32 	%f2425, %f2311, %f2402;
	fma.rn.f32 	%f2426, %f2400, %f2312, %f2425;
	sub.f32 	%f2427, %f2419, %f2422;
	sub.f32 	%f2428, %f2420, %f2424;
	sub.f32 	%f2429, %f2421, %f2426;
	mul.f32 	%f2430, %f405, %f2367;
	mul.f32 	%f2431, %f405, %f2368;
	fma.rn.f32 	%f2432, %f2367, %f2313, %f2431;
	mul.f32 	%f2433, %f405, %f2369;
	fma.rn.f32 	%f2434, %f2367, %f2313, %f2433;
	sub.f32 	%f2435, %f2403, %f2430;
	sub.f32 	%f2436, %f2405, %f2432;
	sub.f32 	%f2437, %f2407, %f2434;
	mul.f32 	%f2438, %f397, %f2386;
	fma.rn.f32 	%f2439, %f2296, %f2385, %f2438;
	mul.f32 	%f2440, %f397, %f2387;
	fma.rn.f32 	%f2441, %f2296, %f2385, %f2440;
	fma.rn.f32 	%f2442, %f397, %f2385, %f2435;
	add.f32 	%f2443, %f2439, %f2436;
	add.f32 	%f2444, %f2441, %f2437;
	add.f32 	%f2445, %f2422, %f2442;
	add.f32 	%f2446, %f2424, %f2443;
	add.f32 	%f2447, %f2426, %f2444;
	mul.f32 	%f2448, %f405, %f2343;
	fma.rn.f32 	%f2449, %f2342, %f2313, %f2448;
	mul.f32 	%f2450, %f405, %f2344;
	fma.rn.f32 	%f2451, %f2342, %f2313, %f2450;
	mul.f32 	%f2452, %f2311, %f2367;
	mul.f32 	%f2453, %f2311, %f2368;
	fma.rn.f32 	%f2454, %f2367, %f2312, %f2453;
	mul.f32 	%f2455, %f2311, %f2369;
	fma.rn.f32 	%f2456, %f2367, %f2312, %f2455;
	fma.rn.f32 	%f2457, %f405, %f2342, %f2452;
	add.f32 	%f2458, %f2449, %f2454;
	add.f32 	%f2459, %f2451, %f2456;
	mul.f32 	%f2460, %f2311, %f2385;
	mul.f32 	%f2461, %f2311, %f2386;
	fma.rn.f32 	%f2462, %f2385, %f2312, %f2461;
	mul.f32 	%f2463, %f2311, %f2387;
	fma.rn.f32 	%f2464, %f2385, %f2312, %f2463;
	sub.f32 	%f2465, %f2457, %f2460;
	sub.f32 	%f2466, %f2458, %f2462;
	sub.f32 	%f2467, %f2459, %f2464;
	mul.f32 	%f2468, %f397, %f2401;
	fma.rn.f32 	%f2469, %f2296, %f2400, %f2468;
	mul.f32 	%f2470, %f397, %f2402;
	fma.rn.f32 	%f2471, %f2296, %f2400, %f2470;
	fma.rn.f32 	%f2472, %f397, %f2400, %f2465;
	add.f32 	%f2473, %f2469, %f2466;
	add.f32 	%f2474, %f2471, %f2467;
	st.param.v4.f32 	[func_retval0], {%f2427, %f2428, %f2429, %f2445};
	st.param.v4.f32 	[func_retval0+16], {%f2446, %f2447, %f2472, %f2473};
	st.param.f32 	[func_retval0+32], %f2474;
	ret;

}
.func  (.param .align 16 .b8 func_retval0[36]) _Z9ev_unpush3jetS_fi(
	.param .align 16 .b8 _Z9ev_unpush3jetS_fi_param_0[12],
	.param .align 16 .b8 _Z9ev_unpush3jetS_fi_param_1[12],
	.param .b32 _Z9ev_unpush3jetS_fi_param_2
)
{
	.local .align 4 .b8 	__local_depot2[28];
	.reg .b64 	%SP;
	.reg .b64 	%SPL;
	.reg .pred 	%p<344>;
	.reg .b32 	%r<1250>;
	.reg .b32 	%f<2203>;
	.reg .b64 	%rd<515>;
	.reg .b64 	%fd<58>;

	mov.u64 	%SPL, __local_depot2;
	ld.param.v2.f32 	{%f388, %f389}, [_Z9ev_unpush3jetS_fi_param_0];
	ld.param.f32 	%f1, [_Z9ev_unpush3jetS_fi_param_1];
	ld.param.f32 	%f391, [_Z9ev_unpush3jetS_fi_param_2];
	add.u64 	%rd1, %SPL, 0;
	cvt.f64.f32 	%fd1, %f1;
	setp.gtu.f64 	%p1, %fd1, 0d3FF921FB54442D18;
	@%p1 bra 	$L__BB2_9;
	abs.f32 	%f2, %f1;
	setp.eq.f32 	%p2, %f1, 0f3F800000;
	mov.f32 	%f2137, 0f3F800000;
	@%p2 bra 	$L__BB2_6;
	setp.num.f32 	%p3, %f2, %f2;
	@%p3 bra 	$L__BB2_4;
	mov.f32 	%f448, 0f40000000;
	add.rn.f32 	%f2137, %f1, %f448;
	bra.uni 	$L__BB2_6;
$L__BB2_4:
	setp.lt.f32 	%p4, %f2, 0f00800000;
	mul.f32 	%f393, %f2, 0f4B800000;
	selp.f32 	%f394, %f393, %f2, %p4;
	mov.b32 	%r362, %f394;
	add.s32 	%r363, %r362, -1060439283;
	and.b32  	%r364, %r363, -8388608;
	sub.s32 	%r365, %r362, %r364;
	mov.b32 	%f395, %r365;
	cvt.rn.f32.s32 	%f396, %r364;
	selp.f32 	%f397, 0fC1C00000, 0f00000000, %p4;
	fma.rn.f32 	%f398, %f396, 0f34000000, %f397;
	add.f32 	%f399, %f395, 0fBF800000;
	add.f32 	%f400, %f395, 0f3F800000;
	rcp.approx.ftz.f32 	%f401, %f400;
	add.f32 	%f402, %f399, %f399;
	mul.f32 	%f403, %f402, %f401;
	mul.f32 	%f404, %f403, %f403;
	neg.f32 	%f405, %f403;
	sub.f32 	%f406, %f399, %f403;
	add.f32 	%f407, %f406, %f406;
	fma.rn.f32 	%f408, %f405, %f399, %f407;
	mul.rn.f32 	%f409, %f401, %f408;
	fma.rn.f32 	%f410, %f404, 0f3A2C32E4, 0f3B52E7DB;
	fma.rn.f32 	%f411, %f410, %f404, 0f3C93BB73;
	fma.rn.f32 	%f412, %f411, %f404, 0f3DF6384F;
	mul.rn.f32 	%f413, %f412, %f404;
	fma.rn.f32 	%f414, %f403, 0f3FB8AA3B, %f398;
	mul.f32 	%f415, %f413, 0f40400000;
	sub.f32 	%f416, %f398, %f414;
	fma.rn.f32 	%f417, %f403, 0f3FB8AA3B, %f416;
	fma.rn.f32 	%f418, %f409, 0f3FB8AA3B, %f417;
	fma.rn.f32 	%f419, %f403, 0f32A55E34, %f418;
	fma.rn.f32 	%f420, %f415, %f409, %f419;
	fma.rn.f32 	%f421, %f413, %f403, %f420;
	add.rn.f32 	%f422, %f414, %f421;
	mov.f32 	%f423, 0f40000000;
	mul.rn.f32 	%f424, %f422, %f423;
	cvt.rni.f32.f32 	%f425, %f424;
	sub.f32 	%f426, %f424, %f425;
	neg.f32 	%f427, %f424;
	fma.rn.f32 	%f428, %f422, 0f40000000, %f427;
	neg.f32 	%f429, %f414;
	add.rn.f32 	%f430, %f422, %f429;
	neg.f32 	%f431, %f430;
	add.rn.f32 	%f432, %f421, %f431;
	fma.rn.f32 	%f433, %f432, 0f40000000, %f428;
	add.f32 	%f434, %f426, %f433;
	setp.gt.f32 	%p5, %f425, 0f00000000;
	selp.b32 	%r366, 0, -2097152000, %p5;
	setp.neu.f32 	%p6, %f1, 0f00000000;
	setp.neu.f32 	%p7, %f2, 0f7F800000;
	setp.lt.f32 	%p8, %f424, 0f00000000;
	selp.f32 	%f435, 0f00000000, 0f7F800000, %p8;
	abs.f32 	%f436, %f424;
	setp.gt.f32 	%p9, %f436, 0f43180000;
	cvt.rzi.s32.f32 	%r367, %f425;
	shl.b32 	%r368, %r367, 23;
	sub.s32 	%r369, %r368, %r366;
	mov.b32 	%f437, %r369;
	add.s32 	%r370, %r366, 2130706432;
	mov.b32 	%f438, %r370;
	fma.rn.f32 	%f439, %f434, 0f391FCB8E, 0f3AAF85ED;
	fma.rn.f32 	%f440, %f439, %f434, 0f3C1D9856;
	fma.rn.f32 	%f441, %f440, %f434, 0f3D6357BB;
	fma.rn.f32 	%f442, %f441, %f434, 0f3E75FDEC;
	fma.rn.f32 	%f443, %f442, %f434, 0f3F317218;
	fma.rn.f32 	%f444, %f443, %f434, 0f3F800000;
	mul.f32 	%f445, %f444, %f438;
	mul.f32 	%f446, %f445, %f437;
	selp.f32 	%f2137, %f435, %f446, %p9;
	and.pred  	%p10, %p6, %p7;
	@%p10 bra 	$L__BB2_6;
	add.f32 	%f447, %f1, %f1;
	mov.b32 	%r371, %f447;
	and.b32  	%r372, %r371, 2147483647;
	mov.b32 	%f2137, %r372;
$L__BB2_6:
	setp.eq.f32 	%p11, %f1, 0f00000000;
	mov.f32 	%f2138, 0f00000000;
	@%p11 bra 	$L__BB2_8;
	add.f32 	%f450, %f2137, %f2137;
	div.rn.f32 	%f2138, %f450, %f1;
$L__BB2_8:
	mul.f32 	%f451, %f2138, 0f00000000;
	mul.f32 	%f452, %f2137, 0f3F22F983;
	mul.f32 	%f453, %f2137, 0f00000000;
	mul.f32 	%f454, %f2138, 0f3F22F983;
	sub.f32 	%f455, %f453, %f454;
	mul.f32 	%f456, %f451, 0f3F22F983;
	sub.f32 	%f457, %f453, %f456;
	add.f32 	%f458, %f1, %f1;
	fma.rn.f32 	%f459, %f1, 0f00000000, 0f40000000;
	fma.rn.f32 	%f460, %f1, 0f00000000, 0f00000000;
	sub.f32 	%f2143, %f458, %f452;
	add.f32 	%f2142, %f459, %f455;
	add.f32 	%f2141, %f460, %f457;
	bra.uni 	$L__BB2_17;
$L__BB2_9:
	abs.f32 	%f12, %f1;
	setp.eq.f32 	%p12, %f1, 0f3F800000;
	mov.f32 	%f2139, 0f3F800000;
	@%p12 bra 	$L__BB2_14;
	setp.num.f32 	%p13, %f12, %f12;
	@%p13 bra 	$L__BB2_12;
	mov.f32 	%f517, 0f40000000;
	add.rn.f32 	%f2139, %f1, %f517;
	bra.uni 	$L__BB2_14;
$L__BB2_12:
	setp.lt.f32 	%p14, %f12, 0f00800000;
	mul.f32 	%f462, %f12, 0f4B800000;
	selp.f32 	%f463, %f462, %f12, %p14;
	mov.b32 	%r373, %f463;
	add.s32 	%r374, %r373, -1060439283;
	and.b32  	%r375, %r374, -8388608;
	sub.s32 	%r376, %r373, %r375;
	mov.b32 	%f464, %r376;
	cvt.rn.f32.s32 	%f465, %r375;
	selp.f32 	%f466, 0fC1C00000, 0f00000000, %p14;
	fma.rn.f32 	%f467, %f465, 0f34000000, %f466;
	add.f32 	%f468, %f464, 0fBF800000;
	add.f32 	%f469, %f464, 0f3F800000;
	rcp.approx.ftz.f32 	%f470, %f469;
	add.f32 	%f471, %f468, %f468;
	mul.f32 	%f472, %f471, %f470;
	mul.f32 	%f473, %f472, %f472;
	neg.f32 	%f474, %f472;
	sub.f32 	%f475, %f468, %f472;
	add.f32 	%f476, %f475, %f475;
	fma.rn.f32 	%f477, %f474, %f468, %f476;
	mul.rn.f32 	%f478, %f470, %f477;
	fma.rn.f32 	%f479, %f473, 0f3A2C32E4, 0f3B52E7DB;
	fma.rn.f32 	%f480, %f479, %f473, 0f3C93BB73;
	fma.rn.f32 	%f481, %f480, %f473, 0f3DF6384F;
	mul.rn.f32 	%f482, %f481, %f473;
	fma.rn.f32 	%f483, %f472, 0f3FB8AA3B, %f467;
	mul.f32 	%f484, %f482, 0f40400000;
	sub.f32 	%f485, %f467, %f483;
	fma.rn.f32 	%f486, %f472, 0f3FB8AA3B, %f485;
	fma.rn.f32 	%f487, %f478, 0f3FB8AA3B, %f486;
	fma.rn.f32 	%f488, %f472, 0f32A55E34, %f487;
	fma.rn.f32 	%f489, %f484, %f478, %f488;
	fma.rn.f32 	%f490, %f482, %f472, %f489;
	add.rn.f32 	%f491, %f483, %f490;
	mov.f32 	%f492, 0f40000000;
	mul.rn.f32 	%f493, %f491, %f492;
	cvt.rni.f32.f32 	%f494, %f493;
	sub.f32 	%f495, %f493, %f494;
	neg.f32 	%f496, %f493;
	fma.rn.f32 	%f497, %f491, 0f40000000, %f496;
	neg.f32 	%f498, %f483;
	add.rn.f32 	%f499, %f491, %f498;
	neg.f32 	%f500, %f499;
	add.rn.f32 	%f501, %f490, %f500;
	fma.rn.f32 	%f502, %f501, 0f40000000, %f497;
	add.f32 	%f503, %f495, %f502;
	setp.gt.f32 	%p15, %f494, 0f00000000;
	selp.b32 	%r377, 0, -2097152000, %p15;
	setp.neu.f32 	%p16, %f1, 0f00000000;
	setp.neu.f32 	%p17, %f12, 0f7F800000;
	setp.lt.f32 	%p18, %f493, 0f00000000;
	selp.f32 	%f504, 0f00000000, 0f7F800000, %p18;
	abs.f32 	%f505, %f493;
	setp.gt.f32 	%p19, %f505, 0f43180000;
	cvt.rzi.s32.f32 	%r378, %f494;
	shl.b32 	%r379, %r378, 23;
	sub.s32 	%r380, %r379, %r377;
	mov.b32 	%f506, %r380;
	add.s32 	%r381, %r377, 2130706432;
	mov.b32 	%f507, %r381;
	fma.rn.f32 	%f508, %f503, 0f391FCB8E, 0f3AAF85ED;
	fma.rn.f32 	%f509, %f508, %f503, 0f3C1D9856;
	fma.rn.f32 	%f510, %f509, %f503, 0f3D6357BB;
	fma.rn.f32 	%f511, %f510, %f503, 0f3E75FDEC;
	fma.rn.f32 	%f512, %f511, %f503, 0f3F317218;
	fma.rn.f32 	%f513, %f512, %f503, 0f3F800000;
	mul.f32 	%f514, %f513, %f507;
	mul.f32 	%f515, %f514, %f506;
	selp.f32 	%f2139, %f504, %f515, %p19;
	and.pred  	%p20, %p16, %p17;
	@%p20 bra 	$L__BB2_14;
	add.f32 	%f516, %f1, %f1;
	mov.b32 	%r382, %f516;
	and.b32  	%r383, %r382, 2147483647;
	mov.b32 	%f2139, %r383;
$L__BB2_14:
	setp.eq.f32 	%p21, %f1, 0f00000000;
	mov.f32 	%f2140, 0f00000000;
	@%p21 bra 	$L__BB2_16;
	add.f32 	%f519, %f2139, %f2139;
	div.rn.f32 	%f2140, %f519, %f1;
$L__BB2_16:
	mul.f32 	%f520, %f2140, 0f00000000;
	mul.f32 	%f521, %f2139, 0f3F22F983;
	mul.f32 	%f522, %f2140, 0f3F22F983;
	fma.rn.f32 	%f523, %f2139, 0f00000000, %f522;
	mul.f32 	%f524, %f520, 0f3F22F983;
	fma.rn.f32 	%f525, %f2139, 0f00000000, %f524;
	add.f32 	%f526, %f1, %f1;
	fma.rn.f32 	%f527, %f1, 0f00000000, 0f40000000;
	fma.rn.f32 	%f528, %f1, 0f00000000, 0f00000000;
	sub.f32 	%f529, %f521, %f526;
	sub.f32 	%f530, %f523, %f527;
	sub.f32 	%f531, %f525, %f528;
	add.f32 	%f2143, %f529, 0f40490FDB;
	add.f32 	%f2142, %f530, 0f00000000;
	add.f32 	%f2141, %f531, 0f00000000;
$L__BB2_17:
	mov.f32 	%f532, 0f00000000;
	mul.rn.f32 	%f533, %f532, %f532;
	fma.rn.f32 	%f534, %f533, 0f00000000, 0f00000000;
	fma.rn.f32 	%f535, %f533, 0fB94D4153, 0f3C0885E4;
	fma.rn.f32 	%f536, %f535, %f533, 0fBE2AAAA8;
	fma.rn.f32 	%f25, %f536, %f534, 0f00000000;
	add.f32 	%f537, %f533, 0f00000000;
	fma.rn.f32 	%f538, %f533, 0f37CBAC00, 0fBAB607ED;
	fma.rn.f32 	%f539, %f538, %f533, 0f3D2AAABB;
	fma.rn.f32 	%f540, %f539, %f533, 0fBEFFFFFF;
	fma.rn.f32 	%f26, %f540, %f537, 0f3F800000;
	mul.f32 	%f27, %f26, 0f00000000;
	mul.f32 	%f28, %f25, 0f00000000;
	mul.f32 	%f29, %f26, 0fBF666666;
	add.f32 	%f30, %f28, %f29;
	mul.f32 	%f541, %f2143, 0f3F22F983;
	cvt.rni.s32.f32 	%r1159, %f541;
	cvt.rn.f32.s32 	%f542, %r1159;
	fma.rn.f32 	%f543, %f542, 0fBFC90FDA, %f2143;
	fma.rn.f32 	%f544, %f542, 0fB3A22168, %f543;
	fma.rn.f32 	%f2149, %f542, 0fA7C234C5, %f544;
	abs.f32 	%f32, %f2143;
	setp.ltu.f32 	%p22, %f32, 0f47CE4780;
	mov.u32 	%r1139, %r1159;
	mov.f32 	%f2144, %f2149;
	@%p22 bra 	$L__BB2_25;
	setp.neu.f32 	%p23, %f32, 0f7F800000;
	@%p23 bra 	$L__BB2_20;
	mov.f32 	%f547, 0f00000000;
	mul.rn.f32 	%f2144, %f2143, %f547;
	mov.b32 	%r1139, 0;
	bra.uni 	$L__BB2_25;
$L__BB2_20:
	mov.b32 	%r2, %f2143;
	shl.b32 	%r385, %r2, 8;
	or.b32  	%r3, %r385, -2147483648;
	mov.b64 	%rd433, 0;
	mov.b32 	%r1136, 0;
	mov.u64 	%rd431, __cudart_i2opi_f;
	mov.u64 	%rd432, %rd1;
$L__BB2_21:
	.pragma "nounroll";
	ld.global.nc.u32 	%r386, [%rd431];
	mad.wide.u32 	%rd197, %r386, %r3, %rd433;
	shr.u64 	%rd433, %rd197, 32;
	st.local.u32 	[%rd432], %rd197;
	add.s32 	%r1136, %r1136, 1;
	add.s64 	%rd432, %rd432, 4;
	add.s64 	%rd431, %rd431, 4;
	setp.ne.s32 	%p24, %r1136, 6;
	@%p24 bra 	$L__BB2_21;
	shr.u32 	%r387, %r2, 23;
	st.local.u32 	[%rd1+24], %rd433;
	and.b32  	%r6, %r387, 31;
	and.b32  	%r388, %r387, 224;
	add.s32 	%r389, %r388, -128;
	shr.u32 	%r390, %r389, 5;
	mul.wide.u32 	%rd198, %r390, 4;
	sub.s64 	%rd8, %rd1, %rd198;
	ld.local.u32 	%r1137, [%rd8+24];
	ld.local.u32 	%r1138, [%rd8+20];
	setp.eq.s32 	%p25, %r6, 0;
	@%p25 bra 	$L__BB2_24;
	shf.l.wrap.b32 	%r1137, %r1138, %r1137, %r6;
	ld.local.u32 	%r391, [%rd8+16];
	shf.l.wrap.b32 	%r1138, %r391, %r1138, %r6;
$L__BB2_24:
	shr.u32 	%r392, %r1137, 30;
	shf.l.wrap.b32 	%r393, %r1138, %r1137, 2;
	shl.b32 	%r394, %r1138, 2;
	shr.u32 	%r395, %r393, 31;
	add.s32 	%r396, %r395, %r392;
	neg.s32 	%r397, %r396;
	setp.lt.s32 	%p26, %r2, 0;
	selp.b32 	%r1139, %r397, %r396, %p26;
	xor.b32  	%r398, %r393, %r2;
	shr.s32 	%r399, %r393, 31;
	xor.b32  	%r400, %r399, %r393;
	xor.b32  	%r401, %r399, %r394;
	cvt.u64.u32 	%rd199, %r400;
	shl.b64 	%rd200, %rd199, 32;
	cvt.u64.u32 	%rd201, %r401;
	or.b64  	%rd202, %rd200, %rd201;
	cvt.rn.f64.s64 	%fd2, %rd202;
	mul.f64 	%fd3, %fd2, 0d3BF921FB54442D19;
	cvt.rn.f32.f64 	%f545, %fd3;
	neg.f32 	%f546, %f545;
	setp.lt.s32 	%p27, %r398, 0;
	selp.f32 	%f2144, %f546, %f545, %p27;
$L__BB2_25:
	setp.ltu.f32 	%p28, %f32, 0f47CE4780;
	mul.rn.f32 	%f548, %f2144, %f2144;
	and.b32  	%r403, %r1139, 1;
	setp.eq.b32 	%p29, %r403, 1;
	selp.f32 	%f549, 0f3F800000, %f2144, %p29;
	fma.rn.f32 	%f550, %f548, %f549, 0f00000000;
	fma.rn.f32 	%f551, %f548, 0f37CBAC00, 0fBAB607ED;
	selp.f32 	%f552, %f551, 0fB94D4153, %p29;
	selp.f32 	%f553, 0f3D2AAABB, 0f3C0885E4, %p29;
	fma.rn.f32 	%f554, %f552, %f548, %f553;
	selp.f32 	%f555, 0fBEFFFFFF, 0fBE2AAAA8, %p29;
	fma.rn.f32 	%f556, %f554, %f548, %f555;
	fma.rn.f32 	%f557, %f556, %f550, %f549;
	and.b32  	%r404, %r1139, 2;
	setp.eq.s32 	%p30, %r404, 0;
	mov.f32 	%f558, 0f00000000;
	sub.f32 	%f559, %f558, %f557;
	selp.f32 	%f36, %f557, %f559, %p30;
	mov.u32 	%r1143, %r1159;
	mov.f32 	%f2145, %f2149;
	@%p28 bra 	$L__BB2_33;
	setp.neu.f32 	%p31, %f32, 0f7F800000;
	@%p31 bra 	$L__BB2_28;
	mov.f32 	%f562, 0f00000000;
	mul.rn.f32 	%f2145, %f2143, %f562;
	mov.b32 	%r1143, 0;
	bra.uni 	$L__BB2_33;
$L__BB2_28:
	mov.b32 	%r15, %f2143;
	shl.b32 	%r406, %r15, 8;
	or.b32  	%r16, %r406, -2147483648;
	mov.b64 	%rd436, 0;
	mov.b32 	%r1140, 0;
	mov.u64 	%rd434, __cudart_i2opi_f;
	mov.u64 	%rd435, %rd1;
$L__BB2_29:
	.pragma "nounroll";
	ld.global.nc.u32 	%r407, [%rd434];
	mad.wide.u32 	%rd205, %r407, %r16, %rd436;
	shr.u64 	%rd436, %rd205, 32;
	st.local.u32 	[%rd435], %rd205;
	add.s32 	%r1140, %r1140, 1;
	add.s64 	%rd435, %rd435, 4;
	add.s64 	%rd434, %rd434, 4;
	setp.ne.s32 	%p32, %r1140, 6;
	@%p32 bra 	$L__BB2_29;
	shr.u32 	%r408, %r15, 23;
	st.local.u32 	[%rd1+24], %rd436;
	and.b32  	%r19, %r408, 31;
	and.b32  	%r409, %r408, 224;
	add.s32 	%r410, %r409, -128;
	shr.u32 	%r411, %r410, 5;
	mul.wide.u32 	%rd206, %r411, 4;
	sub.s64 	%rd15, %rd1, %rd206;
	ld.local.u32 	%r1141, [%rd15+24];
	ld.local.u32 	%r1142, [%rd15+20];
	setp.eq.s32 	%p33, %r19, 0;
	@%p33 bra 	$L__BB2_32;
	shf.l.wrap.b32 	%r1141, %r1142, %r1141, %r19;
	ld.local.u32 	%r412, [%rd15+16];
	shf.l.wrap.b32 	%r1142, %r412, %r1142, %r19;
$L__BB2_32:
	shr.u32 	%r413, %r1141, 30;
	shf.l.wrap.b32 	%r414, %r1142, %r1141, 2;
	shl.b32 	%r415, %r1142, 2;
	shr.u32 	%r416, %r414, 31;
	add.s32 	%r417, %r416, %r413;
	neg.s32 	%r418, %r417;
	setp.lt.s32 	%p34, %r15, 0;
	selp.b32 	%r1143, %r418, %r417, %p34;
	xor.b32  	%r419, %r414, %r15;
	shr.s32 	%r420, %r414, 31;
	xor.b32  	%r421, %r420, %r414;
	xor.b32  	%r422, %r420, %r415;
	cvt.u64.u32 	%rd207, %r421;
	shl.b64 	%rd208, %rd207, 32;
	cvt.u64.u32 	%rd209, %r422;
	or.b64  	%rd210, %rd208, %rd209;
	cvt.rn.f64.s64 	%fd4, %rd210;
	mul.f64 	%fd5, %fd4, 0d3BF921FB54442D19;
	cvt.rn.f32.f64 	%f560, %fd5;
	neg.f32 	%f561, %f560;
	setp.lt.s32 	%p35, %r419, 0;
	selp.f32 	%f2145, %f561, %f560, %p35;
$L__BB2_33:
	mul.f32 	%f563, %f25, 0fBF666666;
	setp.ltu.f32 	%p36, %f32, 0f47CE4780;
	add.s32 	%r424, %r1143, 1;
	mul.rn.f32 	%f564, %f2145, %f2145;
	and.b32  	%r425, %r1143, 1;
	setp.eq.b32 	%p37, %r425, 1;
	selp.f32 	%f565, %f2145, 0f3F800000, %p37;
	fma.rn.f32 	%f566, %f564, %f565, 0f00000000;
	fma.rn.f32 	%f567, %f564, 0f37CBAC00, 0fBAB607ED;
	selp.f32 	%f568, 0fB94D4153, %f567, %p37;
	selp.f32 	%f569, 0f3C0885E4, 0f3D2AAABB, %p37;
	fma.rn.f32 	%f570, %f568, %f564, %f569;
	selp.f32 	%f571, 0fBE2AAAA8, 0fBEFFFFFF, %p37;
	fma.rn.f32 	%f572, %f570, %f564, %f571;
	fma.rn.f32 	%f573, %f572, %f566, %f565;
	and.b32  	%r426, %r424, 2;
	setp.eq.s32 	%p38, %r426, 0;
	mov.f32 	%f574, 0f00000000;
	sub.f32 	%f575, %f574, %f573;
	selp.f32 	%f576, %f573, %f575, %p38;
	mul.f32 	%f577, %f2142, %f576;
	mul.f32 	%f578, %f2141, %f576;
	mul.f32 	%f40, %f563, %f36;
	fma.rn.f32 	%f579, %f27, 0fBF666666, %f28;
	mul.f32 	%f580, %f563, %f577;
	fma.rn.f32 	%f41, %f579, %f36, %f580;
	mul.f32 	%f581, %f563, %f578;
	fma.rn.f32 	%f42, %f30, %f36, %f581;
	mul.f32 	%f43, %f25, 0f80000000;
	fma.rn.f32 	%f44, %f25, 0f3F666666, %f27;
	mov.u32 	%r1147, %r1159;
	mov.f32 	%f2146, %f2149;
	@%p36 bra 	$L__BB2_41;
	setp.neu.f32 	%p39, %f32, 0f7F800000;
	@%p39 bra 	$L__BB2_36;
	mov.f32 	%f584, 0f00000000;
	mul.rn.f32 	%f2146, %f2143, %f584;
	mov.b32 	%r1147, 0;
	bra.uni 	$L__BB2_41;
$L__BB2_36:
	mov.b32 	%r28, %f2143;
	shl.b32 	%r428, %r28, 8;
	or.b32  	%r29, %r428, -2147483648;
	mov.b64 	%rd439, 0;
	mov.b32 	%r1144, 0;
	mov.u64 	%rd437, __cudart_i2opi_f;
	mov.u64 	%rd438, %rd1;
$L__BB2_37:
	.pragma "nounroll";
	ld.global.nc.u32 	%r429, [%rd437];
	mad.wide.u32 	%rd213, %r429, %r29, %rd439;
	shr.u64 	%rd439, %rd213, 32;
	st.local.u32 	[%rd438], %rd213;
	add.s32 	%r1144, %r1144, 1;
	add.s64 	%rd438, %rd438, 4;
	add.s64 	%rd437, %rd437, 4;
	setp.ne.s32 	%p40, %r1144, 6;
	@%p40 bra 	$L__BB2_37;
	shr.u32 	%r430, %r28, 23;
	st.local.u32 	[%rd1+24], %rd439;
	and.b32  	%r32, %r430, 31;
	and.b32  	%r431, %r430, 224;
	add.s32 	%r432, %r431, -128;
	shr.u32 	%r433, %r432, 5;
	mul.wide.u32 	%rd214, %r433, 4;
	sub.s64 	%rd22, %rd1, %rd214;
	ld.local.u32 	%r1145, [%rd22+24];
	ld.local.u32 	%r1146, [%rd22+20];
	setp.eq.s32 	%p41, %r32, 0;
	@%p41 bra 	$L__BB2_40;
	shf.l.wrap.b32 	%r1145, %r1146, %r1145, %r32;
	ld.local.u32 	%r434, [%rd22+16];
	shf.l.wrap.b32 	%r1146, %r434, %r1146, %r32;
$L__BB2_40:
	shr.u32 	%r435, %r1145, 30;
	shf.l.wrap.b32 	%r436, %r1146, %r1145, 2;
	shl.b32 	%r437, %r1146, 2;
	shr.u32 	%r438, %r436, 31;
	add.s32 	%r439, %r438, %r435;
	neg.s32 	%r440, %r439;
	setp.lt.s32 	%p42, %r28, 0;
	selp.b32 	%r1147, %r440, %r439, %p42;
	xor.b32  	%r441, %r436, %r28;
	shr.s32 	%r442, %r436, 31;
	xor.b32  	%r443, %r442, %r436;
	xor.b32  	%r444, %r442, %r437;
	cvt.u64.u32 	%rd215, %r443;
	shl.b64 	%rd216, %rd215, 32;
	cvt.u64.u32 	%rd217, %r444;
	or.b64  	%rd218, %rd216, %rd217;
	cvt.rn.f64.s64 	%fd6, %rd218;
	mul.f64 	%fd7, %fd6, 0d3BF921FB54442D19;
	cvt.rn.f32.f64 	%f582, %fd7;
	neg.f32 	%f583, %f582;
	setp.lt.s32 	%p43, %r441, 0;
	selp.f32 	%f2146, %f583, %f582, %p43;
$L__BB2_41:
	setp.ltu.f32 	%p44, %f32, 0f47CE4780;
	mul.rn.f32 	%f585, %f2146, %f2146;
	and.b32  	%r446, %r1147, 1;
	setp.eq.b32 	%p45, %r446, 1;
	selp.f32 	%f586, 0f3F800000, %f2146, %p45;
	fma.rn.f32 	%f587, %f585, %f586, 0f00000000;
	fma.rn.f32 	%f588, %f585, 0f37CBAC00, 0fBAB607ED;
	selp.f32 	%f589, %f588, 0fB94D4153, %p45;
	selp.f32 	%f590, 0f3D2AAABB, 0f3C0885E4, %p45;
	fma.rn.f32 	%f591, %f589, %f585, %f590;
	selp.f32 	%f592, 0fBEFFFFFF, 0fBE2AAAA8, %p45;
	fma.rn.f32 	%f593, %f591, %f585, %f592;
	fma.rn.f32 	%f594, %f593, %f587, %f586;
	and.b32  	%r447, %r1147, 2;
	setp.eq.s32 	%p46, %r447, 0;
	mov.f32 	%f595, 0f00000000;
	sub.f32 	%f596, %f595, %f594;
	selp.f32 	%f48, %f594, %f596, %p46;
	mov.u32 	%r1151, %r1159;
	mov.f32 	%f2147, %f2149;
	@%p44 bra 	$L__BB2_49;
	setp.neu.f32 	%p47, %f32, 0f7F800000;
	@%p47 bra 	$L__BB2_44;
	mov.f32 	%f599, 0f00000000;
	mul.rn.f32 	%f2147, %f2143, %f599;
	mov.b32 	%r1151, 0;
	bra.uni 	$L__BB2_49;
$L__BB2_44:
	mov.b32 	%r41, %f2143;
	shl.b32 	%r449, %r41, 8;
	or.b32  	%r42, %r449, -2147483648;
	mov.b64 	%rd442, 0;
	mov.b32 	%r1148, 0;
	mov.u64 	%rd440, __cudart_i2opi_f;
	mov.u64 	%rd441, %rd1;
$L__BB2_45:
	.pragma "nounroll";
	ld.global.nc.u32 	%r450, [%rd440];
	mad.wide.u32 	%rd221, %r450, %r42, %rd442;
	shr.u64 	%rd442, %rd221, 32;
	st.local.u32 	[%rd441], %rd221;
	add.s32 	%r1148, %r1148, 1;
	add.s64 	%rd441, %rd441, 4;
	add.s64 	%rd440, %rd440, 4;
	setp.ne.s32 	%p48, %r1148, 6;
	@%p48 bra 	$L__BB2_45;
	shr.u32 	%r451, %r41, 23;
	st.local.u32 	[%rd1+24], %rd442;
	and.b32  	%r45, %r451, 31;
	and.b32  	%r452, %r451, 224;
	add.s32 	%r453, %r452, -128;
	shr.u32 	%r454, %r453, 5;
	mul.wide.u32 	%rd222, %r454, 4;
	sub.s64 	%rd29, %rd1, %rd222;
	ld.local.u32 	%r1149, [%rd29+24];
	ld.local.u32 	%r1150, [%rd29+20];
	setp.eq.s32 	%p49, %r45, 0;
	@%p49 bra 	$L__BB2_48;
	shf.l.wrap.b32 	%r1149, %r1150, %r1149, %r45;
	ld.local.u32 	%r455, [%rd29+16];
	shf.l.wrap.b32 	%r1150, %r455, %r1150, %r45;
$L__BB2_48:
	shr.u32 	%r456, %r1149, 30;
	shf.l.wrap.b32 	%r457, %r1150, %r1149, 2;
	shl.b32 	%r458, %r1150, 2;
	shr.u32 	%r459, %r457, 31;
	add.s32 	%r460, %r459, %r456;
	neg.s32 	%r461, %r460;
	setp.lt.s32 	%p50, %r41, 0;
	selp.b32 	%r1151, %r461, %r460, %p50;
	xor.b32  	%r462, %r457, %r41;
	shr.s32 	%r463, %r457, 31;
	xor.b32  	%r464, %r463, %r457;
	xor.b32  	%r465, %r463, %r458;
	cvt.u64.u32 	%rd223, %r464;
	shl.b64 	%rd224, %rd223, 32;
	cvt.u64.u32 	%rd225, %r465;
	or.b64  	%rd226, %rd224, %rd225;
	cvt.rn.f64.s64 	%fd8, %rd226;
	mul.f64 	%fd9, %fd8, 0d3BF921FB54442D19;
	cvt.rn.f32.f64 	%f597, %fd9;
	neg.f32 	%f598, %f597;
	setp.lt.s32 	%p51, %r462, 0;
	selp.f32 	%f2147, %f598, %f597, %p51;
$L__BB2_49:
	setp.ltu.f32 	%p52, %f32, 0f47CE4780;
	add.s32 	%r467, %r1151, 1;
	mul.rn.f32 	%f600, %f2147, %f2147;
	and.b32  	%r468, %r1151, 1;
	setp.eq.b32 	%p53, %r468, 1;
	selp.f32 	%f601, %f2147, 0f3F800000, %p53;
	fma.rn.f32 	%f602, %f600, %f601, 0f00000000;
	fma.rn.f32 	%f603, %f600, 0f37CBAC00, 0fBAB607ED;
	selp.f32 	%f604, 0fB94D4153, %f603, %p53;
	selp.f32 	%f605, 0f3C0885E4, 0f3D2AAABB, %p53;
	fma.rn.f32 	%f606, %f604, %f600, %f605;
	selp.f32 	%f607, 0fBE2AAAA8, 0fBEFFFFFF, %p53;
	fma.rn.f32 	%f608, %f606, %f600, %f607;
	fma.rn.f32 	%f609, %f608, %f602, %f601;
	and.b32  	%r469, %r467, 2;
	setp.eq.s32 	%p54, %r469, 0;
	mov.f32 	%f610, 0f00000000;
	sub.f32 	%f611, %f610, %f609;
	selp.f32 	%f612, %f609, %f611, %p54;
	mul.f32 	%f613, %f2142, %f612;
	mul.f32 	%f614, %f2141, %f612;
	mul.f32 	%f52, %f29, %f48;
	fma.rn.f32 	%f615, %f43, 0fBF666666, %f27;
	mul.f32 	%f616, %f29, %f613;
	fma.rn.f32 	%f53, %f615, %f48, %f616;
	mul.f32 	%f617, %f29, %f614;
	fma.rn.f32 	%f54, %f44, %f48, %f617;
	mov.u32 	%r1155, %r1159;
	mov.f32 	%f2148, %f2149;
	@%p52 bra 	$L__BB2_57;
	setp.neu.f32 	%p55, %f32, 0f7F800000;
	@%p55 bra 	$L__BB2_52;
	mov.f32 	%f620, 0f00000000;
	mul.rn.f32 	%f2148, %f2143, %f620;
	mov.b32 	%r1155, 0;
	bra.uni 	$L__BB2_57;
$L__BB2_52:
	mov.b32 	%r54, %f2143;
	shl.b32 	%r471, %r54, 8;
	or.b32  	%r55, %r471, -2147483648;
	mov.b64 	%rd445, 0;
	mov.b32 	%r1152, 0;
	mov.u64 	%rd443, __cudart_i2opi_f;
	mov.u64 	%rd444, %rd1;
$L__BB2_53:
	.pragma "nounroll";
	ld.global.nc.u32 	%r472, [%rd443];
	mad.wide.u32 	%rd229, %r472, %r55, %rd445;
	shr.u64 	%rd445, %rd229, 32;
	st.local.u32 	[%rd444], %rd229;
	add.s32 	%r1152, %r1152, 1;
	add.s64 	%rd444, %rd444, 4;
	add.s64 	%rd443, %rd443, 4;
	setp.ne.s32 	%p56, %r1152, 6;
	@%p56 bra 	$L__BB2_53;
	shr.u32 	%r473, %r54, 23;
	st.local.u32 	[%rd1+24], %rd445;
	and.b32  	%r58, %r473, 31;
	and.b32  	%r474, %r473, 224;
	add.s32 	%r475, %r474, -128;
	shr.u32 	%r476, %r475, 5;
	mul.wide.u32 	%rd230, %r476, 4;
	sub.s64 	%rd36, %rd1, %rd230;
	ld.local.u32 	%r1153, [%rd36+24];
	ld.local.u32 	%r1154, [%rd36+20];
	setp.eq.s32 	%p57, %r58, 0;
	@%p57 bra 	$L__BB2_56;
	shf.l.wrap.b32 	%r1153, %r1154, %r1153, %r58;
	ld.local.u32 	%r477, [%rd36+16];
	shf.l.wrap.b32 	%r1154, %r477, %r1154, %r58;
$L__BB2_56:
	shr.u32 	%r478, %r1153, 30;
	shf.l.wrap.b32 	%r479, %r1154, %r1153, 2;
	shl.b32 	%r480, %r1154, 2;
	shr.u32 	%r481, %r479, 31;
	add.s32 	%r482, %r481, %r478;
	neg.s32 	%r483, %r482;
	setp.lt.s32 	%p58, %r54, 0;
	selp.b32 	%r1155, %r483, %r482, %p58;
	xor.b32  	%r484, %r479, %r54;
	shr.s32 	%r485, %r479, 31;
	xor.b32  	%r486, %r485, %r479;
	xor.b32  	%r487, %r485, %r480;
	cvt.u64.u32 	%rd231, %r486;
	shl.b64 	%rd232, %rd231, 32;
	cvt.u64.u32 	%rd233, %r487;
	or.b64  	%rd234, %rd232, %rd233;
	cvt.rn.f64.s64 	%fd10, %rd234;
	mul.f64 	%fd11, %fd10, 0d3BF921FB54442D19;
	cvt.rn.f32.f64 	%f618, %fd11;
	neg.f32 	%f619, %f618;
	setp.lt.s32 	%p59, %r484, 0;
	selp.f32 	%f2148, %f619, %f618, %p59;
$L__BB2_57:
	setp.ltu.f32 	%p60, %f32, 0f47CE4780;
	add.s32 	%r489, %r1155, 1;
	mul.rn.f32 	%f621, %f2148, %f2148;
	and.b32  	%r490, %r1155, 1;
	setp.eq.b32 	%p61, %r490, 1;
	selp.f32 	%f622, %f2148, 0f3F800000, %p61;
	fma.rn.f32 	%f623, %f621, %f622, 0f00000000;
	fma.rn.f32 	%f624, %f621, 0f37CBAC00, 0fBAB607ED;
	selp.f32 	%f625, 0fB94D4153, %f624, %p61;
	selp.f32 	%f626, 0f3C0885E4, 0f3D2AAABB, %p61;
	fma.rn.f32 	%f627, %f625, %f621, %f626;
	selp.f32 	%f628, 0fBE2AAAA8, 0fBEFFFFFF, %p61;
	fma.rn.f32 	%f629, %f627, %f621, %f628;
	fma.rn.f32 	%f630, %f629, %f623, %f622;
	and.b32  	%r491, %r489, 2;
	setp.eq.s32 	%p62, %r491, 0;
	mov.f32 	%f631, 0f00000000;
	sub.f32 	%f632, %f631, %f630;
	selp.f32 	%f58, %f630, %f632, %p62;
	@%p60 bra 	$L__BB2_65;
	setp.neu.f32 	%p63, %f32, 0f7F800000;
	@%p63 bra 	$L__BB2_60;
	mov.f32 	%f635, 0f00000000;
	mul.rn.f32 	%f2149, %f2143, %f635;
	mov.b32 	%r1159, 0;
	bra.uni 	$L__BB2_65;
$L__BB2_60:
	mov.b32 	%r67, %f2143;
	shl.b32 	%r493, %r67, 8;
	or.b32  	%r68, %r493, -2147483648;
	mov.b64 	%rd448, 0;
	mov.b32 	%r1156, 0;
	mov.u64 	%rd446, __cudart_i2opi_f;
	mov.u64 	%rd447, %rd1;
$L__BB2_61:
	.pragma "nounroll";
	ld.global.nc.u32 	%r494, [%rd446];
	mad.wide.u32 	%rd237, %r494, %r68, %rd448;
	shr.u64 	%rd448, %rd237, 32;
	st.local.u32 	[%rd447], %rd237;
	add.s32 	%r1156, %r1156, 1;
	add.s64 	%rd447, %rd447, 4;
	add.s64 	%rd446, %rd446, 4;
	setp.ne.s32 	%p64, %r1156, 6;
	@%p64 bra 	$L__BB2_61;
	shr.u32 	%r495, %r67, 23;
	st.local.u32 	[%rd1+24], %rd448;
	and.b32  	%r71, %r495, 31;
	and.b32  	%r496, %r495, 224;
	add.s32 	%r497, %r496, -128;
	shr.u32 	%r498, %r497, 5;
	mul.wide.u32 	%rd238, %r498, 4;
	sub.s64 	%rd43, %rd1, %rd238;
	ld.local.u32 	%r1157, [%rd43+24];
	ld.local.u32 	%r1158, [%rd43+20];
	setp.eq.s32 	%p65, %r71, 0;
	@%p65 bra 	$L__BB2_64;
	shf.l.wrap.b32 	%r1157, %r1158, %r1157, %r71;
	ld.local.u32 	%r499, [%rd43+16];
	shf.l.wrap.b32 	%r1158, %r499, %r1158, %r71;
$L__BB2_64:
	shr.u32 	%r500, %r1157, 30;
	shf.l.wrap.b32 	%r501, %r1158, %r1157, 2;
	shl.b32 	%r502, %r1158, 2;
	shr.u32 	%r503, %r501, 31;
	add.s32 	%r504, %r503, %r500;
	neg.s32 	%r505, %r504;
	setp.lt.s32 	%p66, %r67, 0;
	selp.b32 	%r1159, %r505, %r504, %p66;
	xor.b32  	%r506, %r501, %r67;
	shr.s32 	%r507, %r501, 31;
	xor.b32  	%r508, %r507, %r501;
	xor.b32  	%r509, %r507, %r502;
	cvt.u64.u32 	%rd239, %r508;
	shl.b64 	%rd240, %rd239, 32;
	cvt.u64.u32 	%rd241, %r509;
	or.b64  	%rd242, %rd240, %rd241;
	cvt.rn.f64.s64 	%fd12, %rd242;
	mul.f64 	%fd13, %fd12, 0d3BF921FB54442D19;
	cvt.rn.f32.f64 	%f633, %fd13;
	neg.f32 	%f634, %f633;
	setp.lt.s32 	%p67, %r506, 0;
	selp.f32 	%f2149, %f634, %f633, %p67;
$L__BB2_65:
	setp.gtu.f64 	%p68, %fd1, 0d3FF921FB54442D18;
	mul.rn.f32 	%f636, %f2149, %f2149;
	and.b32  	%r511, %r1159, 1;
	setp.eq.b32 	%p69, %r511, 1;
	selp.f32 	%f637, 0f3F800000, %f2149, %p69;
	fma.rn.f32 	%f638, %f636, %f637, 0f00000000;
	fma.rn.f32 	%f639, %f636, 0f37CBAC00, 0fBAB607ED;
	selp.f32 	%f640, %f639, 0fB94D4153, %p69;
	selp.f32 	%f641, 0f3D2AAABB, 0f3C0885E4, %p69;
	fma.rn.f32 	%f642, %f640, %f636, %f641;
	selp.f32 	%f643, 0fBEFFFFFF, 0fBE2AAAA8, %p69;
	fma.rn.f32 	%f644, %f642, %f636, %f643;
	fma.rn.f32 	%f645, %f644, %f638, %f637;
	and.b32  	%r512, %r1159, 2;
	setp.eq.s32 	%p70, %r512, 0;
	mov.f32 	%f646, 0f00000000;
	sub.f32 	%f647, %f646, %f645;
	selp.f32 	%f648, %f645, %f647, %p70;
	mul.f32 	%f649, %f2142, %f648;
	fma.rn.f32 	%f62, %f58, 0f00000000, %f649;
	mul.f32 	%f650, %f2141, %f648;
	fma.rn.f32 	%f63, %f58, 0f00000000, %f650;
	@%p68 bra 	$L__BB2_74;
	abs.f32 	%f64, %f1;
	setp.eq.f32 	%p71, %f1, 0f3F800000;
	mov.f32 	%f2150, 0f3F800000;
	@%p71 bra 	$L__BB2_71;
	setp.num.f32 	%p72, %f64, %f64;
	@%p72 bra 	$L__BB2_69;
	mov.f32 	%f707, 0f40000000;
	add.rn.f32 	%f2150, %f1, %f707;
	bra.uni 	$L__BB2_71;
$L__BB2_69:
	setp.lt.f32 	%p73, %f64, 0f00800000;
	mul.f32 	%f652, %f64, 0f4B800000;
	selp.f32 	%f653, %f652, %f64, %p73;
	mov.b32 	%r513, %f653;
	add.s32 	%r514, %r513, -1060439283;
	and.b32  	%r515, %r514, -8388608;
	sub.s32 	%r516, %r513, %r515;
	mov.b32 	%f654, %r516;
	cvt.rn.f32.s32 	%f655, %r515;
	selp.f32 	%f656, 0fC1C00000, 0f00000000, %p73;
	fma.rn.f32 	%f657, %f655, 0f34000000, %f656;
	add.f32 	%f658, %f654, 0fBF800000;
	add.f32 	%f659, %f654, 0f3F800000;
	rcp.approx.ftz.f32 	%f660, %f659;
	add.f32 	%f661, %f658, %f658;
	mul.f32 	%f662, %f661, %f660;
	mul.f32 	%f663, %f662, %f662;
	neg.f32 	%f664, %f662;
	sub.f32 	%f665, %f658, %f662;
	add.f32 	%f666, %f665, %f665;
	fma.rn.f32 	%f667, %f664, %f658, %f666;
	mul.rn.f32 	%f668, %f660, %f667;
	fma.rn.f32 	%f669, %f663, 0f3A2C32E4, 0f3B52E7DB;
	fma.rn.f32 	%f670, %f669, %f663, 0f3C93BB73;
	fma.rn.f32 	%f671, %f670, %f663, 0f3DF6384F;
	mul.rn.f32 	%f672, %f671, %f663;
	fma.rn.f32 	%f673, %f662, 0f3FB8AA3B, %f657;
	mul.f32 	%f674, %f672, 0f40400000;
	sub.f32 	%f675, %f657, %f673;
	fma.rn.f32 	%f676, %f662, 0f3FB8AA3B, %f675;
	fma.rn.f32 	%f677, %f668, 0f3FB8AA3B, %f676;
	fma.rn.f32 	%f678, %f662, 0f32A55E34, %f677;
	fma.rn.f32 	%f679, %f674, %f668, %f678;
	fma.rn.f32 	%f680, %f672, %f662, %f679;
	add.rn.f32 	%f681, %f673, %f680;
	mov.f32 	%f682, 0f40000000;
	mul.rn.f32 	%f683, %f681, %f682;
	cvt.rni.f32.f32 	%f684, %f683;
	sub.f32 	%f685, %f683, %f684;
	neg.f32 	%f686, %f683;
	fma.rn.f32 	%f687, %f681, 0f40000000, %f686;
	neg.f32 	%f688, %f673;
	add.rn.f32 	%f689, %f681, %f688;
	neg.f32 	%f690, %f689;
	add.rn.f32 	%f691, %f680, %f690;
	fma.rn.f32 	%f692, %f691, 0f40000000, %f687;
	add.f32 	%f693, %f685, %f692;
	setp.gt.f32 	%p74, %f684, 0f00000000;
	selp.b32 	%r517, 0, -2097152000, %p74;
	setp.neu.f32 	%p75, %f1, 0f00000000;
	setp.neu.f32 	%p76, %f64, 0f7F800000;
	setp.lt.f32 	%p77, %f683, 0f00000000;
	selp.f32 	%f694, 0f00000000, 0f7F800000, %p77;
	abs.f32 	%f695, %f683;
	setp.gt.f32 	%p78, %f695, 0f43180000;
	cvt.rzi.s32.f32 	%r518, %f684;
	shl.b32 	%r519, %r518, 23;
	sub.s32 	%r520, %r519, %r517;
	mov.b32 	%f696, %r520;
	add.s32 	%r521, %r517, 2130706432;
	mov.b32 	%f697, %r521;
	fma.rn.f32 	%f698, %f693, 0f391FCB8E, 0f3AAF85ED;
	fma.rn.f32 	%f699, %f698, %f693, 0f3C1D9856;
	fma.rn.f32 	%f700, %f699, %f693, 0f3D6357BB;
	fma.rn.f32 	%f701, %f700, %f693, 0f3E75FDEC;
	fma.rn.f32 	%f702, %f701, %f693, 0f3F317218;
	fma.rn.f32 	%f703, %f702, %f693, 0f3F800000;
	mul.f32 	%f704, %f703, %f697;
	mul.f32 	%f705, %f704, %f696;
	selp.f32 	%f2150, %f694, %f705, %p78;
	and.pred  	%p79, %p75, %p76;
	@%p79 bra 	$L__BB2_71;
	add.f32 	%f706, %f1, %f1;
	mov.b32 	%r522, %f706;
	and.b32  	%r523, %r522, 2147483647;
	mov.b32 	%f2150, %r523;
$L__BB2_71:
	setp.eq.f32 	%p80, %f1, 0f00000000;
	mov.f32 	%f2151, 0f00000000;
	@%p80 bra 	$L__BB2_73;
	add.f32 	%f709, %f2150, %f2150;
	div.rn.f32 	%f2151, %f709, %f1;
$L__BB2_73:
	mul.f32 	%f710, %f2151, 0f00000000;
	mul.f32 	%f2154, %f2150, 0f3F22F983;
	mul.f32 	%f711, %f2151, 0f3F22F983;
	fma.rn.f32 	%f2155, %f2150, 0f00000000, %f711;
	mul.f32 	%f712, %f710, 0f3F22F983;
	fma.rn.f32 	%f2156, %f2150, 0f00000000, %f712;
	bra.uni 	$L__BB2_82;
$L__BB2_74:
	abs.f32 	%f74, %f1;
	setp.eq.f32 	%p81, %f1, 0f3F800000;
	mov.f32 	%f2152, 0f3F800000;
	@%p81 bra 	$L__BB2_79;
	setp.num.f32 	%p82, %f74, %f74;
	@%p82 bra 	$L__BB2_77;
	mov.f32 	%f769, 0f40000000;
	add.rn.f32 	%f2152, %f1, %f769;
	bra.uni 	$L__BB2_79;
$L__BB2_77:
	setp.lt.f32 	%p83, %f74, 0f00800000;
	mul.f32 	%f714, %f74, 0f4B800000;
	selp.f32 	%f715, %f714, %f74, %p83;
	mov.b32 	%r524, %f715;
	add.s32 	%r525, %r524, -1060439283;
	and.b32  	%r526, %r525, -8388608;
	sub.s32 	%r527, %r524, %r526;
	mov.b32 	%f716, %r527;
	cvt.rn.f32.s32 	%f717, %r526;
	selp.f32 	%f718, 0fC1C00000, 0f00000000, %p83;
	fma.rn.f32 	%f719, %f717, 0f34000000, %f718;
	add.f32 	%f720, %f716, 0fBF800000;
	add.f32 	%f721, %f716, 0f3F800000;
	rcp.approx.ftz.f32 	%f722, %f721;
	add.f32 	%f723, %f720, %f720;
	mul.f32 	%f724, %f723, %f722;
	mul.f32 	%f725, %f724, %f724;
	neg.f32 	%f726, %f724;
	sub.f32 	%f727, %f720, %f724;
	add.f32 	%f728, %f727, %f727;
	fma.rn.f32 	%f729, %f726, %f720, %f728;
	mul.rn.f32 	%f730, %f722, %f729;
	fma.rn.f32 	%f731, %f725, 0f3A2C32E4, 0f3B52E7DB;
	fma.rn.f32 	%f732, %f731, %f725, 0f3C93BB73;
	fma.rn.f32 	%f733, %f732, %f725, 0f3DF6384F;
	mul.rn.f32 	%f734, %f733, %f725;
	fma.rn.f32 	%f735, %f724, 0f3FB8AA3B, %f719;
	mul.f32 	%f736, %f734, 0f40400000;
	sub.f32 	%f737, %f719, %f735;
	fma.rn.f32 	%f738, %f724, 0f3FB8AA3B, %f737;
	fma.rn.f32 	%f739, %f730, 0f3FB8AA3B, %f738;
	fma.rn.f32 	%f740, %f724, 0f32A55E34, %f739;
	fma.rn.f32 	%f741, %f736, %f730, %f740;
	fma.rn.f32 	%f742, %f734, %f724, %f741;
	add.rn.f32 	%f743, %f735, %f742;
	mov.f32 	%f744, 0f40000000;
	mul.rn.f32 	%f745, %f743, %f744;
	cvt.rni.f32.f32 	%f746, %f745;
	sub.f32 	%f747, %f745, %f746;
	neg.f32 	%f748, %f745;
	fma.rn.f32 	%f749, %f743, 0f40000000, %f748;
	neg.f32 	%f750, %f735;
	add.rn.f32 	%f751, %f743, %f750;
	neg.f32 	%f752, %f751;
	add.rn.f32 	%f753, %f742, %f752;
	fma.rn.f32 	%f754, %f753, 0f40000000, %f749;
	add.f32 	%f755, %f747, %f754;
	setp.gt.f32 	%p84, %f746, 0f00000000;
	selp.b32 	%r528, 0, -2097152000, %p84;
	setp.neu.f32 	%p85, %f1, 0f00000000;
	setp.neu.f32 	%p86, %f74, 0f7F800000;
	setp.lt.f32 	%p87, %f745, 0f00000000;
	selp.f32 	%f756, 0f00000000, 0f7F800000, %p87;
	abs.f32 	%f757, %f745;
	setp.gt.f32 	%p88, %f757, 0f43180000;
	cvt.rzi.s32.f32 	%r529, %f746;
	shl.b32 	%r530, %r529, 23;
	sub.s32 	%r531, %r530, %r528;
	mov.b32 	%f758, %r531;
	add.s32 	%r532, %r528, 2130706432;
	mov.b32 	%f759, %r532;
	fma.rn.f32 	%f760, %f755, 0f391FCB8E, 0f3AAF85ED;
	fma.rn.f32 	%f761, %f760, %f755, 0f3C1D9856;
	fma.rn.f32 	%f762, %f761, %f755, 0f3D6357BB;
	fma.rn.f32 	%f763, %f762, %f755, 0f3E75FDEC;
	fma.rn.f32 	%f764, %f763, %f755, 0f3F317218;
	fma.rn.f32 	%f765, %f764, %f755, 0f3F800000;
	mul.f32 	%f766, %f765, %f759;
	mul.f32 	%f767, %f766, %f758;
	selp.f32 	%f2152, %f756, %f767, %p88;
	and.pred  	%p89, %p85, %p86;
	@%p89 bra 	$L__BB2_79;
	add.f32 	%f768, %f1, %f1;
	mov.b32 	%r533, %f768;
	and.b32  	%r534, %r533, 2147483647;
	mov.b32 	%f2152, %r534;
$L__BB2_79:
	setp.eq.f32 	%p90, %f1, 0f00000000;
	mov.f32 	%f2153, 0f00000000;
	@%p90 bra 	$L__BB2_81;
	add.f32 	%f771, %f2152, %f2152;
	div.rn.f32 	%f2153, %f771, %f1;
$L__BB2_81:
	mul.f32 	%f772, %f2153, 0f00000000;
	mul.f32 	%f773, %f2152, 0f3F22F983;
	mul.f32 	%f774, %f2152, 0f00000000;
	mul.f32 	%f775, %f2153, 0f3F22F983;
	sub.f32 	%f776, %f774, %f775;
	mul.f32 	%f777, %f772, 0f3F22F983;
	sub.f32 	%f778, %f774, %f777;
	mul.f32 	%f779, %f1, 0f40800000;
	fma.rn.f32 	%f780, %f1, 0f00000000, 0f40800000;
	fma.rn.f32 	%f781, %f1, 0f00000000, 0f00000000;
	sub.f32 	%f782, %f779, %f773;
	add.f32 	%f783, %f780, %f776;
	add.f32 	%f784, %f781, %f778;
	add.f32 	%f2154, %f782, 0f40490FDB;
	add.f32 	%f2155, %f783, 0f00000000;
	add.f32 	%f2156, %f784, 0f00000000;
$L__BB2_82:
	neg.f32 	%f87, %f25;
	sub.f32 	%f88, %f28, %f27;
	sub.f32 	%f89, %f28, %f26;
	mul.f32 	%f785, %f2154, 0f3F22F983;
	cvt.rni.s32.f32 	%r1183, %f785;
	cvt.rn.f32.s32 	%f786, %r1183;
	fma.rn.f32 	%f787, %f786, 0fBFC90FDA, %f2154;
	fma.rn.f32 	%f788, %f786, 0fB3A22168, %f787;
	fma.rn.f32 	%f2162, %f786, 0fA7C234C5, %f788;
	abs.f32 	%f91, %f2154;
	setp.ltu.f32 	%p91, %f91, 0f47CE4780;
	mov.u32 	%r1163, %r1183;
	mov.f32 	%f2157, %f2162;
	@%p91 bra 	$L__BB2_90;
	setp.neu.f32 	%p92, %f91, 0f7F800000;
	@%p92 bra 	$L__BB2_85;
	mov.f32 	%f791, 0f00000000;
	mul.rn.f32 	%f2157, %f2154, %f791;
	mov.b32 	%r1163, 0;
	bra.uni 	$L__BB2_90;
$L__BB2_85:
	mov.b32 	%r81, %f2154;
	shl.b32 	%r536, %r81, 8;
	or.b32  	%r82, %r536, -2147483648;
	mov.b64 	%rd451, 0;
	mov.b32 	%r1160, 0;
	mov.u64 	%rd449, __cudart_i2opi_f;
	mov.u64 	%rd450, %rd1;
$L__BB2_86:
	.pragma "nounroll";
	ld.global.nc.u32 	%r537, [%rd449];
	mad.wide.u32 	%rd245, %r537, %r82, %rd451;
	shr.u64 	%rd451, %rd245, 32;
	st.local.u32 	[%rd450], %rd245;
	add.s32 	%r1160, %r1160, 1;
	add.s64 	%rd450, %rd450, 4;
	add.s64 	%rd449, %rd449, 4;
	setp.ne.s32 	%p93, %r1160, 6;
	@%p93 bra 	$L__BB2_86;
	shr.u32 	%r538, %r81, 23;
	st.local.u32 	[%rd1+24], %rd451;
	and.b32  	%r85, %r538, 31;
	and.b32  	%r539, %r538, 224;
	add.s32 	%r540, %r539, -128;
	shr.u32 	%r541, %r540, 5;
	mul.wide.u32 	%rd246, %r541, 4;
	sub.s64 	%rd50, %rd1, %rd246;
	ld.local.u32 	%r1161, [%rd50+24];
	ld.local.u32 	%r1162, [%rd50+20];
	setp.eq.s32 	%p94, %r85, 0;
	@%p94 bra 	$L__BB2_89;
	shf.l.wrap.b32 	%r1161, %r1162, %r1161, %r85;
	ld.local.u32 	%r542, [%rd50+16];
	shf.l.wrap.b32 	%r1162, %r542, %r1162, %r85;
$L__BB2_89:
	shr.u32 	%r543, %r1161, 30;
	shf.l.wrap.b32 	%r544, %r1162, %r1161, 2;
	shl.b32 	%r545, %r1162, 2;
	shr.u32 	%r546, %r544, 31;
	add.s32 	%r547, %r546, %r543;
	neg.s32 	%r548, %r547;
	setp.lt.s32 	%p95, %r81, 0;
	selp.b32 	%r1163, %r548, %r547, %p95;
	xor.b32  	%r549, %r544, %r81;
	shr.s32 	%r550, %r544, 31;
	xor.b32  	%r551, %r550, %r544;
	xor.b32  	%r552, %r550, %r545;
	cvt.u64.u32 	%rd247, %r551;
	shl.b64 	%rd248, %rd247, 32;
	cvt.u64.u32 	%rd249, %r552;
	or.b64  	%rd250, %rd248, %rd249;
	cvt.rn.f64.s64 	%fd14, %rd250;
	mul.f64 	%fd15, %fd14, 0d3BF921FB54442D19;
	cvt.rn.f32.f64 	%f789, %fd15;
	neg.f32 	%f790, %f789;
	setp.lt.s32 	%p96, %r549, 0;
	selp.f32 	%f2157, %f790, %f789, %p96;
$L__BB2_90:
	setp.ltu.f32 	%p97, %f91, 0f47CE4780;
	mul.rn.f32 	%f792, %f2157, %f2157;
	and.b32  	%r554, %r1163, 1;
	setp.eq.b32 	%p98, %r554, 1;
	selp.f32 	%f793, 0f3F800000, %f2157, %p98;
	fma.rn.f32 	%f794, %f792, %f793, 0f00000000;
	fma.rn.f32 	%f795, %f792, 0f37CBAC00, 0fBAB607ED;
	selp.f32 	%f796, %f795, 0fB94D4153, %p98;
	selp.f32 	%f797, 0f3D2AAABB, 0f3C0885E4, %p98;
	fma.rn.f32 	%f798, %f796, %f792, %f797;
	selp.f32 	%f799, 0fBEFFFFFF, 0fBE2AAAA8, %p98;
	fma.rn.f32 	%f800, %f798, %f792, %f799;
	fma.rn.f32 	%f801, %f800, %f794, %f793;
	and.b32  	%r555, %r1163, 2;
	setp.eq.s32 	%p99, %r555, 0;
	mov.f32 	%f802, 0f00000000;
	sub.f32 	%f803, %f802, %f801;
	selp.f32 	%f95, %f801, %f803, %p99;
	mov.u32 	%r1167, %r1183;
	mov.f32 	%f2158, %f2162;
	@%p97 bra 	$L__BB2_98;
	setp.neu.f32 	%p100, %f91, 0f7F800000;
	@%p100 bra 	$L__BB2_93;
	mov.f32 	%f806, 0f00000000;
	mul.rn.f32 	%f2158, %f2154, %f806;
	mov.b32 	%r1167, 0;
	bra.uni 	$L__BB2_98;
$L__BB2_93:
	mov.b32 	%r94, %f2154;
	shl.b32 	%r557, %r94, 8;
	or.b32  	%r95, %r557, -2147483648;
	mov.b64 	%rd454, 0;
	mov.b32 	%r1164, 0;
	mov.u64 	%rd452, __cudart_i2opi_f;
	mov.u64 	%rd453, %rd1;
$L__BB2_94:
	.pragma "nounroll";
	ld.global.nc.u32 	%r558, [%rd452];
	mad.wide.u32 	%rd253, %r558, %r95, %rd454;
	shr.u64 	%rd454, %rd253, 32;
	st.local.u32 	[%rd453], %rd253;
	add.s32 	%r1164, %r1164, 1;
	add.s64 	%rd453, %rd453, 4;
	add.s64 	%rd452, %rd452, 4;
	setp.ne.s32 	%p101, %r1164, 6;
	@%p101 bra 	$L__BB2_94;
	shr.u32 	%r559, %r94, 23;
	st.local.u32 	[%rd1+24], %rd454;
	and.b32  	%r98, %r559, 31;
	and.b32  	%r560, %r559, 224;
	add.s32 	%r561, %r560, -128;
	shr.u32 	%r562, %r561, 5;
	mul.wide.u32 	%rd254, %r562, 4;
	sub.s64 	%rd57, %rd1, %rd254;
	ld.local.u32 	%r1165, [%rd57+24];
	ld.local.u32 	%r1166, [%rd57+20];
	setp.eq.s32 	%p102, %r98, 0;
	@%p102 bra 	$L__BB2_97;
	shf.l.wrap.b32 	%r1165, %r1166, %r1165, %r98;
	ld.local.u32 	%r563, [%rd57+16];
	shf.l.wrap.b32 	%r1166, %r563, %r1166, %r98;
$L__BB2_97:
	shr.u32 	%r564, %r1165, 30;
	shf.l.wrap.b32 	%r565, %r1166, %r1165, 2;
	shl.b32 	%r566, %r1166, 2;
	shr.u32 	%r567, %r565, 31;
	add.s32 	%r568, %r567, %r564;
	neg.s32 	%r569, %r568;
	setp.lt.s32 	%p103, %r94, 0;
	selp.b32 	%r1167, %r569, %r568, %p103;
	xor.b32  	%r570, %r565, %r94;
	shr.s32 	%r571, %r565, 31;
	xor.b32  	%r572, %r571, %r565;
	xor.b32  	%r573, %r571, %r566;
	cvt.u64.u32 	%rd255, %r572;
	shl.b64 	%rd256, %rd255, 32;
	cvt.u64.u32 	%rd257, %r573;
	or.b64  	%rd258, %rd256, %rd257;
	cvt.rn.f64.s64 	%fd16, %rd258;
	mul.f64 	%fd17, %fd16, 0d3BF921FB54442D19;
	cvt.rn.f32.f64 	%f804, %fd17;
	neg.f32 	%f805, %f804;
	setp.lt.s32 	%p104, %r570, 0;
	selp.f32 	%f2158, %f805, %f804, %p104;
$L__BB2_98:
	setp.ltu.f32 	%p105, %f91, 0f47CE4780;
	add.s32 	%r575, %r1167, 1;
	mul.rn.f32 	%f807, %f2158, %f2158;
	and.b32  	%r576, %r1167, 1;
	setp.eq.b32 	%p106, %r576, 1;
	selp.f32 	%f808, %f2158, 0f3F800000, %p106;
	fma.rn.f32 	%f809, %f807, %f808, 0f00000000;
	fma.rn.f32 	%f810, %f807, 0f37CBAC00, 0fBAB607ED;
	selp.f32 	%f811, 0fB94D4153, %f810, %p106;
	selp.f32 	%f812, 0f3C0885E4, 0f3D2AAABB, %p106;
	fma.rn.f32 	%f813, %f811, %f807, %f812;
	selp.f32 	%f814, 0fBE2AAAA8, 0fBEFFFFFF, %p106;
	fma.rn.f32 	%f815, %f813, %f807, %f814;
	fma.rn.f32 	%f816, %f815, %f809, %f808;
	and.b32  	%r577, %r575, 2;
	setp.eq.s32 	%p107, %r577, 0;
	mov.f32 	%f817, 0f00000000;
	sub.f32 	%f818, %f817, %f816;
	selp.f32 	%f819, %f816, %f818, %p107;
	mul.f32 	%f99, %f2155, %f819;
	mul.f32 	%f100, %f2156, %f819;
	add.f32 	%f101, %f43, %f27;
	mov.u32 	%r1171, %r1183;
	mov.f32 	%f2159, %f2162;
	@%p105 bra 	$L__BB2_106;
	setp.neu.f32 	%p108, %f91, 0f7F800000;
	@%p108 bra 	$L__BB2_101;
	mov.f32 	%f822, 0f00000000;
	mul.rn.f32 	%f2159, %f2154, %f822;
	mov.b32 	%r1171, 0;
	bra.uni 	$L__BB2_106;
$L__BB2_101:
	mov.b32 	%r107, %f2154;
	shl.b32 	%r579, %r107, 8;
	or.b32  	%r108, %r579, -2147483648;
	mov.b64 	%rd457, 0;
	mov.b32 	%r1168, 0;
	mov.u64 	%rd455, __cudart_i2opi_f;
	mov.u64 	%rd456, %rd1;
$L__BB2_102:
	.pragma "nounroll";
	ld.global.nc.u32 	%r580, [%rd455];
	mad.wide.u32 	%rd261, %r580, %r108, %rd457;
	shr.u64 	%rd457, %rd261, 32;
	st.local.u32 	[%rd456], %rd261;
	add.s32 	%r1168, %r1168, 1;
	add.s64 	%rd456, %rd456, 4;
	add.s64 	%rd455, %rd455, 4;
	setp.ne.s32 	%p109, %r1168, 6;
	@%p109 bra 	$L__BB2_102;
	shr.u32 	%r581, %r107, 23;
	st.local.u32 	[%rd1+24], %rd457;
	and.b32  	%r111, %r581, 31;
	and.b32  	%r582, %r581, 224;
	add.s32 	%r583, %r582, -128;
	shr.u32 	%r584, %r583, 5;
	mul.wide.u32 	%rd262, %r584, 4;
	sub.s64 	%rd64, %rd1, %rd262;
	ld.local.u32 	%r1169, [%rd64+24];
	ld.local.u32 	%r1170, [%rd64+20];
	setp.eq.s32 	%p110, %r111, 0;
	@%p110 bra 	$L__BB2_105;
	shf.l.wrap.b32 	%r1169, %r1170, %r1169, %r111;
	ld.local.u32 	%r585, [%rd64+16];
	shf.l.wrap.b32 	%r1170, %r585, %r1170, %r111;
$L__BB2_105:
	shr.u32 	%r586, %r1169, 30;
	shf.l.wrap.b32 	%r587, %r1170, %r1169, 2;
	shl.b32 	%r588, %r1170, 2;
	shr.u32 	%r589, %r587, 31;
	add.s32 	%r590, %r589, %r586;
	neg.s32 	%r591, %r590;
	setp.lt.s32 	%p111, %r107, 0;
	selp.b32 	%r1171, %r591, %r590, %p111;
	xor.b32  	%r592, %r587, %r107;
	shr.s32 	%r593, %r587, 31;
	xor.b32  	%r594, %r593, %r587;
	xor.b32  	%r595, %r593, %r588;
	cvt.u64.u32 	%rd263, %r594;
	shl.b64 	%rd264, %rd263, 32;
	cvt.u64.u32 	%rd265, %r595;
	or.b64  	%rd266, %rd264, %rd265;
	cvt.rn.f64.s64 	%fd18, %rd266;
	mul.f64 	%fd19, %fd18, 0d3BF921FB54442D19;
	cvt.rn.f32.f64 	%f820, %fd19;
	neg.f32 	%f821, %f820;
	setp.lt.s32 	%p112, %r592, 0;
	selp.f32 	%f2159, %f821, %f820, %p112;
$L__BB2_106:
	setp.ltu.f32 	%p113, %f91, 0f47CE4780;
	mul.rn.f32 	%f823, %f2159, %f2159;
	and.b32  	%r597, %r1171, 1;
	setp.eq.b32 	%p114, %r597, 1;
	selp.f32 	%f824, 0f3F800000, %f2159, %p114;
	fma.rn.f32 	%f825, %f823, %f824, 0f00000000;
	fma.rn.f32 	%f826, %f823, 0f37CBAC00, 0fBAB607ED;
	selp.f32 	%f827, %f826, 0fB94D4153, %p114;
	selp.f32 	%f828, 0f3D2AAABB, 0f3C0885E4, %p114;
	fma.rn.f32 	%f829, %f827, %f823, %f828;
	selp.f32 	%f830, 0fBEFFFFFF, 0fBE2AAAA8, %p114;
	fma.rn.f32 	%f831, %f829, %f823, %f830;
	fma.rn.f32 	%f832, %f831, %f825, %f824;
	and.b32  	%r598, %r1171, 2;
	setp.eq.s32 	%p115, %r598, 0;
	mov.f32 	%f833, 0f00000000;
	sub.f32 	%f834, %f833, %f832;
	selp.f32 	%f105, %f832, %f834, %p115;
	mov.u32 	%r1175, %r1183;
	mov.f32 	%f2160, %f2162;
	@%p113 bra 	$L__BB2_114;
	setp.neu.f32 	%p116, %f91, 0f7F800000;
	@%p116 bra 	$L__BB2_109;
	mov.f32 	%f837, 0f00000000;
	mul.rn.f32 	%f2160, %f2154, %f837;
	mov.b32 	%r1175, 0;
	bra.uni 	$L__BB2_114;
$L__BB2_109:
	mov.b32 	%r120, %f2154;
	shl.b32 	%r600, %r120, 8;
	or.b32  	%r121, %r600, -2147483648;
	mov.b64 	%rd460, 0;
	mov.b32 	%r1172, 0;
	mov.u64 	%rd458, __cudart_i2opi_f;
	mov.u64 	%rd459, %rd1;
$L__BB2_110:
	.pragma "nounroll";
	ld.global.nc.u32 	%r601, [%rd458];
	mad.wide.u32 	%rd269, %r601, %r121, %rd460;
	shr.u64 	%rd460, %rd269, 32;
	st.local.u32 	[%rd459], %rd269;
	add.s32 	%r1172, %r1172, 1;
	add.s64 	%rd459, %rd459, 4;
	add.s64 	%rd458, %rd458, 4;
	setp.ne.s32 	%p117, %r1172, 6;
	@%p117 bra 	$L__BB2_110;
	shr.u32 	%r602, %r120, 23;
	st.local.u32 	[%rd1+24], %rd460;
	and.b32  	%r124, %r602, 31;
	and.b32  	%r603, %r602, 224;
	add.s32 	%r604, %r603, -128;
	shr.u32 	%r605, %r604, 5;
	mul.wide.u32 	%rd270, %r605, 4;
	sub.s64 	%rd71, %rd1, %rd270;
	ld.local.u32 	%r1173, [%rd71+24];
	ld.local.u32 	%r1174, [%rd71+20];
	setp.eq.s32 	%p118, %r124, 0;
	@%p118 bra 	$L__BB2_113;
	shf.l.wrap.b32 	%r1173, %r1174, %r1173, %r124;
	ld.local.u32 	%r606, [%rd71+16];
	shf.l.wrap.b32 	%r1174, %r606, %r1174, %r124;
$L__BB2_113:
	shr.u32 	%r607, %r1173, 30;
	shf.l.wrap.b32 	%r608, %r1174, %r1173, 2;
	shl.b32 	%r609, %r1174, 2;
	shr.u32 	%r610, %r608, 31;
	add.s32 	%r611, %r610, %r607;
	neg.s32 	%r612, %r611;
	setp.lt.s32 	%p119, %r120, 0;
	selp.b32 	%r1175, %r612, %r611, %p119;
	xor.b32  	%r613, %r608, %r120;
	shr.s32 	%r614, %r608, 31;
	xor.b32  	%r615, %r614, %r608;
	xor.b32  	%r616, %r614, %r609;
	cvt.u64.u32 	%rd271, %r615;
	shl.b64 	%rd272, %rd271, 32;
	cvt.u64.u32 	%rd273, %r616;
	or.b64  	%rd274, %rd272, %rd273;
	cvt.rn.f64.s64 	%fd20, %rd274;
	mul.f64 	%fd21, %fd20, 0d3BF921FB54442D19;
	cvt.rn.f32.f64 	%f835, %fd21;
	neg.f32 	%f836, %f835;
	setp.lt.s32 	%p120, %r613, 0;
	selp.f32 	%f2160, %f836, %f835, %p120;
$L__BB2_114:
	setp.ltu.f32 	%p121, %f91, 0f47CE4780;
	add.s32 	%r618, %r1175, 1;
	mul.rn.f32 	%f838, %f2160, %f2160;
	and.b32  	%r619, %r1175, 1;
	setp.eq.b32 	%p122, %r619, 1;
	selp.f32 	%f839, %f2160, 0f3F800000, %p122;
	fma.rn.f32 	%f840, %f838, %f839, 0f00000000;
	fma.rn.f32 	%f841, %f838, 0f37CBAC00, 0fBAB607ED;
	selp.f32 	%f842, 0fB94D4153, %f841, %p122;
	selp.f32 	%f843, 0f3C0885E4, 0f3D2AAABB, %p122;
	fma.rn.f32 	%f844, %f842, %f838, %f843;
	selp.f32 	%f845, 0fBE2AAAA8, 0fBEFFFFFF, %p122;
	fma.rn.f32 	%f846, %f844, %f838, %f845;
	fma.rn.f32 	%f847, %f846, %f840, %f839;
	and.b32  	%r620, %r618, 2;
	setp.eq.s32 	%p123, %r620, 0;
	mov.f32 	%f848, 0f00000000;
	sub.f32 	%f849, %f848, %f847;
	selp.f32 	%f850, %f847, %f849, %p123;
	mul.f32 	%f851, %f2155, %f850;
	mul.f32 	%f852, %f2156, %f850;
	mul.f32 	%f853, %f26, %f851;
	fma.rn.f32 	%f109, %f101, %f105, %f853;
	sub.f32 	%f854, %f27, %f25;
	mul.f32 	%f855, %f26, %f852;
	fma.rn.f32 	%f110, %f854, %f105, %f855;
	mov.u32 	%r1179, %r1183;
	mov.f32 	%f2161, %f2162;
	@%p121 bra 	$L__BB2_122;
	setp.neu.f32 	%p124, %f91, 0f7F800000;
	@%p124 bra 	$L__BB2_117;
	mov.f32 	%f858, 0f00000000;
	mul.rn.f32 	%f2161, %f2154, %f858;
	mov.b32 	%r1179, 0;
	bra.uni 	$L__BB2_122;
$L__BB2_117:
	mov.b32 	%r133, %f2154;
	shl.b32 	%r622, %r133, 8;
	or.b32  	%r134, %r622, -2147483648;
	mov.b64 	%rd463, 0;
	mov.b32 	%r1176, 0;
	mov.u64 	%rd461, __cudart_i2opi_f;
	mov.u64 	%rd462, %rd1;
$L__BB2_118:
	.pragma "nounroll";
	ld.global.nc.u32 	%r623, [%rd461];
	mad.wide.u32 	%rd277, %r623, %r134, %rd463;
	shr.u64 	%rd463, %rd277, 32;
	st.local.u32 	[%rd462], %rd277;
	add.s32 	%r1176, %r1176, 1;
	add.s64 	%rd462, %rd462, 4;
	add.s64 	%rd461, %rd461, 4;
	setp.ne.s32 	%p125, %r1176, 6;
	@%p125 bra 	$L__BB2_118;
	shr.u32 	%r624, %r133, 23;
	st.local.u32 	[%rd1+24], %rd463;
	and.b32  	%r137, %r624, 31;
	and.b32  	%r625, %r624, 224;
	add.s32 	%r626, %r625, -128;
	shr.u32 	%r627, %r626, 5;
	mul.wide.u32 	%rd278, %r627, 4;
	sub.s64 	%rd78, %rd1, %rd278;
	ld.local.u32 	%r1177, [%rd78+24];
	ld.local.u32 	%r1178, [%rd78+20];
	setp.eq.s32 	%p126, %r137, 0;
	@%p126 bra 	$L__BB2_121;
	shf.l.wrap.b32 	%r1177, %r1178, %r1177, %r137;
	ld.local.u32 	%r628, [%rd78+16];
	shf.l.wrap.b32 	%r1178, %r628, %r1178, %r137;
$L__BB2_121:
	shr.u32 	%r629, %r1177, 30;
	shf.l.wrap.b32 	%r630, %r1178, %r1177, 2;
	shl.b32 	%r631, %r1178, 2;
	shr.u32 	%r632, %r630, 31;
	add.s32 	%r633, %r632, %r629;
	neg.s32 	%r634, %r633;
	setp.lt.s32 	%p127, %r133, 0;
	selp.b32 	%r1179, %r634, %r633, %p127;
	xor.b32  	%r635, %r630, %r133;
	shr.s32 	%r636, %r630, 31;
	xor.b32  	%r637, %r636, %r630;
	xor.b32  	%r638, %r636, %r631;
	cvt.u64.u32 	%rd279, %r637;
	shl.b64 	%rd280, %rd279, 32;
	cvt.u64.u32 	%rd281, %r638;
	or.b64  	%rd282, %rd280, %rd281;
	cvt.rn.f64.s64 	%fd22, %rd282;
	mul.f64 	%fd23, %fd22, 0d3BF921FB54442D19;
	cvt.rn.f32.f64 	%f856, %fd23;
	neg.f32 	%f857, %f856;
	setp.lt.s32 	%p128, %r635, 0;
	selp.f32 	%f2161, %f857, %f856, %p128;
$L__BB2_122:
	setp.ltu.f32 	%p129, %f91, 0f47CE4780;
	add.s32 	%r640, %r1179, 1;
	mul.rn.f32 	%f859, %f2161, %f2161;
	and.b32  	%r641, %r1179, 1;
	setp.eq.b32 	%p130, %r641, 1;
	selp.f32 	%f860, %f2161, 0f3F800000, %p130;
	fma.rn.f32 	%f861, %f859, %f860, 0f00000000;
	fma.rn.f32 	%f862, %f859, 0f37CBAC00, 0fBAB607ED;
	selp.f32 	%f863, 0fB94D4153, %f862, %p130;
	selp.f32 	%f864, 0f3C0885E4, 0f3D2AAABB, %p130;
	fma.rn.f32 	%f865, %f863, %f859, %f864;
	selp.f32 	%f866, 0fBE2AAAA8, 0fBEFFFFFF, %p130;
	fma.rn.f32 	%f867, %f865, %f859, %f866;
	fma.rn.f32 	%f868, %f867, %f861, %f860;
	and.b32  	%r642, %r640, 2;
	setp.eq.s32 	%p131, %r642, 0;
	mov.f32 	%f869, 0f00000000;
	sub.f32 	%f870, %f869, %f868;
	selp.f32 	%f114, %f868, %f870, %p131;
	@%p129 bra 	$L__BB2_130;
	setp.neu.f32 	%p132, %f91, 0f7F800000;
	@%p132 bra 	$L__BB2_125;
	mov.f32 	%f873, 0f00000000;
	mul.rn.f32 	%f2162, %f2154, %f873;
	mov.b32 	%r1183, 0;
	bra.uni 	$L__BB2_130;
$L__BB2_125:
	mov.b32 	%r146, %f2154;
	shl.b32 	%r644, %r146, 8;
	or.b32  	%r147, %r644, -2147483648;
	mov.b64 	%rd466, 0;
	mov.b32 	%r1180, 0;
	mov.u64 	%rd464, __cudart_i2opi_f;
	mov.u64 	%rd465, %rd1;
$L__BB2_126:
	.pragma "nounroll";
	ld.global.nc.u32 	%r645, [%rd464];
	mad.wide.u32 	%rd285, %r645, %r147, %rd466;
	shr.u64 	%rd466, %rd285, 32;
	st.local.u32 	[%rd465], %rd285;
	add.s32 	%r1180, %r1180, 1;
	add.s64 	%rd465, %rd465, 4;
	add.s64 	%rd464, %rd464, 4;
	setp.ne.s32 	%p133, %r1180, 6;
	@%p133 bra 	$L__BB2_126;
	shr.u32 	%r646, %r146, 23;
	st.local.u32 	[%rd1+24], %rd466;
	and.b32  	%r150, %r646, 31;
	and.b32  	%r647, %r646, 224;
	add.s32 	%r648, %r647, -128;
	shr.u32 	%r649, %r648, 5;
	mul.wide.u32 	%rd286, %r649, 4;
	sub.s64 	%rd85, %rd1, %rd286;
	ld.local.u32 	%r1181, [%rd85+24];
	ld.local.u32 	%r1182, [%rd85+20];
	setp.eq.s32 	%p134, %r150, 0;
	@%p134 bra 	$L__BB2_129;
	shf.l.wrap.b32 	%r1181, %r1182, %r1181, %r150;
	ld.local.u32 	%r650, [%rd85+16];
	shf.l.wrap.b32 	%r1182, %r650, %r1182, %r150;
$L__BB2_129:
	shr.u32 	%r651, %r1181, 30;
	shf.l.wrap.b32 	%r652, %r1182, %r1181, 2;
	shl.b32 	%r653, %r1182, 2;
	shr.u32 	%r654, %r652, 31;
	add.s32 	%r655, %r654, %r651;
	neg.s32 	%r656, %r655;
	setp.lt.s32 	%p135, %r146, 0;
	selp.b32 	%r1183, %r656, %r655, %p135;
	xor.b32  	%r657, %r652, %r146;
	shr.s32 	%r658, %r652, 31;
	xor.b32  	%r659, %r658, %r652;
	xor.b32  	%r660, %r658, %r653;
	cvt.u64.u32 	%rd287, %r659;
	shl.b64 	%rd288, %rd287, 32;
	cvt.u64.u32 	%rd289, %r660;
	or.b64  	%rd290, %rd288, %rd289;
	cvt.rn.f64.s64 	%fd24, %rd290;
	mul.f64 	%fd25, %fd24, 0d3BF921FB54442D19;
	cvt.rn.f32.f64 	%f871, %fd25;
	neg.f32 	%f872, %f871;
	setp.lt.s32 	%p136, %r657, 0;
	selp.f32 	%f2162, %f872, %f871, %p136;
$L__BB2_130:
	mul.rn.f32 	%f875, %f2162, %f2162;
	and.b32  	%r662, %r1183, 1;
	setp.eq.b32 	%p137, %r662, 1;
	selp.f32 	%f876, 0f3F800000, %f2162, %p137;
	fma.rn.f32 	%f877, %f875, %f876, 0f00000000;
	fma.rn.f32 	%f878, %f875, 0f37CBAC00, 0fBAB607ED;
	selp.f32 	%f879, %f878, 0fB94D4153, %p137;
	selp.f32 	%f880, 0f3D2AAABB, 0f3C0885E4, %p137;
	fma.rn.f32 	%f881, %f879, %f875, %f880;
	selp.f32 	%f882, 0fBEFFFFFF, 0fBE2AAAA8, %p137;
	fma.rn.f32 	%f883, %f881, %f875, %f882;
	fma.rn.f32 	%f884, %f883, %f877, %f876;
	and.b32  	%r663, %r1183, 2;
	setp.eq.s32 	%p138, %r663, 0;
	mov.f32 	%f885, 0f00000000;
	sub.f32 	%f886, %f885, %f884;
	selp.f32 	%f887, %f884, %f886, %p138;
	neg.f32 	%f888, %f887;
	mul.f32 	%f118, %f2155, %f888;
	mul.f32 	%f119, %f2156, %f888;
	setp.gt.f64 	%p139, %fd1, 0d3FF921FB54442D18;
	mov.f32 	%f889, 0f40490FDB;
	sub.f32 	%f890, %f889, %f1;
	selp.f32 	%f120, %f890, %f1, %p139;
	selp.f32 	%f121, 0fBF800000, 0f3F800000, %p139;
	abs.f32 	%f122, %f120;
	setp.lt.f32 	%p140, %f122, 0f00800000;
	mul.f32 	%f891, %f122, 0f4B800000;
	selp.f32 	%f892, %f891, %f122, %p140;
	selp.f32 	%f893, 0fC1C00000, 0f00000000, %p140;
	mov.b32 	%r664, %f892;
	add.s32 	%r665, %r664, -1060439283;
	and.b32  	%r666, %r665, -8388608;
	sub.s32 	%r667, %r664, %r666;
	mov.b32 	%f894, %r667;
	cvt.rn.f32.s32 	%f895, %r666;
	fma.rn.f32 	%f896, %f895, 0f34000000, %f893;
	add.f32 	%f897, %f894, 0fBF800000;
	add.f32 	%f898, %f894, 0f3F800000;
	rcp.approx.ftz.f32 	%f899, %f898;
	add.f32 	%f900, %f897, %f897;
	mul.f32 	%f901, %f900, %f899;
	mul.f32 	%f902, %f901, %f901;
	sub.f32 	%f903, %f897, %f901;
	add.f32 	%f904, %f903, %f903;
	neg.f32 	%f905, %f901;
	fma.rn.f32 	%f906, %f905, %f897, %f904;
	mul.rn.f32 	%f907, %f899, %f906;
	fma.rn.f32 	%f908, %f902, 0f3A2C32E4, 0f3B52E7DB;
	fma.rn.f32 	%f909, %f908, %f902, 0f3C93BB73;
	fma.rn.f32 	%f910, %f909, %f902, 0f3DF6384F;
	mul.rn.f32 	%f911, %f910, %f902;
	fma.rn.f32 	%f912, %f901, 0f3FB8AA3B, %f896;
	sub.f32 	%f913, %f896, %f912;
	fma.rn.f32 	%f914, %f901, 0f3FB8AA3B, %f913;
	fma.rn.f32 	%f915, %f907, 0f3FB8AA3B, %f914;
	fma.rn.f32 	%f916, %f901, 0f32A55E34, %f915;
	mul.f32 	%f917, %f911, 0f40400000;
	fma.rn.f32 	%f918, %f917, %f907, %f916;
	fma.rn.f32 	%f919, %f911, %f901, %f918;
	add.rn.f32 	%f123, %f912, %f919;
	neg.f32 	%f920, %f912;
	add.rn.f32 	%f921, %f123, %f920;
	neg.f32 	%f922, %f921;
	add.rn.f32 	%f124, %f919, %f922;
	mov.f32 	%f923, 0f40400000;
	mul.rn.f32 	%f924, %f123, %f923;
	neg.f32 	%f925, %f924;
	fma.rn.f32 	%f926, %f123, 0f40400000, %f925;
	fma.rn.f32 	%f927, %f124, 0f40400000, %f926;
	cvt.rni.f32.f32 	%f928, %f924;
	sub.f32 	%f929, %f924, %f928;
	add.f32 	%f930, %f929, %f927;
	fma.rn.f32 	%f931, %f930, 0f391FCB8E, 0f3AAF85ED;
	fma.rn.f32 	%f932, %f931, %f930, 0f3C1D9856;
	fma.rn.f32 	%f933, %f932, %f930, 0f3D6357BB;
	fma.rn.f32 	%f934, %f933, %f930, 0f3E75FDEC;
	fma.rn.f32 	%f935, %f934, %f930, 0f3F317218;
	fma.rn.f32 	%f936, %f935, %f930, 0f3F800000;
	cvt.rzi.s32.f32 	%r668, %f928;
	setp.gt.f32 	%p141, %f928, 0f00000000;
	selp.b32 	%r669, 0, -2097152000, %p141;
	add.s32 	%r670, %r669, 2130706432;
	mov.b32 	%f937, %r670;
	mul.f32 	%f938, %f936, %f937;
	shl.b32 	%r671, %r668, 23;
	sub.s32 	%r672, %r671, %r669;
	mov.b32 	%f939, %r672;
	mul.f32 	%f940, %f938, %f939;
	abs.f32 	%f941, %f924;
	setp.gt.f32 	%p142, %f941, 0f43180000;
	setp.lt.f32 	%p143, %f924, 0f00000000;
	selp.f32 	%f942, 0f00000000, 0f7F800000, %p143;
	selp.f32 	%f125, %f942, %f940, %p142;
	setp.eq.f32 	%p144, %f120, 0f3F800000;
	mov.f32 	%f2163, 0f3F800000;
	@%p144 bra 	$L__BB2_137;
	setp.num.f32 	%p145, %f122, %f122;
	@%p145 bra 	$L__BB2_133;
	mov.f32 	%f943, 0f40400000;
	add.rn.f32 	%f2163, %f120, %f943;
	bra.uni 	$L__BB2_137;
$L__BB2_133:
	setp.neu.f32 	%p146, %f120, 0f00000000;
	setp.neu.f32 	%p147, %f122, 0f7F800000;
	and.pred  	%p148, %p146, %p147;
	@%p148 bra 	$L__BB2_135;
	add.f32 	%f2163, %f120, %f120;
	bra.uni 	$L__BB2_137;
$L__BB2_135:
	setp.geu.f32 	%p149, %f120, 0f00000000;
	mov.f32 	%f2163, %f125;
	@%p149 bra 	$L__BB2_137;
	neg.f32 	%f2163, %f125;
$L__BB2_137:
	setp.eq.f32 	%p150, %f120, 0f00000000;
	mov.f32 	%f2164, 0f00000000;
	@%p150 bra 	$L__BB2_139;
	mul.f32 	%f945, %f2163, 0f40400000;
	div.rn.f32 	%f2164, %f945, %f120;
$L__BB2_139:
	setp.eq.f32 	%p151, %f120, 0f3F800000;
	mul.f32 	%f132, %f121, %f2164;
	mul.f32 	%f133, %f2164, 0f00000000;
	mul.f32 	%f134, %f2163, 0f00000000;
	mov.f32 	%f947, 0f40000000;
	mul.rn.f32 	%f948, %f123, %f947;
	neg.f32 	%f949, %f948;
	fma.rn.f32 	%f950, %f123, 0f40000000, %f949;
	fma.rn.f32 	%f951, %f124, 0f40000000, %f950;
	cvt.rni.f32.f32 	%f952, %f948;
	sub.f32 	%f953, %f948, %f952;
	add.f32 	%f954, %f953, %f951;
	fma.rn.f32 	%f955, %f954, 0f391FCB8E, 0f3AAF85ED;
	fma.rn.f32 	%f956, %f955, %f954, 0f3C1D9856;
	fma.rn.f32 	%f957, %f956, %f954, 0f3D6357BB;
	fma.rn.f32 	%f958, %f957, %f954, 0f3E75FDEC;
	fma.rn.f32 	%f959, %f958, %f954, 0f3F317218;
	fma.rn.f32 	%f960, %f959, %f954, 0f3F800000;
	cvt.rzi.s32.f32 	%r673, %f952;
	setp.gt.f32 	%p152, %f952, 0f00000000;
	selp.b32 	%r674, 0, -2097152000, %p152;
	add.s32 	%r675, %r674, 2130706432;
	mov.b32 	%f961, %r675;
	mul.f32 	%f962, %f960, %f961;
	shl.b32 	%r676, %r673, 23;
	sub.s32 	%r677, %r676, %r674;
	mov.b32 	%f963, %r677;
	mul.f32 	%f964, %f962, %f963;
	abs.f32 	%f965, %f948;
	setp.gt.f32 	%p153, %f965, 0f43180000;
	setp.lt.f32 	%p154, %f948, 0f00000000;
	selp.f32 	%f966, 0f00000000, 0f7F800000, %p154;
	selp.f32 	%f135, %f966, %f964, %p153;
	mov.f32 	%f2165, 0f3F800000;
	@%p151 bra 	$L__BB2_144;
	setp.num.f32 	%p155, %f122, %f122;
	@%p155 bra 	$L__BB2_142;
	mov.f32 	%f968, 0f40000000;
	add.rn.f32 	%f2165, %f120, %f968;
	bra.uni 	$L__BB2_144;
$L__BB2_142:
	setp.neu.f32 	%p156, %f120, 0f00000000;
	setp.neu.f32 	%p157, %f122, 0f7F800000;
	and.pred  	%p158, %p156, %p157;
	mov.f32 	%f2165, %f135;
	@%p158 bra 	$L__BB2_144;
	add.f32 	%f967, %f120, %f120;
	mov.b32 	%r678, %f967;
	and.b32  	%r679, %r678, 2147483647;
	mov.b32 	%f2165, %r679;
$L__BB2_144:
	setp.eq.f32 	%p159, %f120, 0f00000000;
	mov.f32 	%f2166, 0f00000000;
	@%p159 bra 	$L__BB2_146;
	add.f32 	%f970, %f2165, %f2165;
	div.rn.f32 	%f2166, %f970, %f120;
$L__BB2_146:
	mul.f32 	%f971, %f114, 0fBF000000;
	mul.f32 	%f972, %f114, 0f00000000;
	mul.f32 	%f973, %f26, %f105;
	mul.f32 	%f974, %f95, %f87;
	mul.f32 	%f975, %f121, %f2166;
	mul.f32 	%f976, %f2166, 0f00000000;
	mul.f32 	%f977, %f2165, 0f3F9BA11C;
	mul.f32 	%f141, %f2165, 0f00000000;
	fma.rn.f32 	%f978, %f975, 0f3F9BA11C, %f141;
	fma.rn.f32 	%f979, %f976, 0f3F9BA11C, %f141;
	mul.f32 	%f980, %f2163, 0f3F041A2F;
	sub.f32 	%f142, %f977, %f980;
	mul.f32 	%f981, %f132, 0f3F041A2F;
	sub.f32 	%f982, %f134, %f981;
	add.f32 	%f983, %f982, %f978;
	mul.f32 	%f984, %f133, 0f3F041A2F;
	sub.f32 	%f985, %f134, %f984;
	add.f32 	%f986, %f985, %f979;
	mov.f32 	%f987, 0f3F800000;
	sub.f32 	%f988, %f987, %f142;
	mov.f32 	%f989, 0f00000000;
	sub.f32 	%f990, %f989, %f983;
	sub.f32 	%f991, %f989, %f986;
	mul.f32 	%f992, %f40, %f988;
	mul.f32 	%f993, %f40, %f990;
	fma.rn.f32 	%f994, %f41, %f988, %f993;
	mul.f32 	%f995, %f40, %f991;
	fma.rn.f32 	%f996, %f42, %f988, %f995;
	mul.f32 	%f997, %f52, %f988;
	mul.f32 	%f998, %f52, %f990;
	fma.rn.f32 	%f999, %f53, %f988, %f998;
	mul.f32 	%f1000, %f52, %f991;
	fma.rn.f32 	%f1001, %f54, %f988, %f1000;
	mul.f32 	%f1002, %f62, %f988;
	mul.f32 	%f1003, %f58, %f990;
	sub.f32 	%f1004, %f1002, %f1003;
	mul.f32 	%f1005, %f63, %f988;
	mul.f32 	%f1006, %f58, %f991;
	sub.f32 	%f1007, %f1005, %f1006;
	mul.f32 	%f1008, %f974, %f983;
	mul.f32 	%f1009, %f25, %f99;
	mul.f32 	%f1010, %f88, %f95;
	sub.f32 	%f1011, %f1010, %f1009;
	fma.rn.f32 	%f1012, %f1011, %f142, %f1008;
	mul.f32 	%f1013, %f974, %f986;
	mul.f32 	%f1014, %f25, %f100;
	mul.f32 	%f1015, %f89, %f95;
	sub.f32 	%f1016, %f1015, %f1014;
	fma.rn.f32 	%f1017, %f1016, %f142, %f1013;
	mul.f32 	%f1018, %f973, %f983;
	fma.rn.f32 	%f1019, %f109, %f142, %f1018;
	mul.f32 	%f1020, %f973, %f986;
	fma.rn.f32 	%f1021, %f110, %f142, %f1020;
	mul.f32 	%f1022, %f971, %f142;
	mul.f32 	%f1023, %f971, %f983;
	fma.rn.f32 	%f1024, %f118, 0fBF000000, %f972;
	fma.rn.f32 	%f1025, %f1024, %f142, %f1023;
	mul.f32 	%f1026, %f971, %f986;
	fma.rn.f32 	%f1027, %f119, 0fBF000000, %f972;
	fma.rn.f32 	%f1028, %f1027, %f142, %f1026;
	fma.rn.f32 	%f143, %f974, %f142, %f992;
	add.f32 	%f144, %f1012, %f994;
	add.f32 	%f145, %f1017, %f996;
	fma.rn.f32 	%f146, %f973, %f142, %f997;
	add.f32 	%f147, %f1019, %f999;
	add.f32 	%f148, %f1021, %f1001;
	mul.f32 	%f1029, %f58, %f988;
	sub.f32 	%f149, %f1022, %f1029;
	add.f32 	%f150, %f1025, %f1004;
	add.f32 	%f151, %f1028, %f1007;
	mul.f32 	%f1030, %f1, 0f3F22F983;
	cvt.rni.s32.f32 	%r1207, %f1030;
	cvt.rn.f32.s32 	%f1031, %r1207;
	fma.rn.f32 	%f1032, %f1031, 0fBFC90FDA, %f1;
	fma.rn.f32 	%f1033, %f1031, 0fB3A22168, %f1032;
	fma.rn.f32 	%f2172, %f1031, 0fA7C234C5, %f1033;
	abs.f32 	%f153, %f1;
	setp.ltu.f32 	%p160, %f153, 0f47CE4780;
	mov.u32 	%r1187, %r1207;
	mov.f32 	%f2167, %f2172;
	@%p160 bra 	$L__BB2_154;
	setp.neu.f32 	%p161, %f153, 0f7F800000;
	@%p161 bra 	$L__BB2_149;
	mov.f32 	%f1036, 0f00000000;
	mul.rn.f32 	%f2167, %f1, %f1036;
	mov.b32 	%r1187, 0;
	bra.uni 	$L__BB2_154;
$L__BB2_149:
	mov.b32 	%r160, %f1;
	shl.b32 	%r681, %r160, 8;
	or.b32  	%r161, %r681, -2147483648;
	mov.b64 	%rd469, 0;
	mov.b32 	%r1184, 0;
	mov.u64 	%rd467, __cudart_i2opi_f;
	mov.u64 	%rd468, %rd1;
$L__BB2_150:
	.pragma "nounroll";
	ld.global.nc.u32 	%r682, [%rd467];
	mad.wide.u32 	%rd293, %r682, %r161, %rd469;
	shr.u64 	%rd469, %rd293, 32;
	st.local.u32 	[%rd468], %rd293;
	add.s32 	%r1184, %r1184, 1;
	add.s64 	%rd468, %rd468, 4;
	add.s64 	%rd467, %rd467, 4;
	setp.ne.s32 	%p162, %r1184, 6;
	@%p162 bra 	$L__BB2_150;
	shr.u32 	%r683, %r160, 23;
	st.local.u32 	[%rd1+24], %rd469;
	and.b32  	%r164, %r683, 31;
	and.b32  	%r684, %r683, 224;
	add.s32 	%r685, %r684, -128;
	shr.u32 	%r686, %r685, 5;
	mul.wide.u32 	%rd294, %r686, 4;
	sub.s64 	%rd92, %rd1, %rd294;
	ld.local.u32 	%r1185, [%rd92+24];
	ld.local.u32 	%r1186, [%rd92+20];
	setp.eq.s32 	%p163, %r164, 0;
	@%p163 bra 	$L__BB2_153;
	shf.l.wrap.b32 	%r1185, %r1186, %r1185, %r164;
	ld.local.u32 	%r687, [%rd92+16];
	shf.l.wrap.b32 	%r1186, %r687, %r1186, %r164;
$L__BB2_153:
	shr.u32 	%r688, %r1185, 30;
	shf.l.wrap.b32 	%r689, %r1186, %r1185, 2;
	shl.b32 	%r690, %r1186, 2;
	shr.u32 	%r691, %r689, 31;
	add.s32 	%r692, %r691, %r688;
	neg.s32 	%r693, %r692;
	setp.lt.s32 	%p164, %r160, 0;
	selp.b32 	%r1187, %r693, %r692, %p164;
	xor.b32  	%r694, %r689, %r160;
	shr.s32 	%r695, %r689, 31;
	xor.b32  	%r696, %r695, %r689;
	xor.b32  	%r697, %r695, %r690;
	cvt.u64.u32 	%rd295, %r696;
	shl.b64 	%rd296, %rd295, 32;
	cvt.u64.u32 	%rd297, %r697;
	or.b64  	%rd298, %rd296, %rd297;
	cvt.rn.f64.s64 	%fd26, %rd298;
	mul.f64 	%fd27, %fd26, 0d3BF921FB54442D19;
	cvt.rn.f32.f64 	%f1034, %fd27;
	neg.f32 	%f1035, %f1034;
	setp.lt.s32 	%p165, %r694, 0;
	selp.f32 	%f2167, %f1035, %f1034, %p165;
$L__BB2_154:
	setp.ltu.f32 	%p166, %f153, 0f47CE4780;
	mul.rn.f32 	%f1037, %f2167, %f2167;
	and.b32  	%r699, %r1187, 1;
	setp.eq.b32 	%p167, %r699, 1;
	selp.f32 	%f1038, 0f3F800000, %f2167, %p167;
	fma.rn.f32 	%f1039, %f1037, %f1038, 0f00000000;
	fma.rn.f32 	%f1040, %f1037, 0f37CBAC00, 0fBAB607ED;
	selp.f32 	%f1041, %f1040, 0fB94D4153, %p167;
	selp.f32 	%f1042, 0f3D2AAABB, 0f3C0885E4, %p167;
	fma.rn.f32 	%f1043, %f1041, %f1037, %f1042;
	selp.f32 	%f1044, 0fBEFFFFFF, 0fBE2AAAA8, %p167;
	fma.rn.f32 	%f1045, %f1043, %f1037, %f1044;
	fma.rn.f32 	%f1046, %f1045, %f1039, %f1038;
	and.b32  	%r700, %r1187, 2;
	setp.eq.s32 	%p168, %r700, 0;
	mov.f32 	%f1047, 0f00000000;
	sub.f32 	%f1048, %f1047, %f1046;
	selp.f32 	%f157, %f1046, %f1048, %p168;
	mov.u32 	%r1191, %r1207;
	mov.f32 	%f2168, %f2172;
	@%p166 bra 	$L__BB2_162;
	setp.neu.f32 	%p169, %f153, 0f7F800000;
	@%p169 bra 	$L__BB2_157;
	mov.f32 	%f1051, 0f00000000;
	mul.rn.f32 	%f2168, %f1, %f1051;
	mov.b32 	%r1191, 0;
	bra.uni 	$L__BB2_162;
$L__BB2_157:
	mov.b32 	%r173, %f1;
	shl.b32 	%r702, %r173, 8;
	or.b32  	%r174, %r702, -2147483648;
	mov.b64 	%rd472, 0;
	mov.b32 	%r1188, 0;
	mov.u64 	%rd470, __cudart_i2opi_f;
	mov.u64 	%rd471, %rd1;
$L__BB2_158:
	.pragma "nounroll";
	ld.global.nc.u32 	%r703, [%rd470];
	mad.wide.u32 	%rd301, %r703, %r174, %rd472;
	shr.u64 	%rd472, %rd301, 32;
	st.local.u32 	[%rd471], %rd301;
	add.s32 	%r1188, %r1188, 1;
	add.s64 	%rd471, %rd471, 4;
	add.s64 	%rd470, %rd470, 4;
	setp.ne.s32 	%p170, %r1188, 6;
	@%p170 bra 	$L__BB2_158;
	shr.u32 	%r704, %r173, 23;
	st.local.u32 	[%rd1+24], %rd472;
	and.b32  	%r177, %r704, 31;
	and.b32  	%r705, %r704, 224;
	add.s32 	%r706, %r705, -128;
	shr.u32 	%r707, %r706, 5;
	mul.wide.u32 	%rd302, %r707, 4;
	sub.s64 	%rd99, %rd1, %rd302;
	ld.local.u32 	%r1189, [%rd99+24];
	ld.local.u32 	%r1190, [%rd99+20];
	setp.eq.s32 	%p171, %r177, 0;
	@%p171 bra 	$L__BB2_161;
	shf.l.wrap.b32 	%r1189, %r1190, %r1189, %r177;
	ld.local.u32 	%r708, [%rd99+16];
	shf.l.wrap.b32 	%r1190, %r708, %r1190, %r177;
$L__BB2_161:
	shr.u32 	%r709, %r1189, 30;
	shf.l.wrap.b32 	%r710, %r1190, %r1189, 2;
	shl.b32 	%r711, %r1190, 2;
	shr.u32 	%r712, %r710, 31;
	add.s32 	%r713, %r712, %r709;
	neg.s32 	%r714, %r713;
	setp.lt.s32 	%p172, %r173, 0;
	selp.b32 	%r1191, %r714, %r713, %p172;
	xor.b32  	%r715, %r710, %r173;
	shr.s32 	%r716, %r710, 31;
	xor.b32  	%r717, %r716, %r710;
	xor.b32  	%r718, %r716, %r711;
	cvt.u64.u32 	%rd303, %r717;
	shl.b64 	%rd304, %rd303, 32;
	cvt.u64.u32 	%rd305, %r718;
	or.b64  	%rd306, %rd304, %rd305;
	cvt.rn.f64.s64 	%fd28, %rd306;
	mul.f64 	%fd29, %fd28, 0d3BF921FB54442D19;
	cvt.rn.f32.f64 	%f1049, %fd29;
	neg.f32 	%f1050, %f1049;
	setp.lt.s32 	%p173, %r715, 0;
	selp.f32 	%f2168, %f1050, %f1049, %p173;
$L__BB2_162:
	setp.ltu.f32 	%p174, %f153, 0f47CE4780;
	add.s32 	%r720, %r1191, 1;
	mul.rn.f32 	%f1052, %f2168, %f2168;
	and.b32  	%r721, %r1191, 1;
	setp.eq.b32 	%p175, %r721, 1;
	selp.f32 	%f1053, %f2168, 0f3F800000, %p175;
	fma.rn.f32 	%f1054, %f1052, %f1053, 0f00000000;
	fma.rn.f32 	%f1055, %f1052, 0f37CBAC00, 0fBAB607ED;
	selp.f32 	%f1056, 0fB94D4153, %f1055, %p175;
	selp.f32 	%f1057, 0f3C0885E4, 0f3D2AAABB, %p175;
	fma.rn.f32 	%f1058, %f1056, %f1052, %f1057;
	selp.f32 	%f1059, 0fBE2AAAA8, 0fBEFFFFFF, %p175;
	fma.rn.f32 	%f1060, %f1058, %f1052, %f1059;
	fma.rn.f32 	%f1061, %f1060, %f1054, %f1053;
	and.b32  	%r722, %r720, 2;
	setp.eq.s32 	%p176, %r722, 0;
	mov.f32 	%f1062, 0f00000000;
	sub.f32 	%f1063, %f1062, %f1061;
	selp.f32 	%f1064, %f1061, %f1063, %p176;
	mul.f32 	%f1065, %f1064, 0f00000000;
	mul.f32 	%f161, %f157, %f87;
	mul.f32 	%f1066, %f88, %f157;
	mul.f32 	%f1067, %f25, %f1064;
	sub.f32 	%f162, %f1066, %f1067;
	mul.f32 	%f1068, %f89, %f157;
	mul.f32 	%f1069, %f25, %f1065;
	sub.f32 	%f163, %f1068, %f1069;
	add.f32 	%f164, %f28, %f27;
	add.f32 	%f165, %f25, %f27;
	mov.u32 	%r1195, %r1207;
	mov.f32 	%f2169, %f2172;
	@%p174 bra 	$L__BB2_170;
	setp.neu.f32 	%p177, %f153, 0f7F800000;
	@%p177 bra 	$L__BB2_165;
	mov.f32 	%f1072, 0f00000000;
	mul.rn.f32 	%f2169, %f1, %f1072;
	mov.b32 	%r1195, 0;
	bra.uni 	$L__BB2_170;
$L__BB2_165:
	mov.b32 	%r186, %f1;
	shl.b32 	%r724, %r186, 8;
	or.b32  	%r187, %r724, -2147483648;
	mov.b64 	%rd475, 0;
	mov.b32 	%r1192, 0;
	mov.u64 	%rd473, __cudart_i2opi_f;
	mov.u64 	%rd474, %rd1;
$L__BB2_166:
	.pragma "nounroll";
	ld.global.nc.u32 	%r725, [%rd473];
	mad.wide.u32 	%rd309, %r725, %r187, %rd475;
	shr.u64 	%rd475, %rd309, 32;
	st.local.u32 	[%rd474], %rd309;
	add.s32 	%r1192, %r1192, 1;
	add.s64 	%rd474, %rd474, 4;
	add.s64 	%rd473, %rd473, 4;
	setp.ne.s32 	%p178, %r1192, 6;
	@%p178 bra 	$L__BB2_166;
	shr.u32 	%r726, %r186, 23;
	st.local.u32 	[%rd1+24], %rd475;
	and.b32  	%r190, %r726, 31;
	and.b32  	%r727, %r726, 224;
	add.s32 	%r728, %r727, -128;
	shr.u32 	%r729, %r728, 5;
	mul.wide.u32 	%rd310, %r729, 4;
	sub.s64 	%rd106, %rd1, %rd310;
	ld.local.u32 	%r1193, [%rd106+24];
	ld.local.u32 	%r1194, [%rd106+20];
	setp.eq.s32 	%p179, %r190, 0;
	@%p179 bra 	$L__BB2_169;
	shf.l.wrap.b32 	%r1193, %r1194, %r1193, %r190;
	ld.local.u32 	%r730, [%rd106+16];
	shf.l.wrap.b32 	%r1194, %r730, %r1194, %r190;
$L__BB2_169:
	shr.u32 	%r731, %r1193, 30;
	shf.l.wrap.b32 	%r732, %r1194, %r1193, 2;
	shl.b32 	%r733, %r1194, 2;
	shr.u32 	%r734, %r732, 31;
	add.s32 	%r735, %r734, %r731;
	neg.s32 	%r736, %r735;
	setp.lt.s32 	%p180, %r186, 0;
	selp.b32 	%r1195, %r736, %r735, %p180;
	xor.b32  	%r737, %r732, %r186;
	shr.s32 	%r738, %r732, 31;
	xor.b32  	%r739, %r738, %r732;
	xor.b32  	%r740, %r738, %r733;
	cvt.u64.u32 	%rd311, %r739;
	shl.b64 	%rd312, %rd311, 32;
	cvt.u64.u32 	%rd313, %r740;
	or.b64  	%rd314, %rd312, %rd313;
	cvt.rn.f64.s64 	%fd30, %rd314;
	mul.f64 	%fd31, %fd30, 0d3BF921FB54442D19;
	cvt.rn.f32.f64 	%f1070, %fd31;
	neg.f32 	%f1071, %f1070;
	setp.lt.s32 	%p181, %r737, 0;
	selp.f32 	%f2169, %f1071, %f1070, %p181;
$L__BB2_170:
	setp.ltu.f32 	%p182, %f153, 0f47CE4780;
	mul.rn.f32 	%f1073, %f2169, %f2169;
	and.b32  	%r742, %r1195, 1;
	setp.eq.b32 	%p183, %r742, 1;
	selp.f32 	%f1074, 0f3F800000, %f2169, %p183;
	fma.rn.f32 	%f1075, %f1073, %f1074, 0f00000000;
	fma.rn.f32 	%f1076, %f1073, 0f37CBAC00, 0fBAB607ED;
	selp.f32 	%f1077, %f1076, 0fB94D4153, %p183;
	selp.f32 	%f1078, 0f3D2AAABB, 0f3C0885E4, %p183;
	fma.rn.f32 	%f1079, %f1077, %f1073, %f1078;
	selp.f32 	%f1080, 0fBEFFFFFF, 0fBE2AAAA8, %p183;
	fma.rn.f32 	%f1081, %f1079, %f1073, %f1080;
	fma.rn.f32 	%f1082, %f1081, %f1075, %f1074;
	and.b32  	%r743, %r1195, 2;
	setp.eq.s32 	%p184, %r743, 0;
	mov.f32 	%f1083, 0f00000000;
	sub.f32 	%f1084, %f1083, %f1082;
	selp.f32 	%f169, %f1082, %f1084, %p184;
	mov.u32 	%r1199, %r1207;
	mov.f32 	%f2170, %f2172;
	@%p182 bra 	$L__BB2_178;
	setp.neu.f32 	%p185, %f153, 0f7F800000;
	@%p185 bra 	$L__BB2_173;
	mov.f32 	%f1087, 0f00000000;
	mul.rn.f32 	%f2170, %f1, %f1087;
	mov.b32 	%r1199, 0;
	bra.uni 	$L__BB2_178;
$L__BB2_173:
	mov.b32 	%r199, %f1;
	shl.b32 	%r745, %r199, 8;
	or.b32  	%r200, %r745, -2147483648;
	mov.b64 	%rd478, 0;
	mov.b32 	%r1196, 0;
	mov.u64 	%rd476, __cudart_i2opi_f;
	mov.u64 	%rd477, %rd1;
$L__BB2_174:
	.pragma "nounroll";
	ld.global.nc.u32 	%r746, [%rd476];
	mad.wide.u32 	%rd317, %r746, %r200, %rd478;
	shr.u64 	%rd478, %rd317, 32;
	st.local.u32 	[%rd477], %rd317;
	add.s32 	%r1196, %r1196, 1;
	add.s64 	%rd477, %rd477, 4;
	add.s64 	%rd476, %rd476, 4;
	setp.ne.s32 	%p186, %r1196, 6;
	@%p186 bra 	$L__BB2_174;
	shr.u32 	%r747, %r199, 23;
	st.local.u32 	[%rd1+24], %rd478;
	and.b32  	%r203, %r747, 31;
	and.b32  	%r748, %r747, 224;
	add.s32 	%r749, %r748, -128;
	shr.u32 	%r750, %r749, 5;
	mul.wide.u32 	%rd318, %r750, 4;
	sub.s64 	%rd113, %rd1, %rd318;
	ld.local.u32 	%r1197, [%rd113+24];
	ld.local.u32 	%r1198, [%rd113+20];
	setp.eq.s32 	%p187, %r203, 0;
	@%p187 bra 	$L__BB2_177;
	shf.l.wrap.b32 	%r1197, %r1198, %r1197, %r203;
	ld.local.u32 	%r751, [%rd113+16];
	shf.l.wrap.b32 	%r1198, %r751, %r1198, %r203;
$L__BB2_177:
	shr.u32 	%r752, %r1197, 30;
	shf.l.wrap.b32 	%r753, %r1198, %r1197, 2;
	shl.b32 	%r754, %r1198, 2;
	shr.u32 	%r755, %r753, 31;
	add.s32 	%r756, %r755, %r752;
	neg.s32 	%r757, %r756;
	setp.lt.s32 	%p188, %r199, 0;
	selp.b32 	%r1199, %r757, %r756, %p188;
	xor.b32  	%r758, %r753, %r199;
	shr.s32 	%r759, %r753, 31;
	xor.b32  	%r760, %r759, %r753;
	xor.b32  	%r761, %r759, %r754;
	cvt.u64.u32 	%rd319, %r760;
	shl.b64 	%rd320, %rd319, 32;
	cvt.u64.u32 	%rd321, %r761;
	or.b64  	%rd322, %rd320, %rd321;
	cvt.rn.f64.s64 	%fd32, %rd322;
	mul.f64 	%fd33, %fd32, 0d3BF921FB54442D19;
	cvt.rn.f32.f64 	%f1085, %fd33;
	neg.f32 	%f1086, %f1085;
	setp.lt.s32 	%p189, %r758, 0;
	selp.f32 	%f2170, %f1086, %f1085, %p189;
$L__BB2_178:
	setp.ltu.f32 	%p190, %f153, 0f47CE4780;
	add.s32 	%r763, %r1199, 1;
	mul.rn.f32 	%f1088, %f2170, %f2170;
	and.b32  	%r764, %r1199, 1;
	setp.eq.b32 	%p191, %r764, 1;
	selp.f32 	%f1089, %f2170, 0f3F800000, %p191;
	fma.rn.f32 	%f1090, %f1088, %f1089, 0f00000000;
	fma.rn.f32 	%f1091, %f1088, 0f37CBAC00, 0fBAB607ED;
	selp.f32 	%f1092, 0fB94D4153, %f1091, %p191;
	selp.f32 	%f1093, 0f3C0885E4, 0f3D2AAABB, %p191;
	fma.rn.f32 	%f1094, %f1092, %f1088, %f1093;
	selp.f32 	%f1095, 0fBE2AAAA8, 0fBEFFFFFF, %p191;
	fma.rn.f32 	%f1096, %f1094, %f1088, %f1095;
	fma.rn.f32 	%f1097, %f1096, %f1090, %f1089;
	and.b32  	%r765, %r763, 2;
	setp.eq.s32 	%p192, %r765, 0;
	mov.f32 	%f1098, 0f00000000;
	sub.f32 	%f1099, %f1098, %f1097;
	selp.f32 	%f1100, %f1097, %f1099, %p192;
	mul.f32 	%f1101, %f1100, 0f00000000;
	neg.f32 	%f1102, %f26;
	mul.f32 	%f173, %f169, %f1102;
	mul.f32 	%f1103, %f164, %f169;
	mul.f32 	%f1104, %f26, %f1100;
	sub.f32 	%f174, %f1103, %f1104;
	mul.f32 	%f1105, %f165, %f169;
	mul.f32 	%f1106, %f26, %f1101;
	sub.f32 	%f175, %f1105, %f1106;
	mov.u32 	%r1203, %r1207;
	mov.f32 	%f2171, %f2172;
	@%p190 bra 	$L__BB2_186;
	setp.neu.f32 	%p193, %f153, 0f7F800000;
	@%p193 bra 	$L__BB2_181;
	mov.f32 	%f1109, 0f00000000;
	mul.rn.f32 	%f2171, %f1, %f1109;
	mov.b32 	%r1203, 0;
	bra.uni 	$L__BB2_186;
$L__BB2_181:
	mov.b32 	%r212, %f1;
	shl.b32 	%r767, %r212, 8;
	or.b32  	%r213, %r767, -2147483648;
	mov.b64 	%rd481, 0;
	mov.b32 	%r1200, 0;
	mov.u64 	%rd479, __cudart_i2opi_f;
	mov.u64 	%rd480, %rd1;
$L__BB2_182:
	.pragma "nounroll";
	ld.global.nc.u32 	%r768, [%rd479];
	mad.wide.u32 	%rd325, %r768, %r213, %rd481;
	shr.u64 	%rd481, %rd325, 32;
	st.local.u32 	[%rd480], %rd325;
	add.s32 	%r1200, %r1200, 1;
	add.s64 	%rd480, %rd480, 4;
	add.s64 	%rd479, %rd479, 4;
	setp.ne.s32 	%p194, %r1200, 6;
	@%p194 bra 	$L__BB2_182;
	shr.u32 	%r769, %r212, 23;
	st.local.u32 	[%rd1+24], %rd481;
	and.b32  	%r216, %r769, 31;
	and.b32  	%r770, %r769, 224;
	add.s32 	%r771, %r770, -128;
	shr.u32 	%r772, %r771, 5;
	mul.wide.u32 	%rd326, %r772, 4;
	sub.s64 	%rd120, %rd1, %rd326;
	ld.local.u32 	%r1201, [%rd120+24];
	ld.local.u32 	%r1202, [%rd120+20];
	setp.eq.s32 	%p195, %r216, 0;
	@%p195 bra 	$L__BB2_185;
	shf.l.wrap.b32 	%r1201, %r1202, %r1201, %r216;
	ld.local.u32 	%r773, [%rd120+16];
	shf.l.wrap.b32 	%r1202, %r773, %r1202, %r216;
$L__BB2_185:
	shr.u32 	%r774, %r1201, 30;
	shf.l.wrap.b32 	%r775, %r1202, %r1201, 2;
	shl.b32 	%r776, %r1202, 2;
	shr.u32 	%r777, %r775, 31;
	add.s32 	%r778, %r777, %r774;
	neg.s32 	%r779, %r778;
	setp.lt.s32 	%p196, %r212, 0;
	selp.b32 	%r1203, %r779, %r778, %p196;
	xor.b32  	%r780, %r775, %r212;
	shr.s32 	%r781, %r775, 31;
	xor.b32  	%r782, %r781, %r775;
	xor.b32  	%r783, %r781, %r776;
	cvt.u64.u32 	%rd327, %r782;
	shl.b64 	%rd328, %rd327, 32;
	cvt.u64.u32 	%rd329, %r783;
	or.b64  	%rd330, %rd328, %rd329;
	cvt.rn.f64.s64 	%fd34, %rd330;
	mul.f64 	%fd35, %fd34, 0d3BF921FB54442D19;
	cvt.rn.f32.f64 	%f1107, %fd35;
	neg.f32 	%f1108, %f1107;
	setp.lt.s32 	%p197, %r780, 0;
	selp.f32 	%f2171, %f1108, %f1107, %p197;
$L__BB2_186:
	setp.ltu.f32 	%p198, %f153, 0f47CE4780;
	add.s32 	%r785, %r1203, 1;
	mul.rn.f32 	%f1110, %f2171, %f2171;
	and.b32  	%r786, %r1203, 1;
	setp.eq.b32 	%p199, %r786, 1;
	selp.f32 	%f1111, %f2171, 0f3F800000, %p199;
	fma.rn.f32 	%f1112, %f1110, %f1111, 0f00000000;
	fma.rn.f32 	%f1113, %f1110, 0f37CBAC00, 0fBAB607ED;
	selp.f32 	%f1114, 0fB94D4153, %f1113, %p199;
	selp.f32 	%f1115, 0f3C0885E4, 0f3D2AAABB, %p199;
	fma.rn.f32 	%f1116, %f1114, %f1110, %f1115;
	selp.f32 	%f1117, 0fBE2AAAA8, 0fBEFFFFFF, %p199;
	fma.rn.f32 	%f1118, %f1116, %f1110, %f1117;
	fma.rn.f32 	%f1119, %f1118, %f1112, %f1111;
	and.b32  	%r787, %r785, 2;
	setp.eq.s32 	%p200, %r787, 0;
	mov.f32 	%f1120, 0f00000000;
	sub.f32 	%f1121, %f1120, %f1119;
	selp.f32 	%f179, %f1119, %f1121, %p200;
	@%p198 bra 	$L__BB2_194;
	setp.neu.f32 	%p201, %f153, 0f7F800000;
	@%p201 bra 	$L__BB2_189;
	mov.f32 	%f1124, 0f00000000;
	mul.rn.f32 	%f2172, %f1, %f1124;
	mov.b32 	%r1207, 0;
	bra.uni 	$L__BB2_194;
$L__BB2_189:
	mov.b32 	%r225, %f1;
	shl.b32 	%r789, %r225, 8;
	or.b32  	%r226, %r789, -2147483648;
	mov.b64 	%rd484, 0;
	mov.b32 	%r1204, 0;
	mov.u64 	%rd482, __cudart_i2opi_f;
	mov.u64 	%rd483, %rd1;
$L__BB2_190:
	.pragma "nounroll";
	ld.global.nc.u32 	%r790, [%rd482];
	mad.wide.u32 	%rd333, %r790, %r226, %rd484;
	shr.u64 	%rd484, %rd333, 32;
	st.local.u32 	[%rd483], %rd333;
	add.s32 	%r1204, %r1204, 1;
	add.s64 	%rd483, %rd483, 4;
	add.s64 	%rd482, %rd482, 4;
	setp.ne.s32 	%p202, %r1204, 6;
	@%p202 bra 	$L__BB2_190;
	shr.u32 	%r791, %r225, 23;
	st.local.u32 	[%rd1+24], %rd484;
	and.b32  	%r229, %r791, 31;
	and.b32  	%r792, %r791, 224;
	add.s32 	%r793, %r792, -128;
	shr.u32 	%r794, %r793, 5;
	mul.wide.u32 	%rd334, %r794, 4;
	sub.s64 	%rd127, %rd1, %rd334;
	ld.local.u32 	%r1205, [%rd127+24];
	ld.local.u32 	%r1206, [%rd127+20];
	setp.eq.s32 	%p203, %r229, 0;
	@%p203 bra 	$L__BB2_193;
	shf.l.wrap.b32 	%r1205, %r1206, %r1205, %r229;
	ld.local.u32 	%r795, [%rd127+16];
	shf.l.wrap.b32 	%r1206, %r795, %r1206, %r229;
$L__BB2_193:
	shr.u32 	%r796, %r1205, 30;
	shf.l.wrap.b32 	%r797, %r1206, %r1205, 2;
	shl.b32 	%r798, %r1206, 2;
	shr.u32 	%r799, %r797, 31;
	add.s32 	%r800, %r799, %r796;
	neg.s32 	%r801, %r800;
	setp.lt.s32 	%p204, %r225, 0;
	selp.b32 	%r1207, %r801, %r800, %p204;
	xor.b32  	%r802, %r797, %r225;
	shr.s32 	%r803, %r797, 31;
	xor.b32  	%r804, %r803, %r797;
	xor.b32  	%r805, %r803, %r798;
	cvt.u64.u32 	%rd335, %r804;
	shl.b64 	%rd336, %rd335, 32;
	cvt.u64.u32 	%rd337, %r805;
	or.b64  	%rd338, %rd336, %rd337;
	cvt.rn.f64.s64 	%fd36, %rd338;
	mul.f64 	%fd37, %fd36, 0d3BF921FB54442D19;
	cvt.rn.f32.f64 	%f1122, %fd37;
	neg.f32 	%f1123, %f1122;
	setp.lt.s32 	%p205, %r802, 0;
	selp.f32 	%f2172, %f1123, %f1122, %p205;
$L__BB2_194:
	setp.eq.f32 	%p206, %f120, 0f00000000;
	mul.rn.f32 	%f1126, %f2172, %f2172;
	and.b32  	%r807, %r1207, 1;
	setp.eq.b32 	%p207, %r807, 1;
	selp.f32 	%f1127, 0f3F800000, %f2172, %p207;
	fma.rn.f32 	%f1128, %f1126, %f1127, 0f00000000;
	fma.rn.f32 	%f1129, %f1126, 0f37CBAC00, 0fBAB607ED;
	selp.f32 	%f1130, %f1129, 0fB94D4153, %p207;
	selp.f32 	%f1131, 0f3D2AAABB, 0f3C0885E4, %p207;
	fma.rn.f32 	%f1132, %f1130, %f1126, %f1131;
	selp.f32 	%f1133, 0fBEFFFFFF, 0fBE2AAAA8, %p207;
	fma.rn.f32 	%f1134, %f1132, %f1126, %f1133;
	fma.rn.f32 	%f1135, %f1134, %f1128, %f1127;
	and.b32  	%r808, %r1207, 2;
	setp.eq.s32 	%p208, %r808, 0;
	mov.f32 	%f2173, 0f00000000;
	sub.f32 	%f1136, %f2173, %f1135;
	selp.f32 	%f1137, %f1135, %f1136, %p208;
	fma.rn.f32 	%f1138, %f179, 0f00000000, %f1137;
	mul.f32 	%f1139, %f1137, 0f00000000;
	fma.rn.f32 	%f1140, %f179, 0f00000000, %f1139;
	mov.f32 	%f1141, 0f3F800000;
	sub.f32 	%f1142, %f1141, %f391;
	mul.f32 	%f1143, %f1142, %f144;
	fma.rn.f32 	%f1144, %f143, 0f00000000, %f1143;
	mul.f32 	%f1145, %f1142, %f145;
	fma.rn.f32 	%f1146, %f143, 0f00000000, %f1145;
	mul.f32 	%f1147, %f1142, %f147;
	fma.rn.f32 	%f1148, %f146, 0f00000000, %f1147;
	mul.f32 	%f1149, %f1142, %f148;
	fma.rn.f32 	%f1150, %f146, 0f00000000, %f1149;
	mul.f32 	%f1151, %f1142, %f149;
	mul.f32 	%f1152, %f1142, %f150;
	fma.rn.f32 	%f1153, %f149, 0f00000000, %f1152;
	mul.f32 	%f1154, %f1142, %f151;
	fma.rn.f32 	%f1155, %f149, 0f00000000, %f1154;
	mul.f32 	%f1156, %f391, %f161;
	mul.f32 	%f1157, %f391, %f162;
	fma.rn.f32 	%f1158, %f161, 0f00000000, %f1157;
	mul.f32 	%f1159, %f391, %f163;
	fma.rn.f32 	%f1160, %f161, 0f00000000, %f1159;
	mul.f32 	%f1161, %f391, %f173;
	mul.f32 	%f1162, %f391, %f174;
	fma.rn.f32 	%f1163, %f173, 0f00000000, %f1162;
	mul.f32 	%f1164, %f391, %f175;
	fma.rn.f32 	%f1165, %f173, 0f00000000, %f1164;
	mul.f32 	%f1166, %f391, %f1138;
	fma.rn.f32 	%f1167, %f179, 0f80000000, %f1166;
	mul.f32 	%f1168, %f391, %f1140;
	fma.rn.f32 	%f1169, %f179, 0f80000000, %f1168;
	fma.rn.f32 	%f183, %f1142, %f143, %f1156;
	add.f32 	%f184, %f1144, %f1158;
	add.f32 	%f185, %f1146, %f1160;
	fma.rn.f32 	%f186, %f1142, %f146, %f1161;
	add.f32 	%f187, %f1148, %f1163;
	add.f32 	%f188, %f1150, %f1165;
	mul.f32 	%f1170, %f391, %f179;
	sub.f32 	%f189, %f1151, %f1170;
	add.f32 	%f190, %f1153, %f1167;
	add.f32 	%f191, %f1155, %f1169;
	@%p206 bra 	$L__BB2_196;
	mul.f32 	%f1171, %f2163, 0f40400000;
	div.rn.f32 	%f2173, %f1171, %f120;
$L__BB2_196:
	setp.eq.f32 	%p209, %f120, 0f00000000;
	mov.f32 	%f2174, 0f00000000;
	@%p209 bra 	$L__BB2_198;
	add.f32 	%f1173, %f2165, %f2165;
	div.rn.f32 	%f2174, %f1173, %f120;
$L__BB2_198:
	setp.eq.f32 	%p210, %f120, 0f00000000;
	mul.f32 	%f1175, %f121, %f2174;
	mul.f32 	%f1176, %f2174, 0f00000000;
	fma.rn.f32 	%f1177, %f1175, 0f3F9BA11C, %f141;
	fma.rn.f32 	%f1178, %f1176, 0f3F9BA11C, %f141;
	mul.f32 	%f1179, %f121, %f2173;
	mul.f32 	%f1180, %f1179, 0f3F041A2F;
	sub.f32 	%f1181, %f134, %f1180;
	add.f32 	%f1182, %f1181, %f1177;
	mul.f32 	%f1183, %f2173, 0f00000000;
	mul.f32 	%f1184, %f1183, 0f3F041A2F;
	sub.f32 	%f1185, %f134, %f1184;
	add.f32 	%f1186, %f1185, %f1178;
	mul.f32 	%f196, %f142, 0f00000000;
	add.f32 	%f197, %f196, %f1182;
	add.f32 	%f198, %f196, %f1186;
	mov.f32 	%f2175, 0f00000000;
	@%p210 bra 	$L__BB2_200;
	mul.f32 	%f1187, %f2163, 0f40400000;
	div.rn.f32 	%f2175, %f1187, %f120;
$L__BB2_200:
	setp.eq.f32 	%p211, %f120, 0f00000000;
	mov.f32 	%f2176, 0f00000000;
	@%p211 bra 	$L__BB2_202;
	add.f32 	%f1189, %f2165, %f2165;
	div.rn.f32 	%f2176, %f1189, %f120;
$L__BB2_202:
	mul.f32 	%f1191, %f121, %f2176;
	mul.f32 	%f1192, %f2176, 0f00000000;
	fma.rn.f32 	%f1193, %f1191, 0f3F9BA11C, %f141;
	fma.rn.f32 	%f1194, %f1192, 0f3F9BA11C, %f141;
	mul.f32 	%f1195, %f121, %f2175;
	mul.f32 	%f1196, %f1195, 0f3F041A2F;
	sub.f32 	%f1197, %f134, %f1196;
	add.f32 	%f1198, %f1197, %f1193;
	mul.f32 	%f1199, %f2175, 0f00000000;
	mul.f32 	%f1200, %f1199, 0f3F041A2F;
	sub.f32 	%f1201, %f134, %f1200;
	add.f32 	%f1202, %f1201, %f1194;
	mul.f32 	%f1203, %f142, 0fBE4CCCCD;
	fma.rn.f32 	%f1204, %f1198, 0fBE4CCCCD, %f196;
	fma.rn.f32 	%f1205, %f1202, 0fBE4CCCCD, %f196;
	mul.f32 	%f203, %f142, %f1203;
	mul.f32 	%f1206, %f142, %f1204;
	fma.rn.f32 	%f204, %f1203, %f197, %f1206;
	mul.f32 	%f1207, %f142, %f1205;
	fma.rn.f32 	%f205, %f1203, %f198, %f1207;
	mul.f32 	%f1208, %f184, 0f00000000;
	fma.rn.f32 	%f1209, %f184, 0f00000000, %f1208;
	mul.f32 	%f1210, %f187, %f187;
	mul.f32 	%f1211, %f187, 0f00000000;
	fma.rn.f32 	%f1212, %f187, 0f00000000, %f1211;
	fma.rn.f32 	%f1213, %f184, %f184, %f1210;
	add.f32 	%f1214, %f1209, %f1212;
	mul.f32 	%f1215, %f190, 0f00000000;
	fma.rn.f32 	%f1216, %f190, 0f00000000, %f1215;
	fma.rn.f32 	%f206, %f190, %f190, %f1213;
	add.f32 	%f207, %f1214, %f1216;
	setp.leu.f32 	%p212, %f206, 0f00000000;
	mov.f32 	%f2177, 0f00000000;
	mov.f32 	%f2179, %f2177;
	@%p212 bra 	$L__BB2_209;
	abs.f32 	%f208, %f206;
	setp.eq.f32 	%p213, %f206, 0f3F800000;
	mov.f32 	%f2177, 0f3F800000;
	@%p213 bra 	$L__BB2_208;
	setp.num.f32 	%p214, %f208, %f208;
	@%p214 bra 	$L__BB2_206;
	mov.f32 	%f1273, 0fBF000000;
	add.rn.f32 	%f2177, %f206, %f1273;
	bra.uni 	$L__BB2_208;
$L__BB2_206:
	setp.lt.f32 	%p215, %f208, 0f00800000;
	mul.f32 	%f1218, %f208, 0f4B800000;
	selp.f32 	%f1219, %f1218, %f208, %p215;
	mov.b32 	%r809, %f1219;
	add.s32 	%r810, %r809, -1060439283;
	and.b32  	%r811, %r810, -8388608;
	sub.s32 	%r812, %r809, %r811;
	mov.b32 	%f1220, %r812;
	cvt.rn.f32.s32 	%f1221, %r811;
	selp.f32 	%f1222, 0fC1C00000, 0f00000000, %p215;
	fma.rn.f32 	%f1223, %f1221, 0f34000000, %f1222;
	add.f32 	%f1224, %f1220, 0fBF800000;
	add.f32 	%f1225, %f1220, 0f3F800000;
	rcp.approx.ftz.f32 	%f1226, %f1225;
	add.f32 	%f1227, %f1224, %f1224;
	mul.f32 	%f1228, %f1227, %f1226;
	mul.f32 	%f1229, %f1228, %f1228;
	neg.f32 	%f1230, %f1228;
	sub.f32 	%f1231, %f1224, %f1228;
	add.f32 	%f1232, %f1231, %f1231;
	fma.rn.f32 	%f1233, %f1230, %f1224, %f1232;
	mul.rn.f32 	%f1234, %f1226, %f1233;
	fma.rn.f32 	%f1235, %f1229, 0f3A2C32E4, 0f3B52E7DB;
	fma.rn.f32 	%f1236, %f1235, %f1229, 0f3C93BB73;
	fma.rn.f32 	%f1237, %f1236, %f1229, 0f3DF6384F;
	mul.rn.f32 	%f1238, %f1237, %f1229;
	fma.rn.f32 	%f1239, %f1228, 0f3FB8AA3B, %f1223;
	mul.f32 	%f1240, %f1238, 0f40400000;
	sub.f32 	%f1241, %f1223, %f1239;
	fma.rn.f32 	%f1242, %f1228, 0f3FB8AA3B, %f1241;
	fma.rn.f32 	%f1243, %f1234, 0f3FB8AA3B, %f1242;
	fma.rn.f32 	%f1244, %f1228, 0f32A55E34, %f1243;
	fma.rn.f32 	%f1245, %f1240, %f1234, %f1244;
	fma.rn.f32 	%f1246, %f1238, %f1228, %f1245;
	add.rn.f32 	%f1247, %f1239, %f1246;
	mov.f32 	%f1248, 0fBF000000;
	mul.rn.f32 	%f1249, %f1247, %f1248;
	cvt.rni.f32.f32 	%f1250, %f1249;
	sub.f32 	%f1251, %f1249, %f1250;
	neg.f32 	%f1252, %f1249;
	fma.rn.f32 	%f1253, %f1247, 0fBF000000, %f1252;
	neg.f32 	%f1254, %f1239;
	add.rn.f32 	%f1255, %f1247, %f1254;
	neg.f32 	%f1256, %f1255;
	add.rn.f32 	%f1257, %f1246, %f1256;
	fma.rn.f32 	%f1258, %f1257, 0fBF000000, %f1253;
	add.f32 	%f1259, %f1251, %f1258;
	setp.gt.f32 	%p216, %f1250, 0f00000000;
	selp.b32 	%r813, 0, -2097152000, %p216;
	setp.neu.f32 	%p217, %f208, 0f7F800000;
	setp.lt.f32 	%p218, %f1249, 0f00000000;
	selp.f32 	%f1260, 0f00000000, 0f7F800000, %p218;
	abs.f32 	%f1261, %f1249;
	setp.gt.f32 	%p219, %f1261, 0f43180000;
	cvt.rzi.s32.f32 	%r814, %f1250;
	shl.b32 	%r815, %r814, 23;
	sub.s32 	%r816, %r815, %r813;
	mov.b32 	%f1262, %r816;
	add.s32 	%r817, %r813, 2130706432;
	mov.b32 	%f1263, %r817;
	fma.rn.f32 	%f1264, %f1259, 0f391FCB8E, 0f3AAF85ED;
	fma.rn.f32 	%f1265, %f1264, %f1259, 0f3C1D9856;
	fma.rn.f32 	%f1266, %f1265, %f1259, 0f3D6357BB;
	fma.rn.f32 	%f1267, %f1266, %f1259, 0f3E75FDEC;
	fma.rn.f32 	%f1268, %f1267, %f1259, 0f3F317218;
	fma.rn.f32 	%f1269, %f1268, %f1259, 0f3F800000;
	mul.f32 	%f1270, %f1269, %f1263;
	mul.f32 	%f1271, %f1270, %f1262;
	selp.f32 	%f2177, %f1260, %f1271, %p219;
	@%p217 bra 	$L__BB2_208;
	add.f32 	%f1272, %f206, %f206;
	mov.b32 	%r818, %f1272;
	and.b32  	%r819, %r818, 2147483647;
	xor.b32  	%r820, %r819, 2139095040;
	mov.b32 	%f2177, %r820;
$L__BB2_208:
	mul.f32 	%f1274, %f2177, 0fBF000000;
	div.rn.f32 	%f1275, %f1274, %f206;
	mul.f32 	%f2179, %f207, %f1275;
$L__BB2_209:
	mul.f32 	%f216, %f184, %f2177;
	mul.f32 	%f1277, %f184, %f2179;
	fma.rn.f32 	%f217, %f2177, 0f00000000, %f1277;
	mul.f32 	%f218, %f187, %f2177;
	mul.f32 	%f1278, %f187, %f2179;
	fma.rn.f32 	%f219, %f2177, 0f00000000, %f1278;
	mul.f32 	%f220, %f190, %f2177;
	mul.f32 	%f1279, %f190, %f2179;
	fma.rn.f32 	%f221, %f2177, 0f00000000, %f1279;
	mul.f32 	%f1280, %f185, 0f00000000;
	fma.rn.f32 	%f1281, %f185, 0f00000000, %f1280;
	mul.f32 	%f1282, %f188, %f188;
	mul.f32 	%f1283, %f188, 0f00000000;
	fma.rn.f32 	%f1284, %f188, 0f00000000, %f1283;
	fma.rn.f32 	%f1285, %f185, %f185, %f1282;
	add.f32 	%f1286, %f1281, %f1284;
	mul.f32 	%f1287, %f191, 0f00000000;
	fma.rn.f32 	%f1288, %f191, 0f00000000, %f1287;
	fma.rn.f32 	%f222, %f191, %f191, %f1285;
	add.f32 	%f223, %f1286, %f1288;
	setp.leu.f32 	%p220, %f222, 0f00000000;
	mov.f32 	%f2180, 0f00000000;
	mov.f32 	%f2182, %f2180;
	@%p220 bra 	$L__BB2_216;
	abs.f32 	%f224, %f222;
	setp.eq.f32 	%p221, %f222, 0f3F800000;
	mov.f32 	%f2180, 0f3F800000;
	@%p221 bra 	$L__BB2_215;
	setp.num.f32 	%p222, %f224, %f224;
	@%p222 bra 	$L__BB2_213;
	mov.f32 	%f1345, 0fBF000000;
	add.rn.f32 	%f2180, %f222, %f1345;
	bra.uni 	$L__BB2_215;
$L__BB2_213:
	setp.lt.f32 	%p223, %f224, 0f00800000;
	mul.f32 	%f1290, %f224, 0f4B800000;
	selp.f32 	%f1291, %f1290, %f224, %p223;
	mov.b32 	%r821, %f1291;
	add.s32 	%r822, %r821, -1060439283;
	and.b32  	%r823, %r822, -8388608;
	sub.s32 	%r824, %r821, %r823;
	mov.b32 	%f1292, %r824;
	cvt.rn.f32.s32 	%f1293, %r823;
	selp.f32 	%f1294, 0fC1C00000, 0f00000000, %p223;
	fma.rn.f32 	%f1295, %f1293, 0f34000000, %f1294;
	add.f32 	%f1296, %f1292, 0fBF800000;
	add.f32 	%f1297, %f1292, 0f3F800000;
	rcp.approx.ftz.f32 	%f1298, %f1297;
	add.f32 	%f1299, %f1296, %f1296;
	mul.f32 	%f1300, %f1299, %f1298;
	mul.f32 	%f1301, %f1300, %f1300;
	neg.f32 	%f1302, %f1300;
	sub.f32 	%f1303, %f1296, %f1300;
	add.f32 	%f1304, %f1303, %f1303;
	fma.rn.f32 	%f1305, %f1302, %f1296, %f1304;
	mul.rn.f32 	%f1306, %f1298, %f1305;
	fma.rn.f32 	%f1307, %f1301, 0f3A2C32E4, 0f3B52E7DB;
	fma.rn.f32 	%f1308, %f1307, %f1301, 0f3C93BB73;
	fma.rn.f32 	%f1309, %f1308, %f1301, 0f3DF6384F;
	mul.rn.f32 	%f1310, %f1309, %f1301;
	fma.rn.f32 	%f1311, %f1300, 0f3FB8AA3B, %f1295;
	mul.f32 	%f1312, %f1310, 0f40400000;
	sub.f32 	%f1313, %f1295, %f1311;
	fma.rn.f32 	%f1314, %f1300, 0f3FB8AA3B, %f1313;
	fma.rn.f32 	%f1315, %f1306, 0f3FB8AA3B, %f1314;
	fma.rn.f32 	%f1316, %f1300, 0f32A55E34, %f1315;
	fma.rn.f32 	%f1317, %f1312, %f1306, %f1316;
	fma.rn.f32 	%f1318, %f1310, %f1300, %f1317;
	add.rn.f32 	%f1319, %f1311, %f1318;
	mov.f32 	%f1320, 0fBF000000;
	mul.rn.f32 	%f1321, %f1319, %f1320;
	cvt.rni.f32.f32 	%f1322, %f1321;
	sub.f32 	%f1323, %f1321, %f1322;
	neg.f32 	%f1324, %f1321;
	fma.rn.f32 	%f1325, %f1319, 0fBF000000, %f1324;
	neg.f32 	%f1326, %f1311;
	add.rn.f32 	%f1327, %f1319, %f1326;
	neg.f32 	%f1328, %f1327;
	add.rn.f32 	%f1329, %f1318, %f1328;
	fma.rn.f32 	%f1330, %f1329, 0fBF000000, %f1325;
	add.f32 	%f1331, %f1323, %f1330;
	setp.gt.f32 	%p224, %f1322, 0f00000000;
	selp.b32 	%r825, 0, -2097152000, %p224;
	setp.neu.f32 	%p225, %f224, 0f7F800000;
	setp.lt.f32 	%p226, %f1321, 0f00000000;
	selp.f32 	%f1332, 0f00000000, 0f7F800000, %p226;
	abs.f32 	%f1333, %f1321;
	setp.gt.f32 	%p227, %f1333, 0f43180000;
	cvt.rzi.s32.f32 	%r826, %f1322;
	shl.b32 	%r827, %r826, 23;
	sub.s32 	%r828, %r827, %r825;
	mov.b32 	%f1334, %r828;
	add.s32 	%r829, %r825, 2130706432;
	mov.b32 	%f1335, %r829;
	fma.rn.f32 	%f1336, %f1331, 0f391FCB8E, 0f3AAF85ED;
	fma.rn.f32 	%f1337, %f1336, %f1331, 0f3C1D9856;
	fma.rn.f32 	%f1338, %f1337, %f1331, 0f3D6357BB;
	fma.rn.f32 	%f1339, %f1338, %f1331, 0f3E75FDEC;
	fma.rn.f32 	%f1340, %f1339, %f1331, 0f3F317218;
	fma.rn.f32 	%f1341, %f1340, %f1331, 0f3F800000;
	mul.f32 	%f1342, %f1341, %f1335;
	mul.f32 	%f1343, %f1342, %f1334;
	selp.f32 	%f2180, %f1332, %f1343, %p227;
	@%p225 bra 	$L__BB2_215;
	add.f32 	%f1344, %f222, %f222;
	mov.b32 	%r830, %f1344;
	and.b32  	%r831, %r830, 2147483647;
	xor.b32  	%r832, %r831, 2139095040;
	mov.b32 	%f2180, %r832;
$L__BB2_215:
	mul.f32 	%f1346, %f2180, 0fBF000000;
	div.rn.f32 	%f1347, %f1346, %f222;
	mul.f32 	%f2182, %f223, %f1347;
$L__BB2_216:
	mul.f32 	%f1349, %f185, %f2180;
	mul.f32 	%f1350, %f185, %f2182;
	fma.rn.f32 	%f1351, %f2180, 0f00000000, %f1350;
	mul.f32 	%f1352, %f188, %f2180;
	mul.f32 	%f1353, %f188, %f2182;
	fma.rn.f32 	%f1354, %f2180, 0f00000000, %f1353;
	mul.f32 	%f1355, %f191, %f2180;
	mul.f32 	%f1356, %f191, %f2182;
	fma.rn.f32 	%f1357, %f2180, 0f00000000, %f1356;
	mul.f32 	%f232, %f203, 0f00000000;
	add.f32 	%f233, %f232, %f204;
	add.f32 	%f234, %f232, %f205;
	mul.f32 	%f1358, %f218, %f1355;
	mul.f32 	%f1359, %f218, %f1357;
	fma.rn.f32 	%f1360, %f219, %f1355, %f1359;
	mul.f32 	%f1361, %f220, %f1352;
	mul.f32 	%f1362, %f220, %f1354;
	fma.rn.f32 	%f1363, %f221, %f1352, %f1362;
	sub.f32 	%f235, %f1358, %f1361;
	sub.f32 	%f236, %f1360, %f1363;
	mul.f32 	%f1364, %f220, %f1349;
	mul.f32 	%f1365, %f220, %f1351;
	fma.rn.f32 	%f1366, %f221, %f1349, %f1365;
	mul.f32 	%f1367, %f216, %f1355;
	mul.f32 	%f1368, %f216, %f1357;
	fma.rn.f32 	%f1369, %f217, %f1355, %f1368;
	sub.f32 	%f237, %f1364, %f1367;
	sub.f32 	%f238, %f1366, %f1369;
	mul.f32 	%f1370, %f216, %f1352;
	mul.f32 	%f1371, %f216, %f1354;
	fma.rn.f32 	%f1372, %f217, %f1352, %f1371;
	mul.f32 	%f1373, %f218, %f1349;
	mul.f32 	%f1374, %f218, %f1351;
	fma.rn.f32 	%f1375, %f219, %f1349, %f1374;
	sub.f32 	%f239, %f1370, %f1373;
	sub.f32 	%f240, %f1372, %f1375;
	mul.f32 	%f1376, %f235, %f236;
	fma.rn.f32 	%f1377, %f235, %f236, %f1376;
	mul.f32 	%f1378, %f237, %f237;
	mul.f32 	%f1379, %f237, %f238;
	fma.rn.f32 	%f1380, %f237, %f238, %f1379;
	fma.rn.f32 	%f1381, %f235, %f235, %f1378;
	add.f32 	%f1382, %f1377, %f1380;
	mul.f32 	%f1383, %f239, %f240;
	fma.rn.f32 	%f1384, %f239, %f240, %f1383;
	fma.rn.f32 	%f241, %f239, %f239, %f1381;
	add.f32 	%f242, %f1384, %f1382;
	setp.leu.f32 	%p228, %f241, 0f00000000;
	mov.f32 	%f2183, 0f00000000;
	mov.f32 	%f2185, %f2183;
	@%p228 bra 	$L__BB2_223;
	abs.f32 	%f243, %f241;
	setp.eq.f32 	%p229, %f241, 0f3F800000;
	mov.f32 	%f2183, 0f3F800000;
	@%p229 bra 	$L__BB2_222;
	setp.num.f32 	%p230, %f243, %f243;
	@%p230 bra 	$L__BB2_220;
	mov.f32 	%f1441, 0fBF000000;
	add.rn.f32 	%f2183, %f241, %f1441;
	bra.uni 	$L__BB2_222;
$L__BB2_220:
	setp.lt.f32 	%p231, %f243, 0f00800000;
	mul.f32 	%f1386, %f243, 0f4B800000;
	selp.f32 	%f1387, %f1386, %f243, %p231;
	mov.b32 	%r833, %f1387;
	add.s32 	%r834, %r833, -1060439283;
	and.b32  	%r835, %r834, -8388608;
	sub.s32 	%r836, %r833, %r835;
	mov.b32 	%f1388, %r836;
	cvt.rn.f32.s32 	%f1389, %r835;
	selp.f32 	%f1390, 0fC1C00000, 0f00000000, %p231;
	fma.rn.f32 	%f1391, %f1389, 0f34000000, %f1390;
	add.f32 	%f1392, %f1388, 0fBF800000;
	add.f32 	%f1393, %f1388, 0f3F800000;
	rcp.approx.ftz.f32 	%f1394, %f1393;
	add.f32 	%f1395, %f1392, %f1392;
	mul.f32 	%f1396, %f1395, %f1394;
	mul.f32 	%f1397, %f1396, %f1396;
	neg.f32 	%f1398, %f1396;
	sub.f32 	%f1399, %f1392, %f1396;
	add.f32 	%f1400, %f1399, %f1399;
	fma.rn.f32 	%f1401, %f1398, %f1392, %f1400;
	mul.rn.f32 	%f1402, %f1394, %f1401;
	fma.rn.f32 	%f1403, %f1397, 0f3A2C32E4, 0f3B52E7DB;
	fma.rn.f32 	%f1404, %f1403, %f1397, 0f3C93BB73;
	fma.rn.f32 	%f1405, %f1404, %f1397, 0f3DF6384F;
	mul.rn.f32 	%f1406, %f1405, %f1397;
	fma.rn.f32 	%f1407, %f1396, 0f3FB8AA3B, %f1391;
	mul.f32 	%f1408, %f1406, 0f40400000;
	sub.f32 	%f1409, %f1391, %f1407;
	fma.rn.f32 	%f1410, %f1396, 0f3FB8AA3B, %f1409;
	fma.rn.f32 	%f1411, %f1402, 0f3FB8AA3B, %f1410;
	fma.rn.f32 	%f1412, %f1396, 0f32A55E34, %f1411;
	fma.rn.f32 	%f1413, %f1408, %f1402, %f1412;
	fma.rn.f32 	%f1414, %f1406, %f1396, %f1413;
	add.rn.f32 	%f1415, %f1407, %f1414;
	mov.f32 	%f1416, 0fBF000000;
	mul.rn.f32 	%f1417, %f1415, %f1416;
	cvt.rni.f32.f32 	%f1418, %f1417;
	sub.f32 	%f1419, %f1417, %f1418;
	neg.f32 	%f1420, %f1417;
	fma.rn.f32 	%f1421, %f1415, 0fBF000000, %f1420;
	neg.f32 	%f1422, %f1407;
	add.rn.f32 	%f1423, %f1415, %f1422;
	neg.f32 	%f1424, %f1423;
	add.rn.f32 	%f1425, %f1414, %f1424;
	fma.rn.f32 	%f1426, %f1425, 0fBF000000, %f1421;
	add.f32 	%f1427, %f1419, %f1426;
	setp.gt.f32 	%p232, %f1418, 0f00000000;
	selp.b32 	%r837, 0, -2097152000, %p232;
	setp.neu.f32 	%p233, %f243, 0f7F800000;
	setp.lt.f32 	%p234, %f1417, 0f00000000;
	selp.f32 	%f1428, 0f00000000, 0f7F800000, %p234;
	abs.f32 	%f1429, %f1417;
	setp.gt.f32 	%p235, %f1429, 0f43180000;
	cvt.rzi.s32.f32 	%r838, %f1418;
	shl.b32 	%r839, %r838, 23;
	sub.s32 	%r840, %r839, %r837;
	mov.b32 	%f1430, %r840;
	add.s32 	%r841, %r837, 2130706432;
	mov.b32 	%f1431, %r841;
	fma.rn.f32 	%f1432, %f1427, 0f391FCB8E, 0f3AAF85ED;
	fma.rn.f32 	%f1433, %f1432, %f1427, 0f3C1D9856;
	fma.rn.f32 	%f1434, %f1433, %f1427, 0f3D6357BB;
	fma.rn.f32 	%f1435, %f1434, %f1427, 0f3E75FDEC;
	fma.rn.f32 	%f1436, %f1435, %f1427, 0f3F317218;
	fma.rn.f32 	%f1437, %f1436, %f1427, 0f3F800000;
	mul.f32 	%f1438, %f1437, %f1431;
	mul.f32 	%f1439, %f1438, %f1430;
	selp.f32 	%f2183, %f1428, %f1439, %p235;
	@%p233 bra 	$L__BB2_222;
	add.f32 	%f1440, %f241, %f241;
	mov.b32 	%r842, %f1440;
	and.b32  	%r843, %r842, 2147483647;
	xor.b32  	%r844, %r843, 2139095040;
	mov.b32 	%f2183, %r844;
$L__BB2_222:
	mul.f32 	%f1442, %f2183, 0fBF000000;
	div.rn.f32 	%f1443, %f1442, %f241;
	mul.f32 	%f2185, %f242, %f1443;
$L__BB2_223:
	mul.f32 	%f1445, %f235, %f2183;
	mul.f32 	%f1446, %f235, %f2185;
	fma.rn.f32 	%f1447, %f236, %f2183, %f1446;
	mul.f32 	%f1448, %f237, %f2183;
	mul.f32 	%f1449, %f237, %f2185;
	fma.rn.f32 	%f1450, %f238, %f2183, %f1449;
	mul.f32 	%f1451, %f239, %f2183;
	mul.f32 	%f1452, %f239, %f2185;
	fma.rn.f32 	%f1453, %f240, %f2183, %f1452;
	mul.f32 	%f251, %f203, %f1445;
	mul.f32 	%f1456, %f203, %f1447;
	fma.rn.f32 	%f252, %f233, %f1445, %f1456;
	fma.rn.f32 	%f253, %f234, %f1445, %f1456;
	mul.f32 	%f254, %f203, %f1448;
	mul.f32 	%f1457, %f203, %f1450;
	fma.rn.f32 	%f255, %f233, %f1448, %f1457;
	fma.rn.f32 	%f256, %f234, %f1448, %f1457;
	mul.f32 	%f257, %f203, %f1451;
	mul.f32 	%f1458, %f203, %f1453;
	fma.rn.f32 	%f258, %f233, %f1451, %f1458;
	fma.rn.f32 	%f259, %f234, %f1451, %f1458;
	fma.rn.f32 	%f260, %f205, 0f3F8CCCCD, %f232;
	mul.f32 	%f1459, %f220, %f254;
	mul.f32 	%f1460, %f220, %f255;
	fma.rn.f32 	%f1461, %f221, %f254, %f1460;
	mul.f32 	%f1462, %f218, %f257;
	mul.f32 	%f1463, %f218, %f258;
	fma.rn.f32 	%f1464, %f219, %f257, %f1463;
	sub.f32 	%f1465, %f1459, %f1462;
	sub.f32 	%f261, %f1461, %f1464;
	mul.f32 	%f1466, %f216, %f257;
	mul.f32 	%f1467, %f220, %f251;
	sub.f32 	%f1468, %f1466, %f1467;
	mul.f32 	%f1469, %f218, %f251;
	mul.f32 	%f1470, %f218, %f252;
	fma.rn.f32 	%f1471, %f219, %f251, %f1470;
	mul.f32 	%f1472, %f218, %f253;
	fma.rn.f32 	%f1473, %f219, %f251, %f1472;
	mul.f32 	%f1474, %f216, %f254;
	mul.f32 	%f1475, %f216, %f255;
	fma.rn.f32 	%f1476, %f217, %f254, %f1475;
	mul.f32 	%f1477, %f216, %f256;
	fma.rn.f32 	%f1478, %f217, %f254, %f1477;
	sub.f32 	%f1479, %f1469, %f1474;
	sub.f32 	%f262, %f1471, %f1476;
	sub.f32 	%f263, %f1473, %f1478;
	mul.f32 	%f1480, %f1468, %f1468;
	fma.rn.f32 	%f1481, %f1465, %f1465, %f1480;
	fma.rn.f32 	%f264, %f1479, %f1479, %f1481;
	setp.leu.f32 	%p236, %f264, 0f00000000;
	mov.f32 	%f2186, 0f00000000;
	mov.f32 	%f2188, %f2186;
	mov.f32 	%f2189, %f2186;
	@%p236 bra 	$L__BB2_230;
	setp.eq.f32 	%p237, %f264, 0f3F800000;
	mov.f32 	%f2186, 0f3F800000;
	@%p237 bra 	$L__BB2_229;
	abs.f32 	%f1483, %f264;
	setp.num.f32 	%p238, %f1483, %f1483;
	@%p238 bra 	$L__BB2_227;
	mov.f32 	%f1540, 0fBF000000;
	add.rn.f32 	%f2186, %f264, %f1540;
	bra.uni 	$L__BB2_229;
$L__BB2_227:
	setp.lt.f32 	%p239, %f1483, 0f00800000;
	mul.f32 	%f1485, %f1483, 0f4B800000;
	selp.f32 	%f1486, %f1485, %f1483, %p239;
	mov.b32 	%r845, %f1486;
	add.s32 	%r846, %r845, -1060439283;
	and.b32  	%r847, %r846, -8388608;
	sub.s32 	%r848, %r845, %r847;
	mov.b32 	%f1487, %r848;
	cvt.rn.f32.s32 	%f1488, %r847;
	selp.f32 	%f1489, 0fC1C00000, 0f00000000, %p239;
	fma.rn.f32 	%f1490, %f1488, 0f34000000, %f1489;
	add.f32 	%f1491, %f1487, 0fBF800000;
	add.f32 	%f1492, %f1487, 0f3F800000;
	rcp.approx.ftz.f32 	%f1493, %f1492;
	add.f32 	%f1494, %f1491, %f1491;
	mul.f32 	%f1495, %f1494, %f1493;
	mul.f32 	%f1496, %f1495, %f1495;
	neg.f32 	%f1497, %f1495;
	sub.f32 	%f1498, %f1491, %f1495;
	add.f32 	%f1499, %f1498, %f1498;
	fma.rn.f32 	%f1500, %f1497, %f1491, %f1499;
	mul.rn.f32 	%f1501, %f1493, %f1500;
	fma.rn.f32 	%f1502, %f1496, 0f3A2C32E4, 0f3B52E7DB;
	fma.rn.f32 	%f1503, %f1502, %f1496, 0f3C93BB73;
	fma.rn.f32 	%f1504, %f1503, %f1496, 0f3DF6384F;
	mul.rn.f32 	%f1505, %f1504, %f1496;
	fma.rn.f32 	%f1506, %f1495, 0f3FB8AA3B, %f1490;
	mul.f32 	%f1507, %f1505, 0f40400000;
	sub.f32 	%f1508, %f1490, %f1506;
	fma.rn.f32 	%f1509, %f1495, 0f3FB8AA3B, %f1508;
	fma.rn.f32 	%f1510, %f1501, 0f3FB8AA3B, %f1509;
	fma.rn.f32 	%f1511, %f1495, 0f32A55E34, %f1510;
	fma.rn.f32 	%f1512, %f1507, %f1501, %f1511;
	fma.rn.f32 	%f1513, %f1505, %f1495, %f1512;
	add.rn.f32 	%f1514, %f1506, %f1513;
	mov.f32 	%f1515, 0fBF000000;
	mul.rn.f32 	%f1516, %f1514, %f1515;
	cvt.rni.f32.f32 	%f1517, %f1516;
	sub.f32 	%f1518, %f1516, %f1517;
	neg.f32 	%f1519, %f1516;
	fma.rn.f32 	%f1520, %f1514, 0fBF000000, %f1519;
	neg.f32 	%f1521, %f1506;
	add.rn.f32 	%f1522, %f1514, %f1521;
	neg.f32 	%f1523, %f1522;
	add.rn.f32 	%f1524, %f1513, %f1523;
	fma.rn.f32 	%f1525, %f1524, 0fBF000000, %f1520;
	add.f32 	%f1526, %f1518, %f1525;
	setp.gt.f32 	%p240, %f1517, 0f00000000;
	selp.b32 	%r849, 0, -2097152000, %p240;
	setp.neu.f32 	%p241, %f1483, 0f7F800000;
	setp.lt.f32 	%p242, %f1516, 0f00000000;
	selp.f32 	%f1527, 0f00000000, 0f7F800000, %p242;
	abs.f32 	%f1528, %f1516;
	setp.gt.f32 	%p243, %f1528, 0f43180000;
	cvt.rzi.s32.f32 	%r850, %f1517;
	shl.b32 	%r851, %r850, 23;
	sub.s32 	%r852, %r851, %r849;
	mov.b32 	%f1529, %r852;
	add.s32 	%r853, %r849, 2130706432;
	mov.b32 	%f1530, %r853;
	fma.rn.f32 	%f1531, %f1526, 0f391FCB8E, 0f3AAF85ED;
	fma.rn.f32 	%f1532, %f1531, %f1526, 0f3C1D9856;
	fma.rn.f32 	%f1533, %f1532, %f1526, 0f3D6357BB;
	fma.rn.f32 	%f1534, %f1533, %f1526, 0f3E75FDEC;
	fma.rn.f32 	%f1535, %f1534, %f1526, 0f3F317218;
	fma.rn.f32 	%f1536, %f1535, %f1526, 0f3F800000;
	mul.f32 	%f1537, %f1536, %f1530;
	mul.f32 	%f1538, %f1537, %f1529;
	selp.f32 	%f2186, %f1527, %f1538, %p243;
	@%p241 bra 	$L__BB2_229;
	add.f32 	%f1539, %f264, %f264;
	mov.b32 	%r854, %f1539;
	and.b32  	%r855, %r854, 2147483647;
	xor.b32  	%r856, %r855, 2139095040;
	mov.b32 	%f2186, %r856;
$L__BB2_229:
	mul.f32 	%f1541, %f2186, 0fBF000000;
	div.rn.f32 	%f1542, %f1541, %f264;
	mul.f32 	%f1546, %f1479, %f262;
	fma.rn.f32 	%f1547, %f1479, %f262, %f1546;
	mul.f32 	%f1549, %f218, %f257;
	sub.f32 	%f1550, %f1459, %f1549;
	mul.f32 	%f1551, %f1550, %f261;
	fma.rn.f32 	%f1552, %f1550, %f261, %f1551;
	mul.f32 	%f1553, %f216, %f257;
	mul.f32 	%f1554, %f220, %f251;
	sub.f32 	%f1555, %f1553, %f1554;
	mul.f32 	%f1556, %f216, %f258;
	fma.rn.f32 	%f1557, %f217, %f257, %f1556;
	mul.f32 	%f1558, %f220, %f252;
	fma.rn.f32 	%f1559, %f221, %f251, %f1558;
	sub.f32 	%f1560, %f1557, %f1559;
	mul.f32 	%f1561, %f1555, %f1560;
	fma.rn.f32 	%f1562, %f1555, %f1560, %f1561;
	add.f32 	%f1563, %f1552, %f1562;
	add.f32 	%f1564, %f1547, %f1563;
	mul.f32 	%f2188, %f1564, %f1542;
	mul.f32 	%f1565, %f1479, %f263;
	fma.rn.f32 	%f1566, %f1479, %f263, %f1565;
	mul.f32 	%f1567, %f220, %f256;
	fma.rn.f32 	%f1568, %f221, %f254, %f1567;
	mul.f32 	%f1569, %f218, %f259;
	fma.rn.f32 	%f1570, %f219, %f257, %f1569;
	sub.f32 	%f1571, %f1568, %f1570;
	mul.f32 	%f1572, %f1550, %f1571;
	fma.rn.f32 	%f1573, %f1550, %f1571, %f1572;
	mul.f32 	%f1574, %f216, %f259;
	fma.rn.f32 	%f1575, %f217, %f257, %f1574;
	mul.f32 	%f1576, %f220, %f253;
	fma.rn.f32 	%f1577, %f221, %f251, %f1576;
	sub.f32 	%f1578, %f1575, %f1577;
	mul.f32 	%f1579, %f1555, %f1578;
	fma.rn.f32 	%f1580, %f1555, %f1578, %f1579;
	add.f32 	%f1581, %f1573, %f1580;
	add.f32 	%f1582, %f1566, %f1581;
	mul.f32 	%f2189, %f1582, %f1542;
$L__BB2_230:
	mul.f32 	%f1583, %f142, 0fBE4CCCCD;
	mul.f32 	%f1584, %f142, %f1583;
	mul.f32 	%f1585, %f1584, 0f3F8CCCCD;
	mul.f32 	%f1586, %f220, %f254;
	mul.f32 	%f1587, %f218, %f257;
	sub.f32 	%f1588, %f1586, %f1587;
	mul.f32 	%f1589, %f1588, %f2186;
	mul.f32 	%f1590, %f1588, %f2188;
	fma.rn.f32 	%f1591, %f261, %f2186, %f1590;
	mul.f32 	%f1592, %f1588, %f2189;
	mul.f32 	%f1593, %f220, %f256;
	fma.rn.f32 	%f1594, %f221, %f254, %f1593;
	mul.f32 	%f1595, %f218, %f259;
	fma.rn.f32 	%f1596, %f219, %f257, %f1595;
	sub.f32 	%f1597, %f1594, %f1596;
	fma.rn.f32 	%f1598, %f1597, %f2186, %f1592;
	mul.f32 	%f1599, %f216, %f257;
	mul.f32 	%f1600, %f220, %f251;
	sub.f32 	%f1601, %f1599, %f1600;
	mul.f32 	%f1602, %f1601, %f2186;
	mul.f32 	%f1603, %f1601, %f2188;
	mul.f32 	%f1604, %f216, %f258;
	fma.rn.f32 	%f1605, %f217, %f257, %f1604;
	mul.f32 	%f1606, %f220, %f252;
	fma.rn.f32 	%f1607, %f221, %f251, %f1606;
	sub.f32 	%f1608, %f1605, %f1607;
	fma.rn.f32 	%f1609, %f1608, %f2186, %f1603;
	mul.f32 	%f1610, %f1601, %f2189;
	mul.f32 	%f1611, %f216, %f259;
	fma.rn.f32 	%f1612, %f217, %f257, %f1611;
	mul.f32 	%f1613, %f220, %f253;
	fma.rn.f32 	%f1614, %f221, %f251, %f1613;
	sub.f32 	%f1615, %f1612, %f1614;
	fma.rn.f32 	%f1616, %f1615, %f2186, %f1610;
	mul.f32 	%f1617, %f218, %f251;
	mul.f32 	%f1618, %f216, %f254;
	sub.f32 	%f1619, %f1617, %f1618;
	mul.f32 	%f1620, %f1619, %f2186;
	mul.f32 	%f1621, %f1619, %f2188;
	fma.rn.f32 	%f1622, %f262, %f2186, %f1621;
	mul.f32 	%f1623, %f1619, %f2189;
	fma.rn.f32 	%f1624, %f263, %f2186, %f1623;
	mul.f32 	%f274, %f1585, %f1589;
	mul.f32 	%f1625, %f204, 0f3F8CCCCD;
	fma.rn.f32 	%f1626, %f1584, 0f00000000, %f1625;
	mul.f32 	%f1627, %f1585, %f1591;
	fma.rn.f32 	%f275, %f1626, %f1589, %f1627;
	mul.f32 	%f1628, %f1585, %f1598;
	fma.rn.f32 	%f276, %f260, %f1589, %f1628;
	mul.f32 	%f277, %f1585, %f1602;
	mul.f32 	%f1629, %f1585, %f1609;
	fma.rn.f32 	%f278, %f1626, %f1602, %f1629;
	mul.f32 	%f1630, %f1585, %f1616;
	fma.rn.f32 	%f279, %f260, %f1602, %f1630;
	mul.f32 	%f280, %f1585, %f1620;
	mul.f32 	%f1631, %f1585, %f1622;
	fma.rn.f32 	%f281, %f1626, %f1620, %f1631;
	mul.f32 	%f1632, %f1585, %f1624;
	fma.rn.f32 	%f282, %f260, %f1620, %f1632;
	mul.f32 	%f1633, %f204, 0f00000000;
	mov.f32 	%f1634, 0f00000000;
	sub.f32 	%f1635, %f1634, %f1633;
	mul.f32 	%f283, %f204, %f216;
	mul.f32 	%f1636, %f204, %f217;
	fma.rn.f32 	%f284, %f1635, %f216, %f1636;
	mul.f32 	%f285, %f204, %f218;
	mul.f32 	%f1637, %f204, %f219;
	fma.rn.f32 	%f286, %f1635, %f218, %f1637;
	mul.f32 	%f287, %f204, %f220;
	mul.f32 	%f1638, %f204, %f221;
	fma.rn.f32 	%f288, %f1635, %f220, %f1638;
	mul.f32 	%f1639, %f388, 0f3FA2F984;
	abs.f32 	%f2192, %f1639;
	setp.lt.f32 	%p244, %f2192, 0f3F800000;
	@%p244 bra 	$L__BB2_241;
	setp.gtu.f32 	%p245, %f2192, 0f4B000000;
	@%p245 bra 	$L__BB2_238;
	mov.f32 	%f1640, 0f3F800000;
	div.approx.f32 	%f1641, %f2192, %f1640;
	cvt.rzi.f32.f32 	%f2190, %f1641;
	sub.f32 	%f291, %f2192, %f2190;
	mov.b32 	%r238, %f291;
	setp.lt.u32 	%p246, %r238, 1065353216;
	@%p246 bra 	$L__BB2_237;
	setp.lt.u32 	%p247, %r238, -2147483647;
	@%p247 bra 	$L__BB2_235;
	add.f32 	%f1645, %f2190, 0fBF800000;
	setp.lt.f32 	%p250, %f291, 0fBF800000;
	add.f32 	%f1646, %f1645, 0fBF800000;
	selp.f32 	%f2190, %f1646, %f1645, %p250;
	bra.uni 	$L__BB2_237;
$L__BB2_235:
	add.f32 	%f2190, %f2190, 0f3F800000;
	setp.ltu.f32 	%p248, %f291, 0f40000000;
	@%p248 bra 	$L__BB2_237;
	add.f32 	%f1642, %f2190, 0f3F800000;
	add.f32 	%f1643, %f291, 0fC0400000;
	setp.ge.f32 	%p249, %f1643, 0f00000000;
	add.f32 	%f1644, %f1642, 0f3F800000;
	selp.f32 	%f2190, %f1644, %f1642, %p249;
$L__BB2_237:
	sub.f32 	%f2192, %f2192, %f2190;
	bra.uni 	$L__BB2_241;
$L__BB2_238:
	mov.b32 	%r857, %f2192;
	and.b32  	%r858, %r857, 8388607;
	or.b32  	%r1208, %r858, 1065353216;
	mov.b32 	%f2191, %r1208;
	and.b32  	%r859, %r857, -8388608;
	add.s32 	%r1209, %r859, -1065353216;
	setp.eq.s32 	%p251, %r1209, 0;
	@%p251 bra 	$L__BB2_240;
$L__BB2_239:
	min.u32 	%r860, %r1209, 192937984;
	add.s32 	%r861, %r1208, %r860;
	mov.b32 	%f1647, %r861;
	sub.f32 	%f1648, %f1647, %f1647;
	add.f32 	%f1649, %f1648, %f1647;
	sub.f32 	%f1650, %f1647, %f1649;
	mov.f32 	%f1651, 0f3F800000;
	fma.rz.f32 	%f1652, %f1650, %f1651, %f1649;
	cvt.rzi.f32.f32 	%f1653, %f1652;
	sub.f32 	%f2191, %f1647, %f1653;
	sub.s32 	%r1209, %r1209, %r860;
	mov.b32 	%r1208, %f2191;
	setp.ne.s32 	%p252, %r1209, 0;
	setp.ne.s32 	%p253, %r1208, 0;
	and.pred  	%p254, %p252, %p253;
	@%p254 bra 	$L__BB2_239;
$L__BB2_240:
	abs.f32 	%f1656, %f1639;
	mov.b32 	%r862, %f1656;
	setp.gt.u32 	%p255, %r862, 2139095039;
	selp.f32 	%f1657, 0f7FFFFFFF, 0f4B000000, %p255;
	mul.f32 	%f1658, %f2191, 0f34000000;
	mul.f32 	%f2192, %f1657, %f1658;
$L__BB2_241:
	abs.f32 	%f1659, %f2192;
	setp.nan.f32 	%p256, %f1659, %f1659;
	copysign.f32 	%f1661, %f1639, %f2192;
	selp.f32 	%f1662, %f2192, %f1661, %p256;
	setp.lt.f32 	%p257, %f1662, 0f00000000;
	add.f32 	%f1663, %f1662, 0f3F800000;
	selp.f32 	%f302, %f1663, %f1662, %p257;
	mul.f32 	%f303, %f302, 0f41490FDA;
	mul.f32 	%f1664, %f303, 0f3F22F983;
	cvt.rni.s32.f32 	%r1225, %f1664;
	cvt.rn.f32.s32 	%f1665, %r1225;
	fma.rn.f32 	%f1666, %f1665, 0fBFC90FDA, %f303;
	fma.rn.f32 	%f1667, %f1665, 0fB3A22168, %f1666;
	fma.rn.f32 	%f2196, %f1665, 0fA7C234C5, %f1667;
	abs.f32 	%f305, %f303;
	setp.ltu.f32 	%p258, %f305, 0f47CE4780;
	mov.u32 	%r1213, %r1225;
	mov.f32 	%f2193, %f2196;
	@%p258 bra 	$L__BB2_249;
	setp.neu.f32 	%p259, %f305, 0f7F800000;
	@%p259 bra 	$L__BB2_244;
	mov.f32 	%f1674, 0f00000000;
	mul.rn.f32 	%f2193, %f303, %f1674;
	mov.b32 	%r1213, 0;
	bra.uni 	$L__BB2_249;
$L__BB2_244:
	mov.b64 	%rd487, 0;
	mov.b32 	%r1210, 0;
	mov.u64 	%rd485, __cudart_i2opi_f;
	mul.f32 	%f1668, %f302, 0f41490FDA;
	mov.b32 	%r865, %f1668;
	shl.b32 	%r866, %r865, 8;
	or.b32  	%r867, %r866, -2147483648;
	mov.u64 	%rd486, %rd1;
$L__BB2_245:
	.pragma "nounroll";
	ld.global.nc.u32 	%r864, [%rd485];
	mad.wide.u32 	%rd341, %r864, %r867, %rd487;
	shr.u64 	%rd487, %rd341, 32;
	st.local.u32 	[%rd486], %rd341;
	add.s32 	%r1210, %r1210, 1;
	add.s64 	%rd486, %rd486, 4;
	add.s64 	%rd485, %rd485, 4;
	setp.ne.s32 	%p260, %r1210, 6;
	@%p260 bra 	$L__BB2_245;
	mul.f32 	%f1669, %f302, 0f41490FDA;
	mov.b32 	%r868, %f1669;
	shr.u32 	%r869, %r868, 23;
	st.local.u32 	[%rd1+24], %rd487;
	and.b32  	%r870, %r869, 31;
	and.b32  	%r871, %r869, 224;
	add.s32 	%r872, %r871, -128;
	shr.u32 	%r873, %r872, 5;
	mul.wide.u32 	%rd342, %r873, 4;
	sub.s64 	%rd343, %rd1, %rd342;
	ld.local.u32 	%r1211, [%rd343+24];
	ld.local.u32 	%r1212, [%rd343+20];
	setp.eq.s32 	%p261, %r870, 0;
	@%p261 bra 	$L__BB2_248;
	mul.f32 	%f1670, %f302, 0f41490FDA;
	mov.b32 	%r874, %f1670;
	shr.u32 	%r875, %r874, 23;
	and.b32  	%r876, %r875, 31;
	shf.l.wrap.b32 	%r1211, %r1212, %r1211, %r876;
	and.b32  	%r877, %r875, 224;
	add.s32 	%r878, %r877, -128;
	shr.u32 	%r879, %r878, 5;
	mul.wide.u32 	%rd344, %r879, 4;
	sub.s64 	%rd345, %rd1, %rd344;
	ld.local.u32 	%r880, [%rd345+16];
	shf.l.wrap.b32 	%r1212, %r880, %r1212, %r876;
$L__BB2_248:
	shr.u32 	%r881, %r1211, 30;
	shf.l.wrap.b32 	%r882, %r1212, %r1211, 2;
	shl.b32 	%r883, %r1212, 2;
	shr.u32 	%r884, %r882, 31;
	add.s32 	%r885, %r884, %r881;
	neg.s32 	%r886, %r885;
	mul.f32 	%f1671, %f302, 0f41490FDA;
	mov.b32 	%r887, %f1671;
	setp.lt.s32 	%p262, %r887, 0;
	selp.b32 	%r1213, %r886, %r885, %p262;
	xor.b32  	%r888, %r882, %r887;
	shr.s32 	%r889, %r882, 31;
	xor.b32  	%r890, %r889, %r882;
	xor.b32  	%r891, %r889, %r883;
	cvt.u64.u32 	%rd346, %r890;
	shl.b64 	%rd347, %rd346, 32;
	cvt.u64.u32 	%rd348, %r891;
	or.b64  	%rd349, %rd347, %rd348;
	cvt.rn.f64.s64 	%fd38, %rd349;
	mul.f64 	%fd39, %fd38, 0d3BF921FB54442D19;
	cvt.rn.f32.f64 	%f1672, %fd39;
	neg.f32 	%f1673, %f1672;
	setp.lt.s32 	%p263, %r888, 0;
	selp.f32 	%f2193, %f1673, %f1672, %p263;
$L__BB2_249:
	mul.f32 	%f309, %f302, 0f41490FDA;
	abs.f32 	%f1675, %f309;
	setp.ltu.f32 	%p264, %f1675, 0f47CE4780;
	add.s32 	%r893, %r1213, 1;
	mul.rn.f32 	%f1676, %f2193, %f2193;
	and.b32  	%r894, %r1213, 1;
	setp.eq.b32 	%p265, %r894, 1;
	selp.f32 	%f1677, %f2193, 0f3F800000, %p265;
	fma.rn.f32 	%f1678, %f1676, %f1677, 0f00000000;
	fma.rn.f32 	%f1679, %f1676, 0f37CBAC00, 0fBAB607ED;
	selp.f32 	%f1680, 0fB94D4153, %f1679, %p265;
	selp.f32 	%f1681, 0f3C0885E4, 0f3D2AAABB, %p265;
	fma.rn.f32 	%f1682, %f1680, %f1676, %f1681;
	selp.f32 	%f1683, 0fBE2AAAA8, 0fBEFFFFFF, %p265;
	fma.rn.f32 	%f1684, %f1682, %f1676, %f1683;
	fma.rn.f32 	%f1685, %f1684, %f1678, %f1677;
	and.b32  	%r895, %r893, 2;
	setp.eq.s32 	%p266, %r895, 0;
	mov.f32 	%f1686, 0f00000000;
	sub.f32 	%f1687, %f1686, %f1685;
	selp.f32 	%f310, %f1685, %f1687, %p266;
	mov.u32 	%r1217, %r1225;
	mov.f32 	%f2194, %f2196;
	@%p264 bra 	$L__BB2_257;
	setp.neu.f32 	%p267, %f1675, 0f7F800000;
	@%p267 bra 	$L__BB2_252;
	mov.f32 	%f1696, 0f00000000;
	mul.rn.f32 	%f2194, %f309, %f1696;
	mov.b32 	%r1217, 0;
	bra.uni 	$L__BB2_257;
$L__BB2_252:
	mov.b64 	%rd490, 0;
	mov.b32 	%r1214, 0;
	mov.u64 	%rd488, __cudart_i2opi_f;
	mul.f32 	%f1689, %f302, 0f41490FDA;
	mov.b32 	%r898, %f1689;
	shl.b32 	%r899, %r898, 8;
	or.b32  	%r900, %r899, -2147483648;
	mov.u64 	%rd489, %rd1;
$L__BB2_253:
	.pragma "nounroll";
	ld.global.nc.u32 	%r897, [%rd488];
	mad.wide.u32 	%rd352, %r897, %r900, %rd490;
	shr.u64 	%rd490, %rd352, 32;
	st.local.u32 	[%rd489], %rd352;
	add.s32 	%r1214, %r1214, 1;
	add.s64 	%rd489, %rd489, 4;
	add.s64 	%rd488, %rd488, 4;
	setp.ne.s32 	%p268, %r1214, 6;
	@%p268 bra 	$L__BB2_253;
	mul.f32 	%f1690, %f302, 0f41490FDA;
	mov.b32 	%r901, %f1690;
	shr.u32 	%r902, %r901, 23;
	st.local.u32 	[%rd1+24], %rd490;
	and.b32  	%r903, %r902, 31;
	and.b32  	%r904, %r902, 224;
	add.s32 	%r905, %r904, -128;
	shr.u32 	%r906, %r905, 5;
	mul.wide.u32 	%rd353, %r906, 4;
	sub.s64 	%rd354, %rd1, %rd353;
	ld.local.u32 	%r1215, [%rd354+24];
	ld.local.u32 	%r1216, [%rd354+20];
	setp.eq.s32 	%p269, %r903, 0;
	@%p269 bra 	$L__BB2_256;
	mul.f32 	%f1691, %f302, 0f41490FDA;
	mov.b32 	%r907, %f1691;
	shr.u32 	%r908, %r907, 23;
	and.b32  	%r909, %r908, 31;
	shf.l.wrap.b32 	%r1215, %r1216, %r1215, %r909;
	and.b32  	%r910, %r908, 224;
	add.s32 	%r911, %r910, -128;
	shr.u32 	%r912, %r911, 5;
	mul.wide.u32 	%rd355, %r912, 4;
	sub.s64 	%rd356, %rd1, %rd355;
	ld.local.u32 	%r913, [%rd356+16];
	shf.l.wrap.b32 	%r1216, %r913, %r1216, %r909;
$L__BB2_256:
	shr.u32 	%r914, %r1215, 30;
	shf.l.wrap.b32 	%r915, %r1216, %r1215, 2;
	shl.b32 	%r916, %r1216, 2;
	shr.u32 	%r917, %r915, 31;
	add.s32 	%r918, %r917, %r914;
	neg.s32 	%r919, %r918;
	mul.f32 	%f1692, %f302, 0f41490FDA;
	mov.b32 	%r920, %f1692;
	setp.lt.s32 	%p270, %r920, 0;
	selp.b32 	%r1217, %r919, %r918, %p270;
	xor.b32  	%r921, %r915, %r920;
	shr.s32 	%r922, %r915, 31;
	xor.b32  	%r923, %r922, %r915;
	xor.b32  	%r924, %r922, %r916;
	cvt.u64.u32 	%rd357, %r923;
	shl.b64 	%rd358, %rd357, 32;
	cvt.u64.u32 	%rd359, %r924;
	or.b64  	%rd360, %rd358, %rd359;
	cvt.rn.f64.s64 	%fd40, %rd360;
	mul.f64 	%fd41, %fd40, 0d3BF921FB54442D19;
	cvt.rn.f32.f64 	%f1693, %fd41;
	neg.f32 	%f1694, %f1693;
	setp.lt.s32 	%p271, %r921, 0;
	selp.f32 	%f2194, %f1694, %f1693, %p271;
$L__BB2_257:
	mul.f32 	%f314, %f302, 0f41490FDA;
	abs.f32 	%f315, %f314;
	setp.ltu.f32 	%p272, %f315, 0f47CE4780;
	mul.rn.f32 	%f1697, %f2194, %f2194;
	and.b32  	%r926, %r1217, 1;
	setp.eq.b32 	%p273, %r926, 1;
	selp.f32 	%f1698, 0f3F800000, %f2194, %p273;
	fma.rn.f32 	%f1699, %f1697, %f1698, 0f00000000;
	fma.rn.f32 	%f1700, %f1697, 0f37CBAC00, 0fBAB607ED;
	selp.f32 	%f1701, %f1700, 0fB94D4153, %p273;
	selp.f32 	%f1702, 0f3D2AAABB, 0f3C0885E4, %p273;
	fma.rn.f32 	%f1703, %f1701, %f1697, %f1702;
	selp.f32 	%f1704, 0fBEFFFFFF, 0fBE2AAAA8, %p273;
	fma.rn.f32 	%f1705, %f1703, %f1697, %f1704;
	fma.rn.f32 	%f1706, %f1705, %f1699, %f1698;
	and.b32  	%r927, %r1217, 2;
	setp.eq.s32 	%p274, %r927, 0;
	mov.f32 	%f1707, 0f00000000;
	sub.f32 	%f1708, %f1707, %f1706;
	selp.f32 	%f1709, %f1706, %f1708, %p274;
	mov.f32 	%f1710, 0f3F800000;
	sub.f32 	%f1711, %f1710, %f310;
	fma.rn.f32 	%f1712, %f388, 0f00000000, 0f00000000;
	mul.f32 	%f1713, %f302, 0f00000000;
	fma.rn.f32 	%f1714, %f1712, 0f41490FDA, %f1713;
	fma.rn.f32 	%f1715, %f1714, %f1709, 0f00000000;
	setp.gt.f32 	%p275, %f302, 0f3E800000;
	setp.lt.f32 	%p276, %f302, 0f3F400000;
	and.pred  	%p277, %p275, %p276;
	mov.f32 	%f1716, 0f40800000;
	sub.f32 	%f1717, %f1716, %f1711;
	sub.f32 	%f1718, %f1707, %f1715;
	selp.f32 	%f1719, %f1717, %f1711, %p277;
	selp.f32 	%f1720, %f1718, %f1715, %p277;
	mul.f32 	%f316, %f1719, 0f3F19999A;
	mul.f32 	%f1721, %f1720, 0f3F19999A;
	fma.rn.f32 	%f317, %f1719, 0f00000000, %f1721;
	mul.f32 	%f1722, %f316, %f316;
	mul.f32 	%f1723, %f316, %f317;
	fma.rn.f32 	%f1724, %f316, %f317, %f1723;
	mov.f32 	%f1725, 0f3F000000;
	mul.rn.f32 	%f1726, %f1725, %f1707;
	mov.f32 	%f1727, 0f3DF6384F;
	mul.rn.f32 	%f1728, %f1727, %f1707;
	fma.rn.f32 	%f1729, %f1726, 0f3FB8AA3B, 0f00000000;
	add.f32 	%f1730, %f1729, 0f00000000;
	mul.f32 	%f1731, %f1728, 0f40400000;
	fma.rn.f32 	%f1732, %f1731, %f1726, %f1730;
	fma.rn.f32 	%f1733, %f1728, 0f00000000, %f1732;
	mov.f32 	%f1734, 0f40C00000;
	add.rn.f32 	%f1735, %f1734, %f1733;
	mov.f32 	%f1736, 0fC0C00000;
	add.rn.f32 	%f1737, %f1735, %f1736;
	neg.f32 	%f1738, %f1737;
	add.rn.f32 	%f1739, %f1733, %f1738;
	mov.f32 	%f1740, 0fBF800000;
	mul.rn.f32 	%f1741, %f1735, %f1740;
	neg.f32 	%f1742, %f1741;
	sub.f32 	%f1743, %f1742, %f1735;
	sub.f32 	%f1744, %f1743, %f1739;
	cvt.rni.f32.f32 	%f1745, %f1741;
	sub.f32 	%f1746, %f1741, %f1745;
	add.f32 	%f1747, %f1746, %f1744;
	fma.rn.f32 	%f1748, %f1747, 0f391FCB8E, 0f3AAF85ED;
	fma.rn.f32 	%f1749, %f1748, %f1747, 0f3C1D9856;
	fma.rn.f32 	%f1750, %f1749, %f1747, 0f3D6357BB;
	fma.rn.f32 	%f1751, %f1750, %f1747, 0f3E75FDEC;
	fma.rn.f32 	%f1752, %f1751, %f1747, 0f3F317218;
	fma.rn.f32 	%f1753, %f1752, %f1747, 0f3F800000;
	cvt.rzi.s32.f32 	%r928, %f1745;
	setp.gt.f32 	%p278, %f1745, 0f00000000;
	selp.b32 	%r929, 0, -2097152000, %p278;
	add.s32 	%r930, %r929, 2130706432;
	mov.b32 	%f1754, %r930;
	mul.f32 	%f1755, %f1753, %f1754;
	shl.b32 	%r931, %r928, 23;
	sub.s32 	%r932, %r931, %r929;
	mov.b32 	%f1756, %r932;
	mul.f32 	%f1757, %f1755, %f1756;
	abs.f32 	%f1758, %f1741;
	setp.gt.f32 	%p279, %f1758, 0f43180000;
	setp.lt.f32 	%p280, %f1741, 0f00000000;
	selp.f32 	%f1759, 0f00000000, 0f7F800000, %p280;
	selp.f32 	%f1760, %f1759, %f1757, %p279;
	mul.f32 	%f1761, %f1760, 0fBC800000;
	mul.f32 	%f1762, %f1761, 0f00000000;
	mul.f32 	%f1763, %f1760, %f1722;
	mul.f32 	%f1764, %f1762, %f1722;
	fma.rn.f32 	%f1765, %f1760, %f1724, %f1764;
	mul.f32 	%f1766, %f283, %f1765;
	fma.rn.f32 	%f1767, %f284, %f1763, %f1766;
	mul.f32 	%f1768, %f285, %f1765;
	fma.rn.f32 	%f1769, %f286, %f1763, %f1768;
	mul.f32 	%f1770, %f287, %f1765;
	fma.rn.f32 	%f1771, %f288, %f1763, %f1770;
	fma.rn.f32 	%f318, %f283, %f1763, %f251;
	add.f32 	%f319, %f252, %f1767;
	add.f32 	%f320, %f253, %f1767;
	fma.rn.f32 	%f321, %f285, %f1763, %f254;
	add.f32 	%f322, %f255, %f1769;
	add.f32 	%f323, %f256, %f1769;
	fma.rn.f32 	%f324, %f287, %f1763, %f257;
	add.f32 	%f325, %f258, %f1771;
	add.f32 	%f326, %f259, %f1771;
	add.f32 	%f1772, %f142, %f142;
	add.f32 	%f1773, %f197, %f197;
	fma.rn.f32 	%f1774, %f142, 0f00000000, %f1773;
	add.f32 	%f1775, %f198, %f198;
	fma.rn.f32 	%f1776, %f142, 0f00000000, %f1775;
	mul.f32 	%f1777, %f142, %f142;
	mul.f32 	%f1778, %f142, %f197;
	fma.rn.f32 	%f1779, %f142, %f197, %f1778;
	mul.f32 	%f1780, %f142, %f198;
	fma.rn.f32 	%f1781, %f142, %f198, %f1780;
	sub.f32 	%f327, %f1772, %f1777;
	sub.f32 	%f328, %f1774, %f1779;
	sub.f32 	%f329, %f1776, %f1781;
	mov.u32 	%r1221, %r1225;
	mov.f32 	%f2195, %f2196;
	@%p272 bra 	$L__BB2_265;
	setp.neu.f32 	%p281, %f315, 0f7F800000;
	@%p281 bra 	$L__BB2_260;
	mov.f32 	%f1786, 0f00000000;
	mul.rn.f32 	%f2195, %f314, %f1786;
	mov.b32 	%r1221, 0;
	bra.uni 	$L__BB2_265;
$L__BB2_260:
	mov.b64 	%rd493, 0;
	mov.b32 	%r1218, 0;
	mov.u64 	%rd491, __cudart_i2opi_f;
	mov.b32 	%r935, %f314;
	shl.b32 	%r936, %r935, 8;
	or.b32  	%r937, %r936, -2147483648;
	mov.u64 	%rd492, %rd1;
$L__BB2_261:
	.pragma "nounroll";
	ld.global.nc.u32 	%r934, [%rd491];
	mad.wide.u32 	%rd363, %r934, %r937, %rd493;
	shr.u64 	%rd493, %rd363, 32;
	st.local.u32 	[%rd492], %rd363;
	add.s32 	%r1218, %r1218, 1;
	add.s64 	%rd492, %rd492, 4;
	add.s64 	%rd491, %rd491, 4;
	setp.ne.s32 	%p282, %r1218, 6;
	@%p282 bra 	$L__BB2_261;
	mul.f32 	%f331, %f302, 0f41490FDA;
	mov.b32 	%r938, %f331;
	shr.u32 	%r939, %r938, 23;
	st.local.u32 	[%rd1+24], %rd493;
	and.b32  	%r940, %r939, 31;
	and.b32  	%r941, %r939, 224;
	add.s32 	%r942, %r941, -128;
	shr.u32 	%r943, %r942, 5;
	mul.wide.u32 	%rd364, %r943, 4;
	sub.s64 	%rd365, %rd1, %rd364;
	ld.local.u32 	%r1219, [%rd365+24];
	ld.local.u32 	%r1220, [%rd365+20];
	setp.eq.s32 	%p283, %r940, 0;
	@%p283 bra 	$L__BB2_264;
	shf.l.wrap.b32 	%r1219, %r1220, %r1219, %r940;
	mul.wide.u32 	%rd366, %r943, 4;
	sub.s64 	%rd367, %rd1, %rd366;
	ld.local.u32 	%r950, [%rd367+16];
	shf.l.wrap.b32 	%r1220, %r950, %r1220, %r940;
$L__BB2_264:
	shr.u32 	%r951, %r1219, 30;
	shf.l.wrap.b32 	%r952, %r1220, %r1219, 2;
	shl.b32 	%r953, %r1220, 2;
	shr.u32 	%r954, %r952, 31;
	add.s32 	%r955, %r954, %r951;
	neg.s32 	%r956, %r955;
	setp.lt.s32 	%p284, %r938, 0;
	selp.b32 	%r1221, %r956, %r955, %p284;
	xor.b32  	%r958, %r952, %r938;
	shr.s32 	%r959, %r952, 31;
	xor.b32  	%r960, %r959, %r952;
	xor.b32  	%r961, %r959, %r953;
	cvt.u64.u32 	%rd368, %r960;
	shl.b64 	%rd369, %rd368, 32;
	cvt.u64.u32 	%rd370, %r961;
	or.b64  	%rd371, %rd369, %rd370;
	cvt.rn.f64.s64 	%fd42, %rd371;
	mul.f64 	%fd43, %fd42, 0d3BF921FB54442D19;
	cvt.rn.f32.f64 	%f1784, %fd43;
	neg.f32 	%f1785, %f1784;
	setp.lt.s32 	%p285, %r958, 0;
	selp.f32 	%f2195, %f1785, %f1784, %p285;
$L__BB2_265:
	mul.f32 	%f334, %f302, 0f41490FDA;
	abs.f32 	%f335, %f334;
	setp.ltu.f32 	%p286, %f335, 0f47CE4780;
	mul.rn.f32 	%f1787, %f2195, %f2195;
	and.b32  	%r963, %r1221, 1;
	setp.eq.b32 	%p287, %r963, 1;
	selp.f32 	%f1788, 0f3F800000, %f2195, %p287;
	fma.rn.f32 	%f1789, %f1787, %f1788, 0f00000000;
	fma.rn.f32 	%f1790, %f1787, 0f37CBAC00, 0fBAB607ED;
	selp.f32 	%f1791, %f1790, 0fB94D4153, %p287;
	selp.f32 	%f1792, 0f3D2AAABB, 0f3C0885E4, %p287;
	fma.rn.f32 	%f1793, %f1791, %f1787, %f1792;
	selp.f32 	%f1794, 0fBEFFFFFF, 0fBE2AAAA8, %p287;
	fma.rn.f32 	%f1795, %f1793, %f1787, %f1794;
	fma.rn.f32 	%f1796, %f1795, %f1789, %f1788;
	and.b32  	%r964, %r1221, 2;
	setp.eq.s32 	%p288, %r964, 0;
	mov.f32 	%f1797, 0f00000000;
	sub.f32 	%f1798, %f1797, %f1796;
	selp.f32 	%f336, %f1796, %f1798, %p288;
	@%p286 bra 	$L__BB2_273;
	setp.neu.f32 	%p289, %f335, 0f7F800000;
	@%p289 bra 	$L__BB2_268;
	mov.f32 	%f1805, 0f00000000;
	mul.rn.f32 	%f2196, %f334, %f1805;
	mov.b32 	%r1225, 0;
	bra.uni 	$L__BB2_273;
$L__BB2_268:
	mov.b64 	%rd496, 0;
	mov.b32 	%r1222, 0;
	mov.u64 	%rd494, __cudart_i2opi_f;
	mov.b32 	%r967, %f334;
	shl.b32 	%r968, %r967, 8;
	or.b32  	%r969, %r968, -2147483648;
	mov.u64 	%rd495, %rd1;
$L__BB2_269:
	.pragma "nounroll";
	ld.global.nc.u32 	%r966, [%rd494];
	mad.wide.u32 	%rd374, %r966, %r969, %rd496;
	shr.u64 	%rd496, %rd374, 32;
	st.local.u32 	[%rd495], %rd374;
	add.s32 	%r1222, %r1222, 1;
	add.s64 	%rd495, %rd495, 4;
	add.s64 	%rd494, %rd494, 4;
	setp.ne.s32 	%p290, %r1222, 6;
	@%p290 bra 	$L__BB2_269;
	mul.f32 	%f1800, %f302, 0f41490FDA;
	mov.b32 	%r970, %f1800;
	shr.u32 	%r971, %r970, 23;
	st.local.u32 	[%rd1+24], %rd496;
	and.b32  	%r972, %r971, 31;
	and.b32  	%r973, %r971, 224;
	add.s32 	%r974, %r973, -128;
	shr.u32 	%r975, %r974, 5;
	mul.wide.u32 	%rd375, %r975, 4;
	sub.s64 	%rd152, %rd1, %rd375;
	ld.local.u32 	%r1223, [%rd152+24];
	ld.local.u32 	%r1224, [%rd152+20];
	setp.eq.s32 	%p291, %r972, 0;
	@%p291 bra 	$L__BB2_272;
	shf.l.wrap.b32 	%r1223, %r1224, %r1223, %r972;
	ld.local.u32 	%r979, [%rd152+16];
	shf.l.wrap.b32 	%r1224, %r979, %r1224, %r972;
$L__BB2_272:
	shr.u32 	%r980, %r1223, 30;
	shf.l.wrap.b32 	%r981, %r1224, %r1223, 2;
	shl.b32 	%r982, %r1224, 2;
	shr.u32 	%r983, %r981, 31;
	add.s32 	%r984, %r983, %r980;
	neg.s32 	%r985, %r984;
	setp.lt.s32 	%p292, %r970, 0;
	selp.b32 	%r1225, %r985, %r984, %p292;
	xor.b32  	%r987, %r981, %r970;
	shr.s32 	%r988, %r981, 31;
	xor.b32  	%r989, %r988, %r981;
	xor.b32  	%r990, %r988, %r982;
	cvt.u64.u32 	%rd376, %r989;
	shl.b64 	%rd377, %rd376, 32;
	cvt.u64.u32 	%rd378, %r990;
	or.b64  	%rd379, %rd377, %rd378;
	cvt.rn.f64.s64 	%fd44, %rd379;
	mul.f64 	%fd45, %fd44, 0d3BF921FB54442D19;
	cvt.rn.f32.f64 	%f1803, %fd45;
	neg.f32 	%f1804, %f1803;
	setp.lt.s32 	%p293, %r987, 0;
	selp.f32 	%f2196, %f1804, %f1803, %p293;
$L__BB2_273:
	add.s32 	%r992, %r1225, 1;
	mul.rn.f32 	%f1806, %f2196, %f2196;
	and.b32  	%r993, %r1225, 1;
	setp.eq.b32 	%p294, %r993, 1;
	selp.f32 	%f1807, %f2196, 0f3F800000, %p294;
	fma.rn.f32 	%f1808, %f1806, %f1807, 0f00000000;
	fma.rn.f32 	%f1809, %f1806, 0f37CBAC00, 0fBAB607ED;
	selp.f32 	%f1810, 0fB94D4153, %f1809, %p294;
	selp.f32 	%f1811, 0f3C0885E4, 0f3D2AAABB, %p294;
	fma.rn.f32 	%f1812, %f1810, %f1806, %f1811;
	selp.f32 	%f1813, 0fBE2AAAA8, 0fBEFFFFFF, %p294;
	fma.rn.f32 	%f1814, %f1812, %f1806, %f1813;
	fma.rn.f32 	%f1815, %f1814, %f1808, %f1807;
	and.b32  	%r994, %r992, 2;
	setp.eq.s32 	%p295, %r994, 0;
	mov.f32 	%f1816, 0f00000000;
	sub.f32 	%f1817, %f1816, %f1815;
	selp.f32 	%f1818, %f1815, %f1817, %p295;
	fma.rn.f32 	%f1819, %f388, 0f00000000, 0f00000000;
	mul.f32 	%f1820, %f302, 0f00000000;
	fma.rn.f32 	%f1821, %f1819, 0f41490FDA, %f1820;
	mul.f32 	%f1822, %f1821, %f1818;
	mul.f32 	%f340, %f274, %f336;
	mul.f32 	%f1823, %f274, %f1822;
	fma.rn.f32 	%f341, %f275, %f336, %f1823;
	fma.rn.f32 	%f342, %f276, %f336, %f1823;
	mul.f32 	%f343, %f277, %f336;
	mul.f32 	%f1824, %f277, %f1822;
	fma.rn.f32 	%f344, %f278, %f336, %f1824;
	fma.rn.f32 	%f345, %f279, %f336, %f1824;
	mul.f32 	%f346, %f280, %f336;
	mul.f32 	%f1825, %f280, %f1822;
	fma.rn.f32 	%f347, %f281, %f336, %f1825;
	fma.rn.f32 	%f348, %f282, %f336, %f1825;
	mul.f32 	%f349, %f302, 0f40C90FDA;
	fma.rn.f32 	%f350, %f1819, 0f40C90FDA, %f1820;
	mul.f32 	%f1826, %f349, 0f3F22F983;
	cvt.rni.s32.f32 	%r1233, %f1826;
	cvt.rn.f32.s32 	%f1827, %r1233;
	fma.rn.f32 	%f1828, %f1827, 0fBFC90FDA, %f349;
	fma.rn.f32 	%f1829, %f1827, 0fB3A22168, %f1828;
	fma.rn.f32 	%f2198, %f1827, 0fA7C234C5, %f1829;
	abs.f32 	%f352, %f349;
	setp.ltu.f32 	%p296, %f352, 0f47CE4780;
	mov.u32 	%r1229, %r1233;
	mov.f32 	%f2197, %f2198;
	@%p296 bra 	$L__BB2_281;
	setp.neu.f32 	%p297, %f352, 0f7F800000;
	@%p297 bra 	$L__BB2_276;
	mov.f32 	%f1832, 0f00000000;
	mul.rn.f32 	%f2197, %f349, %f1832;
	mov.b32 	%r1229, 0;
	bra.uni 	$L__BB2_281;
$L__BB2_276:
	mov.b64 	%rd499, 0;
	mov.b32 	%r1226, 0;
	mov.u64 	%rd497, __cudart_i2opi_f;
	mov.b32 	%r997, %f349;
	shl.b32 	%r998, %r997, 8;
	or.b32  	%r999, %r998, -2147483648;
	mov.u64 	%rd498, %rd1;
$L__BB2_277:
	.pragma "nounroll";
	ld.global.nc.u32 	%r996, [%rd497];
	mad.wide.u32 	%rd382, %r996, %r999, %rd499;
	shr.u64 	%rd499, %rd382, 32;
	st.local.u32 	[%rd498], %rd382;
	add.s32 	%r1226, %r1226, 1;
	add.s64 	%rd498, %rd498, 4;
	add.s64 	%rd497, %rd497, 4;
	setp.ne.s32 	%p298, %r1226, 6;
	@%p298 bra 	$L__BB2_277;
	mov.b32 	%r1000, %f349;
	shr.u32 	%r1001, %r1000, 23;
	st.local.u32 	[%rd1+24], %rd499;
	and.b32  	%r1002, %r1001, 31;
	and.b32  	%r1003, %r1001, 224;
	add.s32 	%r1004, %r1003, -128;
	shr.u32 	%r1005, %r1004, 5;
	mul.wide.u32 	%rd383, %r1005, 4;
	sub.s64 	%rd384, %rd1, %rd383;
	ld.local.u32 	%r1227, [%rd384+24];
	ld.local.u32 	%r1228, [%rd384+20];
	setp.eq.s32 	%p299, %r1002, 0;
	@%p299 bra 	$L__BB2_280;
	shf.l.wrap.b32 	%r1227, %r1228, %r1227, %r1002;
	and.b32  	%r1009, %r1001, 224;
	add.s32 	%r1010, %r1009, -128;
	shr.u32 	%r1011, %r1010, 5;
	mul.wide.u32 	%rd385, %r1011, 4;
	sub.s64 	%rd386, %rd1, %rd385;
	ld.local.u32 	%r1012, [%rd386+16];
	shf.l.wrap.b32 	%r1228, %r1012, %r1228, %r1002;
$L__BB2_280:
	shr.u32 	%r1013, %r1227, 30;
	shf.l.wrap.b32 	%r1014, %r1228, %r1227, 2;
	shl.b32 	%r1015, %r1228, 2;
	shr.u32 	%r1016, %r1014, 31;
	add.s32 	%r1017, %r1016, %r1013;
	neg.s32 	%r1018, %r1017;
	mov.b32 	%r1019, %f349;
	setp.lt.s32 	%p300, %r1019, 0;
	selp.b32 	%r1229, %r1018, %r1017, %p300;
	xor.b32  	%r1020, %r1014, %r1019;
	shr.s32 	%r1021, %r1014, 31;
	xor.b32  	%r1022, %r1021, %r1014;
	xor.b32  	%r1023, %r1021, %r1015;
	cvt.u64.u32 	%rd387, %r1022;
	shl.b64 	%rd388, %rd387, 32;
	cvt.u64.u32 	%rd389, %r1023;
	or.b64  	%rd390, %rd388, %rd389;
	cvt.rn.f64.s64 	%fd46, %rd390;
	mul.f64 	%fd47, %fd46, 0d3BF921FB54442D19;
	cvt.rn.f32.f64 	%f1830, %fd47;
	neg.f32 	%f1831, %f1830;
	setp.lt.s32 	%p301, %r1020, 0;
	selp.f32 	%f2197, %f1831, %f1830, %p301;
$L__BB2_281:
	abs.f32 	%f356, %f349;
	setp.ltu.f32 	%p302, %f356, 0f47CE4780;
	add.s32 	%r1025, %r1229, 1;
	mul.rn.f32 	%f1833, %f2197, %f2197;
	and.b32  	%r1026, %r1229, 1;
	setp.eq.b32 	%p303, %r1026, 1;
	selp.f32 	%f1834, %f2197, 0f3F800000, %p303;
	fma.rn.f32 	%f1835, %f1833, %f1834, 0f00000000;
	fma.rn.f32 	%f1836, %f1833, 0f37CBAC00, 0fBAB607ED;
	selp.f32 	%f1837, 0fB94D4153, %f1836, %p303;
	selp.f32 	%f1838, 0f3C0885E4, 0f3D2AAABB, %p303;
	fma.rn.f32 	%f1839, %f1837, %f1833, %f1838;
	selp.f32 	%f1840, 0fBE2AAAA8, 0fBEFFFFFF, %p303;
	fma.rn.f32 	%f1841, %f1839, %f1833, %f1840;
	fma.rn.f32 	%f1842, %f1841, %f1835, %f1834;
	and.b32  	%r1027, %r1025, 2;
	setp.eq.s32 	%p304, %r1027, 0;
	mov.f32 	%f1843, 0f00000000;
	sub.f32 	%f1844, %f1843, %f1842;
	selp.f32 	%f357, %f1842, %f1844, %p304;
	@%p302 bra 	$L__BB2_289;
	setp.neu.f32 	%p305, %f356, 0f7F800000;
	@%p305 bra 	$L__BB2_284;
	mov.f32 	%f1847, 0f00000000;
	mul.rn.f32 	%f2198, %f349, %f1847;
	mov.b32 	%r1233, 0;
	bra.uni 	$L__BB2_289;
$L__BB2_284:
	mov.b32 	%r297, %f349;
	mov.b64 	%rd502, 0;
	mov.b32 	%r1230, 0;
	mov.u64 	%rd500, __cudart_i2opi_f;
	shl.b32 	%r1030, %r297, 8;
	or.b32  	%r1031, %r1030, -2147483648;
	mov.u64 	%rd501, %rd1;
$L__BB2_285:
	.pragma "nounroll";
	ld.global.nc.u32 	%r1029, [%rd500];
	mad.wide.u32 	%rd393, %r1029, %r1031, %rd502;
	shr.u64 	%rd502, %rd393, 32;
	st.local.u32 	[%rd501], %rd393;
	add.s32 	%r1230, %r1230, 1;
	add.s64 	%rd501, %rd501, 4;
	add.s64 	%rd500, %rd500, 4;
	setp.ne.s32 	%p306, %r1230, 6;
	@%p306 bra 	$L__BB2_285;
	shr.u32 	%r1032, %r297, 23;
	st.local.u32 	[%rd1+24], %rd502;
	and.b32  	%r300, %r1032, 31;
	and.b32  	%r1033, %r1032, 224;
	add.s32 	%r1034, %r1033, -128;
	shr.u32 	%r1035, %r1034, 5;
	mul.wide.u32 	%rd394, %r1035, 4;
	sub.s64 	%rd165, %rd1, %rd394;
	ld.local.u32 	%r1231, [%rd165+24];
	ld.local.u32 	%r1232, [%rd165+20];
	setp.eq.s32 	%p307, %r300, 0;
	@%p307 bra 	$L__BB2_288;
	shf.l.wrap.b32 	%r1231, %r1232, %r1231, %r300;
	ld.local.u32 	%r1036, [%rd165+16];
	shf.l.wrap.b32 	%r1232, %r1036, %r1232, %r300;
$L__BB2_288:
	shr.u32 	%r1037, %r1231, 30;
	shf.l.wrap.b32 	%r1038, %r1232, %r1231, 2;
	shl.b32 	%r1039, %r1232, 2;
	shr.u32 	%r1040, %r1038, 31;
	add.s32 	%r1041, %r1040, %r1037;
	neg.s32 	%r1042, %r1041;
	setp.lt.s32 	%p308, %r297, 0;
	selp.b32 	%r1233, %r1042, %r1041, %p308;
	xor.b32  	%r1043, %r1038, %r297;
	shr.s32 	%r1044, %r1038, 31;
	xor.b32  	%r1045, %r1044, %r1038;
	xor.b32  	%r1046, %r1044, %r1039;
	cvt.u64.u32 	%rd395, %r1045;
	shl.b64 	%rd396, %rd395, 32;
	cvt.u64.u32 	%rd397, %r1046;
	or.b64  	%rd398, %rd396, %rd397;
	cvt.rn.f64.s64 	%fd48, %rd398;
	mul.f64 	%fd49, %fd48, 0d3BF921FB54442D19;
	cvt.rn.f32.f64 	%f1845, %fd49;
	neg.f32 	%f1846, %f1845;
	setp.lt.s32 	%p309, %r1043, 0;
	selp.f32 	%f2198, %f1846, %f1845, %p309;
$L__BB2_289:
	mul.rn.f32 	%f1848, %f2198, %f2198;
	and.b32  	%r1048, %r1233, 1;
	setp.eq.b32 	%p310, %r1048, 1;
	selp.f32 	%f1849, 0f3F800000, %f2198, %p310;
	fma.rn.f32 	%f1850, %f1848, %f1849, 0f00000000;
	fma.rn.f32 	%f1851, %f1848, 0f37CBAC00, 0fBAB607ED;
	selp.f32 	%f1852, %f1851, 0fB94D4153, %p310;
	selp.f32 	%f1853, 0f3D2AAABB, 0f3C0885E4, %p310;
	fma.rn.f32 	%f1854, %f1852, %f1848, %f1853;
	selp.f32 	%f1855, 0fBEFFFFFF, 0fBE2AAAA8, %p310;
	fma.rn.f32 	%f1856, %f1854, %f1848, %f1855;
	fma.rn.f32 	%f1857, %f1856, %f1850, %f1849;
	and.b32  	%r1049, %r1233, 2;
	setp.eq.s32 	%p311, %r1049, 0;
	mov.f32 	%f1858, 0f00000000;
	sub.f32 	%f1859, %f1858, %f1857;
	selp.f32 	%f1860, %f1857, %f1859, %p311;
	mul.f32 	%f1861, %f350, %f1860;
	add.f32 	%f1862, %f357, %f357;
	mul.f32 	%f1863, %f357, 0f00000000;
	fma.rn.f32 	%f1864, %f350, %f1860, %f1861;
	sub.f32 	%f1865, %f1863, %f1864;
	mov.f32 	%f1866, 0f40000000;
	sub.f32 	%f1867, %f1866, %f1862;
	sub.f32 	%f1868, %f1858, %f1865;
	mov.f32 	%f1869, 0f3F800000;
	sub.f32 	%f1870, %f1869, %f327;
	sub.f32 	%f1871, %f1858, %f328;
	sub.f32 	%f1872, %f1858, %f329;
	mul.f32 	%f1873, %f1870, %f1867;
	mul.f32 	%f1874, %f1870, %f1868;
	fma.rn.f32 	%f1875, %f1871, %f1867, %f1874;
	fma.rn.f32 	%f1876, %f1872, %f1867, %f1874;
	mul.f32 	%f1877, %f327, %f317;
	fma.rn.f32 	%f1878, %f328, %f316, %f1877;
	fma.rn.f32 	%f1879, %f329, %f316, %f1877;
	fma.rn.f32 	%f1880, %f327, %f316, %f1873;
	add.f32 	%f1881, %f1878, %f1875;
	add.f32 	%f1882, %f1879, %f1876;
	mul.f32 	%f1883, %f318, %f1881;
	fma.rn.f32 	%f1884, %f319, %f1880, %f1883;
	mul.f32 	%f1885, %f318, %f1882;
	fma.rn.f32 	%f1886, %f320, %f1880, %f1885;
	mul.f32 	%f1887, %f321, %f1881;
	fma.rn.f32 	%f1888, %f322, %f1880, %f1887;
	mul.f32 	%f1889, %f321, %f1882;
	fma.rn.f32 	%f1890, %f323, %f1880, %f1889;
	mul.f32 	%f1891, %f324, %f1881;
	fma.rn.f32 	%f1892, %f325, %f1880, %f1891;
	mul.f32 	%f1893, %f324, %f1882;
	fma.rn.f32 	%f1894, %f326, %f1880, %f1893;
	fma.rn.f32 	%f1895, %f318, %f1880, %f340;
	add.f32 	%f1896, %f341, %f1884;
	add.f32 	%f1897, %f342, %f1886;
	fma.rn.f32 	%f1898, %f321, %f1880, %f343;
	add.f32 	%f1899, %f344, %f1888;
	add.f32 	%f1900, %f345, %f1890;
	fma.rn.f32 	%f1901, %f324, %f1880, %f346;
	add.f32 	%f1902, %f347, %f1892;
	add.f32 	%f1903, %f348, %f1894;
	add.f32 	%f361, %f183, %f1895;
	add.f32 	%f362, %f184, %f1896;
	add.f32 	%f363, %f185, %f1897;
	add.f32 	%f364, %f186, %f1898;
	add.f32 	%f365, %f187, %f1899;
	add.f32 	%f366, %f188, %f1900;
	add.f32 	%f367, %f189, %f1901;
	add.f32 	%f368, %f190, %f1902;
	add.f32 	%f369, %f191, %f1903;
	mul.f32 	%f370, %f388, 0f3F000000;
	mul.f32 	%f1904, %f370, 0f3F22F983;
	cvt.rni.s32.f32 	%r1249, %f1904;
	cvt.rn.f32.s32 	%f1905, %r1249;
	fma.rn.f32 	%f1906, %f1905, 0fBFC90FDA, %f370;
	fma.rn.f32 	%f1907, %f1905, 0fB3A22168, %f1906;
	fma.rn.f32 	%f2202, %f1905, 0fA7C234C5, %f1907;
	abs.f32 	%f372, %f370;
	setp.ltu.f32 	%p312, %f372, 0f47CE4780;
	mov.u32 	%r1237, %r1249;
	mov.f32 	%f2199, %f2202;
	@%p312 bra 	$L__BB2_297;
	setp.neu.f32 	%p313, %f372, 0f7F800000;
	@%p313 bra 	$L__BB2_292;
	mov.f32 	%f1910, 0f00000000;
	mul.rn.f32 	%f2199, %f370, %f1910;
	mov.b32 	%r1237, 0;
	bra.uni 	$L__BB2_297;
$L__BB2_292:
	mov.b32 	%r310, %f370;
	shl.b32 	%r1051, %r310, 8;
	or.b32  	%r311, %r1051, -2147483648;
	mov.b64 	%rd505, 0;
	mov.b32 	%r1234, 0;
	mov.u64 	%rd503, __cudart_i2opi_f;
	mov.u64 	%rd504, %rd1;
$L__BB2_293:
	.pragma "nounroll";
	ld.global.nc.u32 	%r1052, [%rd503];
	mad.wide.u32 	%rd401, %r1052, %r311, %rd505;
	shr.u64 	%rd505, %rd401, 32;
	st.local.u32 	[%rd504], %rd401;
	add.s32 	%r1234, %r1234, 1;
	add.s64 	%rd504, %rd504, 4;
	add.s64 	%rd503, %rd503, 4;
	setp.ne.s32 	%p314, %r1234, 6;
	@%p314 bra 	$L__BB2_293;
	shr.u32 	%r1053, %r310, 23;
	st.local.u32 	[%rd1+24], %rd505;
	and.b32  	%r314, %r1053, 31;
	and.b32  	%r1054, %r1053, 224;
	add.s32 	%r1055, %r1054, -128;
	shr.u32 	%r1056, %r1055, 5;
	mul.wide.u32 	%rd402, %r1056, 4;
	sub.s64 	%rd172, %rd1, %rd402;
	ld.local.u32 	%r1235, [%rd172+24];
	ld.local.u32 	%r1236, [%rd172+20];
	setp.eq.s32 	%p315, %r314, 0;
	@%p315 bra 	$L__BB2_296;
	shf.l.wrap.b32 	%r1235, %r1236, %r1235, %r314;
	ld.local.u32 	%r1057, [%rd172+16];
	shf.l.wrap.b32 	%r1236, %r1057, %r1236, %r314;
$L__BB2_296:
	shr.u32 	%r1058, %r1235, 30;
	shf.l.wrap.b32 	%r1059, %r1236, %r1235, 2;
	shl.b32 	%r1060, %r1236, 2;
	shr.u32 	%r1061, %r1059, 31;
	add.s32 	%r1062, %r1061, %r1058;
	neg.s32 	%r1063, %r1062;
	setp.lt.s32 	%p316, %r310, 0;
	selp.b32 	%r1237, %r1063, %r1062, %p316;
	xor.b32  	%r1064, %r1059, %r310;
	shr.s32 	%r1065, %r1059, 31;
	xor.b32  	%r1066, %r1065, %r1059;
	xor.b32  	%r1067, %r1065, %r1060;
	cvt.u64.u32 	%rd403, %r1066;
	shl.b64 	%rd404, %rd403, 32;
	cvt.u64.u32 	%rd405, %r1067;
	or.b64  	%rd406, %rd404, %rd405;
	cvt.rn.f64.s64 	%fd50, %rd406;
	mul.f64 	%fd51, %fd50, 0d3BF921FB54442D19;
	cvt.rn.f32.f64 	%f1908, %fd51;
	neg.f32 	%f1909, %f1908;
	setp.lt.s32 	%p317, %r1064, 0;
	selp.f32 	%f2199, %f1909, %f1908, %p317;
$L__BB2_297:
	setp.ltu.f32 	%p318, %f372, 0f47CE4780;
	add.s32 	%r1069, %r1237, 1;
	mul.rn.f32 	%f1911, %f2199, %f2199;
	and.b32  	%r1070, %r1237, 1;
	setp.eq.b32 	%p319, %r1070, 1;
	selp.f32 	%f1912, %f2199, 0f3F800000, %p319;
	fma.rn.f32 	%f1913, %f1911, %f1912, 0f00000000;
	fma.rn.f32 	%f1914, %f1911, 0f37CBAC00, 0fBAB607ED;
	selp.f32 	%f1915, 0fB94D4153, %f1914, %p319;
	selp.f32 	%f1916, 0f3C0885E4, 0f3D2AAABB, %p319;
	fma.rn.f32 	%f1917, %f1915, %f1911, %f1916;
	selp.f32 	%f1918, 0fBE2AAAA8, 0fBEFFFFFF, %p319;
	fma.rn.f32 	%f1919, %f1917, %f1911, %f1918;
	fma.rn.f32 	%f1920, %f1919, %f1913, %f1912;
	and.b32  	%r1071, %r1069, 2;
	setp.eq.s32 	%p320, %r1071, 0;
	mov.f32 	%f1921, 0f00000000;
	sub.f32 	%f1922, %f1921, %f1920;
	selp.f32 	%f376, %f1920, %f1922, %p320;
	mov.u32 	%r1241, %r1249;
	mov.f32 	%f2200, %f2202;
	@%p318 bra 	$L__BB2_305;
	setp.neu.f32 	%p321, %f372, 0f7F800000;
	@%p321 bra 	$L__BB2_300;
	mov.f32 	%f1925, 0f00000000;
	mul.rn.f32 	%f2200, %f370, %f1925;
	mov.b32 	%r1241, 0;
	bra.uni 	$L__BB2_305;
$L__BB2_300:
	mov.b32 	%r323, %f370;
	shl.b32 	%r1073, %r323, 8;
	or.b32  	%r324, %r1073, -2147483648;
	mov.b64 	%rd508, 0;
	mov.b32 	%r1238, 0;
	mov.u64 	%rd506, __cudart_i2opi_f;
	mov.u64 	%rd507, %rd1;
$L__BB2_301:
	.pragma "nounroll";
	ld.global.nc.u32 	%r1074, [%rd506];
	mad.wide.u32 	%rd409, %r1074, %r324, %rd508;
	shr.u64 	%rd508, %rd409, 32;
	st.local.u32 	[%rd507], %rd409;
	add.s32 	%r1238, %r1238, 1;
	add.s64 	%rd507, %rd507, 4;
	add.s64 	%rd506, %rd506, 4;
	setp.ne.s32 	%p322, %r1238, 6;
	@%p322 bra 	$L__BB2_301;
	shr.u32 	%r1075, %r323, 23;
	st.local.u32 	[%rd1+24], %rd508;
	and.b32  	%r327, %r1075, 31;
	and.b32  	%r1076, %r1075, 224;
	add.s32 	%r1077, %r1076, -128;
	shr.u32 	%r1078, %r1077, 5;
	mul.wide.u32 	%rd410, %r1078, 4;
	sub.s64 	%rd179, %rd1, %rd410;
	ld.local.u32 	%r1239, [%rd179+24];
	ld.local.u32 	%r1240, [%rd179+20];
	setp.eq.s32 	%p323, %r327, 0;
	@%p323 bra 	$L__BB2_304;
	shf.l.wrap.b32 	%r1239, %r1240, %r1239, %r327;
	ld.local.u32 	%r1079, [%rd179+16];
	shf.l.wrap.b32 	%r1240, %r1079, %r1240, %r327;
$L__BB2_304:
	shr.u32 	%r1080, %r1239, 30;
	shf.l.wrap.b32 	%r1081, %r1240, %r1239, 2;
	shl.b32 	%r1082, %r1240, 2;
	shr.u32 	%r1083, %r1081, 31;
	add.s32 	%r1084, %r1083, %r1080;
	neg.s32 	%r1085, %r1084;
	setp.lt.s32 	%p324, %r323, 0;
	selp.b32 	%r1241, %r1085, %r1084, %p324;
	xor.b32  	%r1086, %r1081, %r323;
	shr.s32 	%r1087, %r1081, 31;
	xor.b32  	%r1088, %r1087, %r1081;
	xor.b32  	%r1089, %r1087, %r1082;
	cvt.u64.u32 	%rd411, %r1088;
	shl.b64 	%rd412, %rd411, 32;
	cvt.u64.u32 	%rd413, %r1089;
	or.b64  	%rd414, %rd412, %rd413;
	cvt.rn.f64.s64 	%fd52, %rd414;
	mul.f64 	%fd53, %fd52, 0d3BF921FB54442D19;
	cvt.rn.f32.f64 	%f1923, %fd53;
	neg.f32 	%f1924, %f1923;
	setp.lt.s32 	%p325, %r1086, 0;
	selp.f32 	%f2200, %f1924, %f1923, %p325;
$L__BB2_305:
	setp.ltu.f32 	%p326, %f372, 0f47CE4780;
	mul.rn.f32 	%f1926, %f2200, %f2200;
	and.b32  	%r1091, %r1241, 1;
	setp.eq.b32 	%p327, %r1091, 1;
	selp.f32 	%f1927, 0f3F800000, %f2200, %p327;
	fma.rn.f32 	%f1928, %f1926, %f1927, 0f00000000;
	fma.rn.f32 	%f1929, %f1926, 0f37CBAC00, 0fBAB607ED;
	selp.f32 	%f1930, %f1929, 0fB94D4153, %p327;
	selp.f32 	%f1931, 0f3D2AAABB, 0f3C0885E4, %p327;
	fma.rn.f32 	%f1932, %f1930, %f1926, %f1931;
	selp.f32 	%f1933, 0fBEFFFFFF, 0fBE2AAAA8, %p327;
	fma.rn.f32 	%f1934, %f1932, %f1926, %f1933;
	fma.rn.f32 	%f1935, %f1934, %f1928, %f1927;
	and.b32  	%r1092, %r1241, 2;
	setp.eq.s32 	%p328, %r1092, 0;
	mov.f32 	%f1936, 0f00000000;
	sub.f32 	%f1937, %f1936, %f1935;
	selp.f32 	%f1938, %f1935, %f1937, %p328;
	neg.f32 	%f380, %f1938;
	mov.u32 	%r1245, %r1249;
	mov.f32 	%f2201, %f2202;
	@%p326 bra 	$L__BB2_313;
	setp.neu.f32 	%p329, %f372, 0f7F800000;
	@%p329 bra 	$L__BB2_308;
	mov.f32 	%f1941, 0f00000000;
	mul.rn.f32 	%f2201, %f370, %f1941;
	mov.b32 	%r1245, 0;
	bra.uni 	$L__BB2_313;
$L__BB2_308:
	mov.b32 	%r336, %f370;
	shl.b32 	%r1094, %r336, 8;
	or.b32  	%r337, %r1094, -2147483648;
	mov.b64 	%rd511, 0;
	mov.b32 	%r1242, 0;
	mov.u64 	%rd509, __cudart_i2opi_f;
	mov.u64 	%rd510, %rd1;
$L__BB2_309:
	.pragma "nounroll";
	ld.global.nc.u32 	%r1095, [%rd509];
	mad.wide.u32 	%rd417, %r1095, %r337, %rd511;
	shr.u64 	%rd511, %rd417, 32;
	st.local.u32 	[%rd510], %rd417;
	add.s32 	%r1242, %r1242, 1;
	add.s64 	%rd510, %rd510, 4;
	add.s64 	%rd509, %rd509, 4;
	setp.ne.s32 	%p330, %r1242, 6;
	@%p330 bra 	$L__BB2_309;
	shr.u32 	%r1096, %r336, 23;
	st.local.u32 	[%rd1+24], %rd511;
	and.b32  	%r340, %r1096, 31;
	and.b32  	%r1097, %r1096, 224;
	add.s32 	%r1098, %r1097, -128;
	shr.u32 	%r1099, %r1098, 5;
	mul.wide.u32 	%rd418, %r1099, 4;
	sub.s64 	%rd186, %rd1, %rd418;
	ld.local.u32 	%r1243, [%rd186+24];
	ld.local.u32 	%r1244, [%rd186+20];
	setp.eq.s32 	%p331, %r340, 0;
	@%p331 bra 	$L__BB2_312;
	shf.l.wrap.b32 	%r1243, %r1244, %r1243, %r340;
	ld.local.u32 	%r1100, [%rd186+16];
	shf.l.wrap.b32 	%r1244, %r1100, %r1244, %r340;
$L__BB2_312:
	shr.u32 	%r1101, %r1243, 30;
	shf.l.wrap.b32 	%r1102, %r1244, %r1243, 2;
	shl.b32 	%r1103, %r1244, 2;
	shr.u32 	%r1104, %r1102, 31;
	add.s32 	%r1105, %r1104, %r1101;
	neg.s32 	%r1106, %r1105;
	setp.lt.s32 	%p332, %r336, 0;
	selp.b32 	%r1245, %r1106, %r1105, %p332;
	xor.b32  	%r1107, %r1102, %r336;
	shr.s32 	%r1108, %r1102, 31;
	xor.b32  	%r1109, %r1108, %r1102;
	xor.b32  	%r1110, %r1108, %r1103;
	cvt.u64.u32 	%rd419, %r1109;
	shl.b64 	%rd420, %rd419, 32;
	cvt.u64.u32 	%rd421, %r1110;
	or.b64  	%rd422, %rd420, %rd421;
	cvt.rn.f64.s64 	%fd54, %rd422;
	mul.f64 	%fd55, %fd54, 0d3BF921FB54442D19;
	cvt.rn.f32.f64 	%f1939, %fd55;
	neg.f32 	%f1940, %f1939;
	setp.lt.s32 	%p333, %r1107, 0;
	selp.f32 	%f2201, %f1940, %f1939, %p333;
$L__BB2_313:
	setp.ltu.f32 	%p334, %f372, 0f47CE4780;
	mul.rn.f32 	%f1942, %f2201, %f2201;
	and.b32  	%r1112, %r1245, 1;
	setp.eq.b32 	%p335, %r1112, 1;
	selp.f32 	%f1943, 0f3F800000, %f2201, %p335;
	fma.rn.f32 	%f1944, %f1942, %f1943, 0f00000000;
	fma.rn.f32 	%f1945, %f1942, 0f37CBAC00, 0fBAB607ED;
	selp.f32 	%f1946, %f1945, 0fB94D4153, %p335;
	selp.f32 	%f1947, 0f3D2AAABB, 0f3C0885E4, %p335;
	fma.rn.f32 	%f1948, %f1946, %f1942, %f1947;
	selp.f32 	%f1949, 0fBEFFFFFF, 0fBE2AAAA8, %p335;
	fma.rn.f32 	%f1950, %f1948, %f1942, %f1949;
	fma.rn.f32 	%f1951, %f1950, %f1944, %f1943;
	and.b32  	%r1113, %r1245, 2;
	setp.eq.s32 	%p336, %r1113, 0;
	mov.f32 	%f1952, 0f00000000;
	sub.f32 	%f1953, %f1952, %f1951;
	selp.f32 	%f384, %f1951, %f1953, %p336;
	@%p334 bra 	$L__BB2_321;
	setp.neu.f32 	%p337, %f372, 0f7F800000;
	@%p337 bra 	$L__BB2_316;
	mov.f32 	%f1956, 0f00000000;
	mul.rn.f32 	%f2202, %f370, %f1956;
	mov.b32 	%r1249, 0;
	bra.uni 	$L__BB2_321;
$L__BB2_316:
	mov.b32 	%r349, %f370;
	shl.b32 	%r1115, %r349, 8;
	or.b32  	%r350, %r1115, -2147483648;
	mov.b64 	%rd514, 0;
	mov.b32 	%r1246, 0;
	mov.u64 	%rd512, __cudart_i2opi_f;
	mov.u64 	%rd513, %rd1;
$L__BB2_317:
	.pragma "nounroll";
	ld.global.nc.u32 	%r1116, [%rd512];
	mad.wide.u32 	%rd425, %r1116, %r350, %rd514;
	shr.u64 	%rd514, %rd425, 32;
	st.local.u32 	[%rd513], %rd425;
	add.s32 	%r1246, %r1246, 1;
	add.s64 	%rd513, %rd513, 4;
	add.s64 	%rd512, %rd512, 4;
	setp.ne.s32 	%p338, %r1246, 6;
	@%p338 bra 	$L__BB2_317;
	shr.u32 	%r1117, %r349, 23;
	st.local.u32 	[%rd1+24], %rd514;
	and.b32  	%r353, %r1117, 31;
	and.b32  	%r1118, %r1117, 224;
	add.s32 	%r1119, %r1118, -128;
	shr.u32 	%r1120, %r1119, 5;
	mul.wide.u32 	%rd426, %r1120, 4;
	sub.s64 	%rd193, %rd1, %rd426;
	ld.local.u32 	%r1247, [%rd193+24];
	ld.local.u32 	%r1248, [%rd193+20];
	setp.eq.s32 	%p339, %r353, 0;
	@%p339 bra 	$L__BB2_320;
	shf.l.wrap.b32 	%r1247, %r1248, %r1247, %r353;
	ld.local.u32 	%r1121, [%rd193+16];
	shf.l.wrap.b32 	%r1248, %r1121, %r1248, %r353;
$L__BB2_320:
	shr.u32 	%r1122, %r1247, 30;
	shf.l.wrap.b32 	%r1123, %r1248, %r1247, 2;
	shl.b32 	%r1124, %r1248, 2;
	shr.u32 	%r1125, %r1123, 31;
	add.s32 	%r1126, %r1125, %r1122;
	neg.s32 	%r1127, %r1126;
	setp.lt.s32 	%p340, %r349, 0;
	selp.b32 	%r1249, %r1127, %r1126, %p340;
	xor.b32  	%r1128, %r1123, %r349;
	shr.s32 	%r1129, %r1123, 31;
	xor.b32  	%r1130, %r1129, %r1123;
	xor.b32  	%r1131, %r1129, %r1124;
	cvt.u64.u32 	%rd427, %r1130;
	shl.b64 	%rd428, %rd427, 32;
	cvt.u64.u32 	%rd429, %r1131;
	or.b64  	%rd430, %rd428, %rd429;
	cvt.rn.f64.s64 	%fd56, %rd430;
	mul.f64 	%fd57, %fd56, 0d3BF921FB54442D19;
	cvt.rn.f32.f64 	%f1954, %fd57;
	neg.f32 	%f1955, %f1954;
	setp.lt.s32 	%p341, %r1128, 0;
	selp.f32 	%f2202, %f1955, %f1954, %p341;
$L__BB2_321:
	fma.rn.f32 	%f1957, %f388, 0f00000000, 0f00000000;
	mul.f32 	%f1958, %f1957, %f380;
	add.s32 	%r1133, %r1249, 1;
	mul.rn.f32 	%f1959, %f2202, %f2202;
	and.b32  	%r1134, %r1249, 1;
	setp.eq.b32 	%p342, %r1134, 1;
	selp.f32 	%f1960, %f2202, 0f3F800000, %p342;
	fma.rn.f32 	%f1961, %f1959, %f1960, 0f00000000;
	fma.rn.f32 	%f1962, %f1959, 0f37CBAC00, 0fBAB607ED;
	selp.f32 	%f1963, 0fB94D4153, %f1962, %p342;
	selp.f32 	%f1964, 0f3C0885E4, 0f3D2AAABB, %p342;
	fma.rn.f32 	%f1965, %f1963, %f1959, %f1964;
	selp.f32 	%f1966, 0fBE2AAAA8, 0fBEFFFFFF, %p342;
	fma.rn.f32 	%f1967, %f1965, %f1959, %f1966;
	fma.rn.f32 	%f1968, %f1967, %f1961, %f1960;
	and.b32  	%r1135, %r1133, 2;
	setp.eq.s32 	%p343, %r1135, 0;
	mov.f32 	%f1969, 0f00000000;
	sub.f32 	%f1970, %f1969, %f1968;
	selp.f32 	%f1971, %f1968, %f1970, %p343;
	mul.f32 	%f1972, %f1957, %f1971;
	mul.f32 	%f1973, %f384, 0f00000000;
	fma.rn.f32 	%f1974, %f1972, 0f00000000, %f1973;
	add.f32 	%f1975, %f1973, %f1972;
	mul.f32 	%f1976, %f1973, 0f00000000;
	sub.f32 	%f1977, %f1976, %f1974;
	sub.f32 	%f1978, %f1973, %f1975;
	mul.f32 	%f1979, %f1958, 0f00000000;
	fma.rn.f32 	%f1980, %f376, 0f00000000, %f1979;
	mul.f32 	%f1981, %f361, %f1977;
	mul.f32 	%f1982, %f362, %f1973;
	sub.f32 	%f1983, %f1981, %f1982;
	mul.f32 	%f1984, %f363, %f1973;
	sub.f32 	%f1985, %f1981, %f1984;
	mul.f32 	%f1986, %f361, %f1973;
	fma.rn.f32 	%f1987, %f376, 0f00000000, %f1986;
	sub.f32 	%f1988, %f1980, %f1983;
	sub.f32 	%f1989, %f1980, %f1985;
	mul.f32 	%f1990, %f364, %f1977;
	mul.f32 	%f1991, %f365, %f1973;
	sub.f32 	%f1992, %f1990, %f1991;
	mul.f32 	%f1993, %f366, %f1973;
	sub.f32 	%f1994, %f1990, %f1993;
	mul.f32 	%f1995, %f364, %f1973;
	add.f32 	%f1996, %f1995, %f1987;
	sub.f32 	%f1997, %f1988, %f1992;
	sub.f32 	%f1998, %f1989, %f1994;
	mul.f32 	%f1999, %f367, %f1978;
	mul.f32 	%f2000, %f368, %f384;
	sub.f32 	%f2001, %f1999, %f2000;
	mul.f32 	%f2002, %f369, %f384;
	sub.f32 	%f2003, %f1999, %f2002;
	fma.rn.f32 	%f2004, %f367, %f384, %f1996;
	sub.f32 	%f2005, %f1997, %f2001;
	sub.f32 	%f2006, %f1998, %f2003;
	mul.f32 	%f2007, %f361, %f1958;
	fma.rn.f32 	%f2008, %f362, %f376, %f2007;
	fma.rn.f32 	%f2009, %f363, %f376, %f2007;
	mul.f32 	%f2010, %f1973, 0f80000000;
	fma.rn.f32 	%f2011, %f1977, 0f00000000, %f2010;
	fma.rn.f32 	%f2012, %f361, %f376, %f2010;
	add.f32 	%f2013, %f2008, %f2011;
	add.f32 	%f2014, %f2009, %f2011;
	mul.f32 	%f2015, %f367, %f1977;
	mul.f32 	%f2016, %f368, %f1973;
	sub.f32 	%f2017, %f2015, %f2016;
	mul.f32 	%f2018, %f369, %f1973;
	sub.f32 	%f2019, %f2015, %f2018;
	mul.f32 	%f2020, %f367, %f1973;
	sub.f32 	%f2021, %f2012, %f2020;
	add.f32 	%f2022, %f2017, %f2013;
	add.f32 	%f2023, %f2019, %f2014;
	mul.f32 	%f2024, %f364, %f1978;
	mul.f32 	%f2025, %f365, %f384;
	sub.f32 	%f2026, %f2024, %f2025;
	mul.f32 	%f2027, %f366, %f384;
	sub.f32 	%f2028, %f2024, %f2027;
	fma.rn.f32 	%f2029, %f364, %f384, %f2021;
	sub.f32 	%f2030, %f2022, %f2026;
	sub.f32 	%f2031, %f2023, %f2028;
	mul.f32 	%f2032, %f364, %f1958;
	fma.rn.f32 	%f2033, %f365, %f376, %f2032;
	fma.rn.f32 	%f2034, %f366, %f376, %f2032;
	fma.rn.f32 	%f2035, %f364, %f376, %f2020;
	sub.f32 	%f2036, %f2033, %f2017;
	sub.f32 	%f2037, %f2034, %f2019;
	fma.rn.f32 	%f2038, %f1973, 0f80000000, %f2035;
	add.f32 	%f2039, %f2011, %f2036;
	add.f32 	%f2040, %f2011, %f2037;
	mul.f32 	%f2041, %f361, %f1978;
	mul.f32 	%f2042, %f362, %f384;
	sub.f32 	%f2043, %f2041, %f2042;
	mul.f32 	%f2044, %f363, %f384;
	sub.f32 	%f2045, %f2041, %f2044;
	mul.f32 	%f2046, %f361, %f384;
	sub.f32 	%f2047, %f2038, %f2046;
	add.f32 	%f2048, %f2043, %f2039;
	add.f32 	%f2049, %f2045, %f2040;
	mul.f32 	%f2050, %f367, %f376;
	mul.f32 	%f2051, %f367, %f1958;
	fma.rn.f32 	%f2052, %f368, %f376, %f2051;
	fma.rn.f32 	%f2053, %f369, %f376, %f2051;
	sub.f32 	%f2054, %f2050, %f1995;
	add.f32 	%f2055, %f2052, %f1992;
	add.f32 	%f2056, %f2053, %f1994;
	fma.rn.f32 	%f2057, %f361, %f1973, %f2054;
	sub.f32 	%f2058, %f2055, %f1983;
	sub.f32 	%f2059, %f2056, %f1985;
	mul.f32 	%f2060, %f1978, 0f00000000;
	fma.rn.f32 	%f2061, %f384, 0f80000000, %f2060;
	fma.rn.f32 	%f2062, %f384, 0f80000000, %f2057;
	add.f32 	%f2063, %f2061, %f2058;
	add.f32 	%f2064, %f2061, %f2059;
	mul.f32 	%f2065, %f1973, %f2004;
	mul.f32 	%f2066, %f1973, %f2005;
	fma.rn.f32 	%f2067, %f2004, %f1974, %f2066;
	mul.f32 	%f2068, %f1973, %f2006;
	fma.rn.f32 	%f2069, %f2004, %f1974, %f2068;
	mul.f32 	%f2070, %f376, %f2030;
	fma.rn.f32 	%f2071, %f1958, %f2029, %f2070;
	mul.f32 	%f2072, %f376, %f2031;
	fma.rn.f32 	%f2073, %f1958, %f2029, %f2072;
	fma.rn.f32 	%f2074, %f376, %f2029, %f2065;
	add.f32 	%f2075, %f2067, %f2071;
	add.f32 	%f2076, %f2069, %f2073;
	mul.f32 	%f2077, %f384, %f2048;
	fma.rn.f32 	%f2078, %f2047, %f1975, %f2077;
	mul.f32 	%f2079, %f384, %f2049;
	fma.rn.f32 	%f2080, %f2047, %f1975, %f2079;
	fma.rn.f32 	%f2081, %f384, %f2047, %f2074;
	add.f32 	%f2082, %f2078, %f2075;
	add.f32 	%f2083, %f2080, %f2076;
	mul.f32 	%f2084, %f1973, %f2062;
	mul.f32 	%f2085, %f1973, %f2063;
	fma.rn.f32 	%f2086, %f2062, %f1974, %f2085;
	mul.f32 	%f2087, %f1973, %f2064;
	fma.rn.f32 	%f2088, %f2062, %f1974, %f2087;
	sub.f32 	%f2089, %f2081, %f2084;
	sub.f32 	%f2090, %f2082, %f2086;
	sub.f32 	%f2091, %f2083, %f2088;
	mul.f32 	%f2092, %f384, %f2029;
	mul.f32 	%f2093, %f384, %f2030;
	fma.rn.f32 	%f2094, %f2029, %f1975, %f2093;
	mul.f32 	%f2095, %f384, %f2031;
	fma.rn.f32 	%f2096, %f2029, %f1975, %f2095;
	sub.f32 	%f2097, %f2065, %f2092;
	sub.f32 	%f2098, %f2067, %f2094;
	sub.f32 	%f2099, %f2069, %f2096;
	mul.f32 	%f2100, %f376, %f2048;
	fma.rn.f32 	%f2101, %f1958, %f2047, %f2100;
	mul.f32 	%f2102, %f376, %f2049;
	fma.rn.f32 	%f2103, %f1958, %f2047, %f2102;
	fma.rn.f32 	%f2104, %f376, %f2047, %f2097;
	add.f32 	%f2105, %f2101, %f2098;
	add.f32 	%f2106, %f2103, %f2099;
	add.f32 	%f2107, %f2084, %f2104;
	add.f32 	%f2108, %f2086, %f2105;
	add.f32 	%f2109, %f2088, %f2106;
	mul.f32 	%f2110, %f384, %f2005;
	fma.rn.f32 	%f2111, %f2004, %f1975, %f2110;
	mul.f32 	%f2112, %f384, %f2006;
	fma.rn.f32 	%f2113, %f2004, %f1975, %f2112;
	mul.f32 	%f2114, %f1973, %f2029;
	mul.f32 	%f2115, %f1973, %f2030;
	fma.rn.f32 	%f2116, %f2029, %f1974, %f2115;
	mul.f32 	%f2117, %f1973, %f2031;
	fma.rn.f32 	%f2118, %f2029, %f1974, %f2117;
	fma.rn.f32 	%f2119, %f384, %f2004, %f2114;
	add.f32 	%f2120, %f2111, %f2116;
	add.f32 	%f2121, %f2113, %f2118;
	mul.f32 	%f2122, %f1973, %f2047;
	mul.f32 	%f2123, %f1973, %f2048;
	fma.rn.f32 	%f2124, %f2047, %f1974, %f2123;
	mul.f32 	%f2125, %f1973, %f2049;
	fma.rn.f32 	%f2126, %f2047, %f1974, %f2125;
	sub.f32 	%f2127, %f2119, %f2122;
	sub.f32 	%f2128, %f2120, %f2124;
	sub.f32 	%f2129, %f2121, %f2126;
	mul.f32 	%f2130, %f376, %f2063;
	fma.rn.f32 	%f2131, %f1958, %f2062, %f2130;
	mul.f32 	%f2132, %f376, %f2064;
	fma.rn.f32 	%f2133, %f1958, %f2062, %f2132;
	fma.rn.f32 	%f2134, %f376, %f2062, %f2127;
	add.f32 	%f2135, %f2131, %f2128;
	add.f32 	%f2136, %f2133, %f2129;
	st.param.v4.f32 	[func_retval0], {%f2089, %f2090, %f2091, %f2107};
	st.param.v4.f32 	[func_retval0+16], {%f2108, %f2109, %f2134, %f2135};
	st.param.f32 	[func_retval0+32], %f2136;
	ret;

}
.func  (.param .align 16 .b8 func_retval0[36]) _Z14ev_uncorrugate3jetS_fi(
	.param .align 16 .b8 _Z14ev_uncorrugate3jetS_fi_param_0[12],
	.param .align 16 .b8 _Z14ev_uncorrugate3jetS_fi_param_1[12],
	.param .b32 _Z14ev_uncorrugate3jetS_fi_param_2
)
{
	.local .align 4 .b8 	__local_depot3[28];
	.reg .b64 	%SP;
	.reg .b64 	%SPL;
	.reg .pred 	%p<204>;
	.reg .b32 	%r<750>;
	.reg .b32 	%f<1480>;
	.reg .b64 	%rd<303>;
	.reg .b64 	%fd<34>;

	mov.u64 	%SPL, __local_depot3;
	ld.param.v2.f32 	{%f241, %f242}, [_Z14ev_uncorrugate3jetS_fi_param_0];
	ld.param.f32 	%f3, [_Z14ev_uncorrugate3jetS_fi_param_1];
	ld.param.f32 	%f244, [_Z14ev_uncorrugate3jetS_fi_param_2];
	add.u64 	%rd1, %SPL, 0;
	mov.f32 	%f245, 0f00000000;
	mul.rn.f32 	%f246, %f245, %f245;
	fma.rn.f32 	%f247, %f246, 0f00000000, 0f00000000;
	fma.rn.f32 	%f248, %f246, 0fB94D4153, 0f3C0885E4;
	fma.rn.f32 	%f249, %f248, %f246, 0fBE2AAAA8;
	fma.rn.f32 	%f1, %f249, %f247, 0f00000000;
	add.f32 	%f250, %f246, 0f00000000;
	fma.rn.f32 	%f251, %f246, 0f37CBAC00, 0fBAB607ED;
	fma.rn.f32 	%f252, %f251, %f246, 0f3D2AAABB;
	fma.rn.f32 	%f253, %f252, %f246, 0fBEFFFFFF;
	fma.rn.f32 	%f2, %f253, %f250, 0f3F800000;
	mul.f32 	%f254, %f3, 0f3F22F983;
	cvt.rni.s32.f32 	%r707, %f254;
	cvt.rn.f32.s32 	%f255, %r707;
	fma.rn.f32 	%f256, %f255, 0fBFC90FDA, %f3;
	fma.rn.f32 	%f257, %f255, 0fB3A22168, %f256;
	fma.rn.f32 	%f1447, %f255, 0fA7C234C5, %f257;
	abs.f32 	%f5, %f3;
	setp.ltu.f32 	%p1, %f5, 0f47CE4780;
	mov.u32 	%r687, %r707;
	mov.f32 	%f1442, %f1447;
	@%p1 bra 	$L__BB3_8;
	setp.neu.f32 	%p2, %f5, 0f7F800000;
	@%p2 bra 	$L__BB3_3;
	mov.f32 	%f260, 0f00000000;
	mul.rn.f32 	%f1442, %f3, %f260;
	mov.b32 	%r687, 0;
	bra.uni 	$L__BB3_8;
$L__BB3_3:
	mov.b32 	%r2, %f3;
	shl.b32 	%r204, %r2, 8;
	or.b32  	%r3, %r204, -2147483648;
	mov.b64 	%rd257, 0;
	mov.b32 	%r684, 0;
	mov.u64 	%rd255, __cudart_i2opi_f;
	mov.u64 	%rd256, %rd1;
$L__BB3_4:
	.pragma "nounroll";
	ld.global.nc.u32 	%r205, [%rd255];
	mad.wide.u32 	%rd111, %r205, %r3, %rd257;
	shr.u64 	%rd257, %rd111, 32;
	st.local.u32 	[%rd256], %rd111;
	add.s32 	%r684, %r684, 1;
	add.s64 	%rd256, %rd256, 4;
	add.s64 	%rd255, %rd255, 4;
	setp.ne.s32 	%p3, %r684, 6;
	@%p3 bra 	$L__BB3_4;
	shr.u32 	%r206, %r2, 23;
	st.local.u32 	[%rd1+24], %rd257;
	and.b32  	%r6, %r206, 31;
	and.b32  	%r207, %r206, 224;
	add.s32 	%r208, %r207, -128;
	shr.u32 	%r209, %r208, 5;
	mul.wide.u32 	%rd112, %r209, 4;
	sub.s64 	%rd8, %rd1, %rd112;
	ld.local.u32 	%r685, [%rd8+24];
	ld.local.u32 	%r686, [%rd8+20];
	setp.eq.s32 	%p4, %r6, 0;
	@%p4 bra 	$L__BB3_7;
	shf.l.wrap.b32 	%r685, %r686, %r685, %r6;
	ld.local.u32 	%r210, [%rd8+16];
	shf.l.wrap.b32 	%r686, %r210, %r686, %r6;
$L__BB3_7:
	shr.u32 	%r211, %r685, 30;
	shf.l.wrap.b32 	%r212, %r686, %r685, 2;
	shl.b32 	%r213, %r686, 2;
	shr.u32 	%r214, %r212, 31;
	add.s32 	%r215, %r214, %r211;
	neg.s32 	%r216, %r215;
	setp.lt.s32 	%p5, %r2, 0;
	selp.b32 	%r687, %r216, %r215, %p5;
	xor.b32  	%r217, %r212, %r2;
	shr.s32 	%r218, %r212, 31;
	xor.b32  	%r219, %r218, %r212;
	xor.b32  	%r220, %r218, %r213;
	cvt.u64.u32 	%rd113, %r219;
	shl.b64 	%rd114, %rd113, 32;
	cvt.u64.u32 	%rd115, %r220;
	or.b64  	%rd116, %rd114, %rd115;
	cvt.rn.f64.s64 	%fd1, %rd116;
	mul.f64 	%fd2, %fd1, 0d3BF921FB54442D19;
	cvt.rn.f32.f64 	%f258, %fd2;
	neg.f32 	%f259, %f258;
	setp.lt.s32 	%p6, %r217, 0;
	selp.f32 	%f1442, %f259, %f258, %p6;
$L__BB3_8:
	setp.ltu.f32 	%p7, %f5, 0f47CE4780;
	mul.rn.f32 	%f261, %f1442, %f1442;
	and.b32  	%r222, %r687, 1;
	setp.eq.b32 	%p8, %r222, 1;
	selp.f32 	%f262, 0f3F800000, %f1442, %p8;
	fma.rn.f32 	%f263, %f261, %f262, 0f00000000;
	fma.rn.f32 	%f264, %f261, 0f37CBAC00, 0fBAB607ED;
	selp.f32 	%f265, %f264, 0fB94D4153, %p8;
	selp.f32 	%f266, 0f3D2AAABB, 0f3C0885E4, %p8;
	fma.rn.f32 	%f267, %f265, %f261, %f266;
	selp.f32 	%f268, 0fBEFFFFFF, 0fBE2AAAA8, %p8;
	fma.rn.f32 	%f269, %f267, %f261, %f268;
	fma.rn.f32 	%f270, %f269, %f263, %f262;
	and.b32  	%r223, %r687, 2;
	setp.eq.s32 	%p9, %r223, 0;
	mov.f32 	%f271, 0f00000000;
	sub.f32 	%f272, %f271, %f270;
	selp.f32 	%f9, %f270, %f272, %p9;
	mov.u32 	%r691, %r707;
	mov.f32 	%f1443, %f1447;
	@%p7 bra 	$L__BB3_16;
	setp.neu.f32 	%p10, %f5, 0f7F800000;
	@%p10 bra 	$L__BB3_11;
	mov.f32 	%f275, 0f00000000;
	mul.rn.f32 	%f1443, %f3, %f275;
	mov.b32 	%r691, 0;
	bra.uni 	$L__BB3_16;
$L__BB3_11:
	mov.b32 	%r15, %f3;
	shl.b32 	%r225, %r15, 8;
	or.b32  	%r16, %r225, -2147483648;
	mov.b64 	%rd260, 0;
	mov.b32 	%r688, 0;
	mov.u64 	%rd258, __cudart_i2opi_f;
	mov.u64 	%rd259, %rd1;
$L__BB3_12:
	.pragma "nounroll";
	ld.global.nc.u32 	%r226, [%rd258];
	mad.wide.u32 	%rd119, %r226, %r16, %rd260;
	shr.u64 	%rd260, %rd119, 32;
	st.local.u32 	[%rd259], %rd119;
	add.s32 	%r688, %r688, 1;
	add.s64 	%rd259, %rd259, 4;
	add.s64 	%rd258, %rd258, 4;
	setp.ne.s32 	%p11, %r688, 6;
	@%p11 bra 	$L__BB3_12;
	shr.u32 	%r227, %r15, 23;
	st.local.u32 	[%rd1+24], %rd260;
	and.b32  	%r19, %r227, 31;
	and.b32  	%r228, %r227, 224;
	add.s32 	%r229, %r228, -128;
	shr.u32 	%r230, %r229, 5;
	mul.wide.u32 	%rd120, %r230, 4;
	sub.s64 	%rd15, %rd1, %rd120;
	ld.local.u32 	%r689, [%rd15+24];
	ld.local.u32 	%r690, [%rd15+20];
	setp.eq.s32 	%p12, %r19, 0;
	@%p12 bra 	$L__BB3_15;
	shf.l.wrap.b32 	%r689, %r690, %r689, %r19;
	ld.local.u32 	%r231, [%rd15+16];
	shf.l.wrap.b32 	%r690, %r231, %r690, %r19;
$L__BB3_15:
	shr.u32 	%r232, %r689, 30;
	shf.l.wrap.b32 	%r233, %r690, %r689, 2;
	shl.b32 	%r234, %r690, 2;
	shr.u32 	%r235, %r233, 31;
	add.s32 	%r236, %r235, %r232;
	neg.s32 	%r237, %r236;
	setp.lt.s32 	%p13, %r15, 0;
	selp.b32 	%r691, %r237, %r236, %p13;
	xor.b32  	%r238, %r233, %r15;
	shr.s32 	%r239, %r233, 31;
	xor.b32  	%r240, %r239, %r233;
	xor.b32  	%r241, %r239, %r234;
	cvt.u64.u32 	%rd121, %r240;
	shl.b64 	%rd122, %rd121, 32;
	cvt.u64.u32 	%rd123, %r241;
	or.b64  	%rd124, %rd122, %rd123;
	cvt.rn.f64.s64 	%fd3, %rd124;
	mul.f64 	%fd4, %fd3, 0d3BF921FB54442D19;
	cvt.rn.f32.f64 	%f273, %fd4;
	neg.f32 	%f274, %f273;
	setp.lt.s32 	%p14, %r238, 0;
	selp.f32 	%f1443, %f274, %f273, %p14;
$L__BB3_16:
	mul.f32 	%f276, %f1, 0f00000000;
	mul.f32 	%f277, %f2, 0f00000000;
	setp.ltu.f32 	%p15, %f5, 0f47CE4780;
	add.s32 	%r243, %r691, 1;
	mul.rn.f32 	%f278, %f1443, %f1443;
	and.b32  	%r244, %r691, 1;
	setp.eq.b32 	%p16, %r244, 1;
	selp.f32 	%f279, %f1443, 0f3F800000, %p16;
	fma.rn.f32 	%f280, %f278, %f279, 0f00000000;
	fma.rn.f32 	%f281, %f278, 0f37CBAC00, 0fBAB607ED;
	selp.f32 	%f282, 0fB94D4153, %f281, %p16;
	selp.f32 	%f283, 0f3C0885E4, 0f3D2AAABB, %p16;
	fma.rn.f32 	%f284, %f282, %f278, %f283;
	selp.f32 	%f285, 0fBE2AAAA8, 0fBEFFFFFF, %p16;
	fma.rn.f32 	%f286, %f284, %f278, %f285;
	fma.rn.f32 	%f287, %f286, %f280, %f279;
	and.b32  	%r245, %r243, 2;
	setp.eq.s32 	%p17, %r245, 0;
	mov.f32 	%f288, 0f00000000;
	sub.f32 	%f289, %f288, %f287;
	selp.f32 	%f290, %f287, %f289, %p17;
	mul.f32 	%f291, %f290, 0f00000000;
	sub.f32 	%f292, %f276, %f277;
	mul.f32 	%f293, %f292, %f9;
	mul.f32 	%f294, %f1, %f290;
	sub.f32 	%f13, %f293, %f294;
	sub.f32 	%f295, %f276, %f2;
	mul.f32 	%f296, %f295, %f9;
	mul.f32 	%f297, %f1, %f291;
	sub.f32 	%f14, %f296, %f297;
	add.f32 	%f15, %f276, %f277;
	add.f32 	%f16, %f1, %f277;
	mov.u32 	%r695, %r707;
	mov.f32 	%f1444, %f1447;
	@%p15 bra 	$L__BB3_24;
	setp.neu.f32 	%p18, %f5, 0f7F800000;
	@%p18 bra 	$L__BB3_19;
	mov.f32 	%f300, 0f00000000;
	mul.rn.f32 	%f1444, %f3, %f300;
	mov.b32 	%r695, 0;
	bra.uni 	$L__BB3_24;
$L__BB3_19:
	mov.b32 	%r28, %f3;
	shl.b32 	%r247, %r28, 8;
	or.b32  	%r29, %r247, -2147483648;
	mov.b64 	%rd263, 0;
	mov.b32 	%r692, 0;
	mov.u64 	%rd261, __cudart_i2opi_f;
	mov.u64 	%rd262, %rd1;
$L__BB3_20:
	.pragma "nounroll";
	ld.global.nc.u32 	%r248, [%rd261];
	mad.wide.u32 	%rd127, %r248, %r29, %rd263;
	shr.u64 	%rd263, %rd127, 32;
	st.local.u32 	[%rd262], %rd127;
	add.s32 	%r692, %r692, 1;
	add.s64 	%rd262, %rd262, 4;
	add.s64 	%rd261, %rd261, 4;
	setp.ne.s32 	%p19, %r692, 6;
	@%p19 bra 	$L__BB3_20;
	shr.u32 	%r249, %r28, 23;
	st.local.u32 	[%rd1+24], %rd263;
	and.b32  	%r32, %r249, 31;
	and.b32  	%r250, %r249, 224;
	add.s32 	%r251, %r250, -128;
	shr.u32 	%r252, %r251, 5;
	mul.wide.u32 	%rd128, %r252, 4;
	sub.s64 	%rd22, %rd1, %rd128;
	ld.local.u32 	%r693, [%rd22+24];
	ld.local.u32 	%r694, [%rd22+20];
	setp.eq.s32 	%p20, %r32, 0;
	@%p20 bra 	$L__BB3_23;
	shf.l.wrap.b32 	%r693, %r694, %r693, %r32;
	ld.local.u32 	%r253, [%rd22+16];
	shf.l.wrap.b32 	%r694, %r253, %r694, %r32;
$L__BB3_23:
	shr.u32 	%r254, %r693, 30;
	shf.l.wrap.b32 	%r255, %r694, %r693, 2;
	shl.b32 	%r256, %r694, 2;
	shr.u32 	%r257, %r255, 31;
	add.s32 	%r258, %r257, %r254;
	neg.s32 	%r259, %r258;
	setp.lt.s32 	%p21, %r28, 0;
	selp.b32 	%r695, %r259, %r258, %p21;
	xor.b32  	%r260, %r255, %r28;
	shr.s32 	%r261, %r255, 31;
	xor.b32  	%r262, %r261, %r255;
	xor.b32  	%r263, %r261, %r256;
	cvt.u64.u32 	%rd129, %r262;
	shl.b64 	%rd130, %rd129, 32;
	cvt.u64.u32 	%rd131, %r263;
	or.b64  	%rd132, %rd130, %rd131;
	cvt.rn.f64.s64 	%fd5, %rd132;
	mul.f64 	%fd6, %fd5, 0d3BF921FB54442D19;
	cvt.rn.f32.f64 	%f298, %fd6;
	neg.f32 	%f299, %f298;
	setp.lt.s32 	%p22, %r260, 0;
	selp.f32 	%f1444, %f299, %f298, %p22;
$L__BB3_24:
	setp.ltu.f32 	%p23, %f5, 0f47CE4780;
	mul.rn.f32 	%f301, %f1444, %f1444;
	and.b32  	%r265, %r695, 1;
	setp.eq.b32 	%p24, %r265, 1;
	selp.f32 	%f302, 0f3F800000, %f1444, %p24;
	fma.rn.f32 	%f303, %f301, %f302, 0f00000000;
	fma.rn.f32 	%f304, %f301, 0f37CBAC00, 0fBAB607ED;
	selp.f32 	%f305, %f304, 0fB94D4153, %p24;
	selp.f32 	%f306, 0f3D2AAABB, 0f3C0885E4, %p24;
	fma.rn.f32 	%f307, %f305, %f301, %f306;
	selp.f32 	%f308, 0fBEFFFFFF, 0fBE2AAAA8, %p24;
	fma.rn.f32 	%f309, %f307, %f301, %f308;
	fma.rn.f32 	%f310, %f309, %f303, %f302;
	and.b32  	%r266, %r695, 2;
	setp.eq.s32 	%p25, %r266, 0;
	mov.f32 	%f311, 0f00000000;
	sub.f32 	%f312, %f311, %f310;
	selp.f32 	%f20, %f310, %f312, %p25;
	mov.u32 	%r699, %r707;
	mov.f32 	%f1445, %f1447;
	@%p23 bra 	$L__BB3_32;
	setp.neu.f32 	%p26, %f5, 0f7F800000;
	@%p26 bra 	$L__BB3_27;
	mov.f32 	%f315, 0f00000000;
	mul.rn.f32 	%f1445, %f3, %f315;
	mov.b32 	%r699, 0;
	bra.uni 	$L__BB3_32;
$L__BB3_27:
	mov.b32 	%r41, %f3;
	shl.b32 	%r268, %r41, 8;
	or.b32  	%r42, %r268, -2147483648;
	mov.b64 	%rd266, 0;
	mov.b32 	%r696, 0;
	mov.u64 	%rd264, __cudart_i2opi_f;
	mov.u64 	%rd265, %rd1;
$L__BB3_28:
	.pragma "nounroll";
	ld.global.nc.u32 	%r269, [%rd264];
	mad.wide.u32 	%rd135, %r269, %r42, %rd266;
	shr.u64 	%rd266, %rd135, 32;
	st.local.u32 	[%rd265], %rd135;
	add.s32 	%r696, %r696, 1;
	add.s64 	%rd265, %rd265, 4;
	add.s64 	%rd264, %rd264, 4;
	setp.ne.s32 	%p27, %r696, 6;
	@%p27 bra 	$L__BB3_28;
	shr.u32 	%r270, %r41, 23;
	st.local.u32 	[%rd1+24], %rd266;
	and.b32  	%r45, %r270, 31;
	and.b32  	%r271, %r270, 224;
	add.s32 	%r272, %r271, -128;
	shr.u32 	%r273, %r272, 5;
	mul.wide.u32 	%rd136, %r273, 4;
	sub.s64 	%rd29, %rd1, %rd136;
	ld.local.u32 	%r697, [%rd29+24];
	ld.local.u32 	%r698, [%rd29+20];
	setp.eq.s32 	%p28, %r45, 0;
	@%p28 bra 	$L__BB3_31;
	shf.l.wrap.b32 	%r697, %r698, %r697, %r45;
	ld.local.u32 	%r274, [%rd29+16];
	shf.l.wrap.b32 	%r698, %r274, %r698, %r45;
$L__BB3_31:
	shr.u32 	%r275, %r697, 30;
	shf.l.wrap.b32 	%r276, %r698, %r697, 2;
	shl.b32 	%r277, %r698, 2;
	shr.u32 	%r278, %r276, 31;
	add.s32 	%r279, %r278, %r275;
	neg.s32 	%r280, %r279;
	setp.lt.s32 	%p29, %r41, 0;
	selp.b32 	%r699, %r280, %r279, %p29;
	xor.b32  	%r281, %r276, %r41;
	shr.s32 	%r282, %r276, 31;
	xor.b32  	%r283, %r282, %r276;
	xor.b32  	%r284, %r282, %r277;
	cvt.u64.u32 	%rd137, %r283;
	shl.b64 	%rd138, %rd137, 32;
	cvt.u64.u32 	%rd139, %r284;
	or.b64  	%rd140, %rd138, %rd139;
	cvt.rn.f64.s64 	%fd7, %rd140;
	mul.f64 	%fd8, %fd7, 0d3BF921FB54442D19;
	cvt.rn.f32.f64 	%f313, %fd8;
	neg.f32 	%f314, %f313;
	setp.lt.s32 	%p30, %r281, 0;
	selp.f32 	%f1445, %f314, %f313, %p30;
$L__BB3_32:
	setp.ltu.f32 	%p31, %f5, 0f47CE4780;
	add.s32 	%r286, %r699, 1;
	mul.rn.f32 	%f316, %f1445, %f1445;
	and.b32  	%r287, %r699, 1;
	setp.eq.b32 	%p32, %r287, 1;
	selp.f32 	%f317, %f1445, 0f3F800000, %p32;
	fma.rn.f32 	%f318, %f316, %f317, 0f00000000;
	fma.rn.f32 	%f319, %f316, 0f37CBAC00, 0fBAB607ED;
	selp.f32 	%f320, 0fB94D4153, %f319, %p32;
	selp.f32 	%f321, 0f3C0885E4, 0f3D2AAABB, %p32;
	fma.rn.f32 	%f322, %f320, %f316, %f321;
	selp.f32 	%f323, 0fBE2AAAA8, 0fBEFFFFFF, %p32;
	fma.rn.f32 	%f324, %f322, %f316, %f323;
	fma.rn.f32 	%f325, %f324, %f318, %f317;
	and.b32  	%r288, %r286, 2;
	setp.eq.s32 	%p33, %r288, 0;
	mov.f32 	%f326, 0f00000000;
	sub.f32 	%f327, %f326, %f325;
	selp.f32 	%f328, %f325, %f327, %p33;
	mul.f32 	%f329, %f328, 0f00000000;
	mul.f32 	%f330, %f15, %f20;
	mul.f32 	%f331, %f2, %f328;
	sub.f32 	%f24, %f330, %f331;
	mul.f32 	%f332, %f16, %f20;
	mul.f32 	%f333, %f2, %f329;
	sub.f32 	%f25, %f332, %f333;
	mov.u32 	%r703, %r707;
	mov.f32 	%f1446, %f1447;
	@%p31 bra 	$L__BB3_40;
	setp.neu.f32 	%p34, %f5, 0f7F800000;
	@%p34 bra 	$L__BB3_35;
	mov.f32 	%f336, 0f00000000;
	mul.rn.f32 	%f1446, %f3, %f336;
	mov.b32 	%r703, 0;
	bra.uni 	$L__BB3_40;
$L__BB3_35:
	mov.b32 	%r54, %f3;
	shl.b32 	%r290, %r54, 8;
	or.b32  	%r55, %r290, -2147483648;
	mov.b64 	%rd269, 0;
	mov.b32 	%r700, 0;
	mov.u64 	%rd267, __cudart_i2opi_f;
	mov.u64 	%rd268, %rd1;
$L__BB3_36:
	.pragma "nounroll";
	ld.global.nc.u32 	%r291, [%rd267];
	mad.wide.u32 	%rd143, %r291, %r55, %rd269;
	shr.u64 	%rd269, %rd143, 32;
	st.local.u32 	[%rd268], %rd143;
	add.s32 	%r700, %r700, 1;
	add.s64 	%rd268, %rd268, 4;
	add.s64 	%rd267, %rd267, 4;
	setp.ne.s32 	%p35, %r700, 6;
	@%p35 bra 	$L__BB3_36;
	shr.u32 	%r292, %r54, 23;
	st.local.u32 	[%rd1+24], %rd269;
	and.b32  	%r58, %r292, 31;
	and.b32  	%r293, %r292, 224;
	add.s32 	%r294, %r293, -128;
	shr.u32 	%r295, %r294, 5;
	mul.wide.u32 	%rd144, %r295, 4;
	sub.s64 	%rd36, %rd1, %rd144;
	ld.local.u32 	%r701, [%rd36+24];
	ld.local.u32 	%r702, [%rd36+20];
	setp.eq.s32 	%p36, %r58, 0;
	@%p36 bra 	$L__BB3_39;
	shf.l.wrap.b32 	%r701, %r702, %r701, %r58;
	ld.local.u32 	%r296, [%rd36+16];
	shf.l.wrap.b32 	%r702, %r296, %r702, %r58;
$L__BB3_39:
	shr.u32 	%r297, %r701, 30;
	shf.l.wrap.b32 	%r298, %r702, %r701, 2;
	shl.b32 	%r299, %r702, 2;
	shr.u32 	%r300, %r298, 31;
	add.s32 	%r301, %r300, %r297;
	neg.s32 	%r302, %r301;
	setp.lt.s32 	%p37, %r54, 0;
	selp.b32 	%r703, %r302, %r301, %p37;
	xor.b32  	%r303, %r298, %r54;
	shr.s32 	%r304, %r298, 31;
	xor.b32  	%r305, %r304, %r298;
	xor.b32  	%r306, %r304, %r299;
	cvt.u64.u32 	%rd145, %r305;
	shl.b64 	%rd146, %rd145, 32;
	cvt.u64.u32 	%rd147, %r306;
	or.b64  	%rd148, %rd146, %rd147;
	cvt.rn.f64.s64 	%fd9, %rd148;
	mul.f64 	%fd10, %fd9, 0d3BF921FB54442D19;
	cvt.rn.f32.f64 	%f334, %fd10;
	neg.f32 	%f335, %f334;
	setp.lt.s32 	%p38, %r303, 0;
	selp.f32 	%f1446, %f335, %f334, %p38;
$L__BB3_40:
	setp.ltu.f32 	%p39, %f5, 0f47CE4780;
	add.s32 	%r308, %r703, 1;
	mul.rn.f32 	%f337, %f1446, %f1446;
	and.b32  	%r309, %r703, 1;
	setp.eq.b32 	%p40, %r309, 1;
	selp.f32 	%f338, %f1446, 0f3F800000, %p40;
	fma.rn.f32 	%f339, %f337, %f338, 0f00000000;
	fma.rn.f32 	%f340, %f337, 0f37CBAC00, 0fBAB607ED;
	selp.f32 	%f341, 0fB94D4153, %f340, %p40;
	selp.f32 	%f342, 0f3C0885E4, 0f3D2AAABB, %p40;
	fma.rn.f32 	%f343, %f341, %f337, %f342;
	selp.f32 	%f344, 0fBE2AAAA8, 0fBEFFFFFF, %p40;
	fma.rn.f32 	%f345, %f343, %f337, %f344;
	fma.rn.f32 	%f346, %f345, %f339, %f338;
	and.b32  	%r310, %r308, 2;
	setp.eq.s32 	%p41, %r310, 0;
	mov.f32 	%f347, 0f00000000;
	sub.f32 	%f348, %f347, %f346;
	selp.f32 	%f29, %f346, %f348, %p41;
	@%p39 bra 	$L__BB3_48;
	setp.neu.f32 	%p42, %f5, 0f7F800000;
	@%p42 bra 	$L__BB3_43;
	mov.f32 	%f351, 0f00000000;
	mul.rn.f32 	%f1447, %f3, %f351;
	mov.b32 	%r707, 0;
	bra.uni 	$L__BB3_48;
$L__BB3_43:
	mov.b32 	%r67, %f3;
	shl.b32 	%r312, %r67, 8;
	or.b32  	%r68, %r312, -2147483648;
	mov.b64 	%rd272, 0;
	mov.b32 	%r704, 0;
	mov.u64 	%rd270, __cudart_i2opi_f;
	mov.u64 	%rd271, %rd1;
$L__BB3_44:
	.pragma "nounroll";
	ld.global.nc.u32 	%r313, [%rd270];
	mad.wide.u32 	%rd151, %r313, %r68, %rd272;
	shr.u64 	%rd272, %rd151, 32;
	st.local.u32 	[%rd271], %rd151;
	add.s32 	%r704, %r704, 1;
	add.s64 	%rd271, %rd271, 4;
	add.s64 	%rd270, %rd270, 4;
	setp.ne.s32 	%p43, %r704, 6;
	@%p43 bra 	$L__BB3_44;
	shr.u32 	%r314, %r67, 23;
	st.local.u32 	[%rd1+24], %rd272;
	and.b32  	%r71, %r314, 31;
	and.b32  	%r315, %r314, 224;
	add.s32 	%r316, %r315, -128;
	shr.u32 	%r317, %r316, 5;
	mul.wide.u32 	%rd152, %r317, 4;
	sub.s64 	%rd43, %rd1, %rd152;
	ld.local.u32 	%r705, [%rd43+24];
	ld.local.u32 	%r706, [%rd43+20];
	setp.eq.s32 	%p44, %r71, 0;
	@%p44 bra 	$L__BB3_47;
	shf.l.wrap.b32 	%r705, %r706, %r705, %r71;
	ld.local.u32 	%r318, [%rd43+16];
	shf.l.wrap.b32 	%r706, %r318, %r706, %r71;
$L__BB3_47:
	shr.u32 	%r319, %r705, 30;
	shf.l.wrap.b32 	%r320, %r706, %r705, 2;
	shl.b32 	%r321, %r706, 2;
	shr.u32 	%r322, %r320, 31;
	add.s32 	%r323, %r322, %r319;
	neg.s32 	%r324, %r323;
	setp.lt.s32 	%p45, %r67, 0;
	selp.b32 	%r707, %r324, %r323, %p45;
	xor.b32  	%r325, %r320, %r67;
	shr.s32 	%r326, %r320, 31;
	xor.b32  	%r327, %r326, %r320;
	xor.b32  	%r328, %r326, %r321;
	cvt.u64.u32 	%rd153, %r327;
	shl.b64 	%rd154, %rd153, 32;
	cvt.u64.u32 	%rd155, %r328;
	or.b64  	%rd156, %rd154, %rd155;
	cvt.rn.f64.s64 	%fd11, %rd156;
	mul.f64 	%fd12, %fd11, 0d3BF921FB54442D19;
	cvt.rn.f32.f64 	%f349, %fd12;
	neg.f32 	%f350, %f349;
	setp.lt.s32 	%p46, %r325, 0;
	selp.f32 	%f1447, %f350, %f349, %p46;
$L__BB3_48:
	mul.rn.f32 	%f353, %f1447, %f1447;
	and.b32  	%r330, %r707, 1;
	setp.eq.b32 	%p47, %r330, 1;
	selp.f32 	%f354, 0f3F800000, %f1447, %p47;
	fma.rn.f32 	%f355, %f353, %f354, 0f00000000;
	fma.rn.f32 	%f356, %f353, 0f37CBAC00, 0fBAB607ED;
	selp.f32 	%f357, %f356, 0fB94D4153, %p47;
	selp.f32 	%f358, 0f3D2AAABB, 0f3C0885E4, %p47;
	fma.rn.f32 	%f359, %f357, %f353, %f358;
	selp.f32 	%f360, 0fBEFFFFFF, 0fBE2AAAA8, %p47;
	fma.rn.f32 	%f361, %f359, %f353, %f360;
	fma.rn.f32 	%f362, %f361, %f355, %f354;
	and.b32  	%r331, %r707, 2;
	setp.eq.s32 	%p48, %r331, 0;
	mov.f32 	%f363, 0f00000000;
	sub.f32 	%f364, %f363, %f362;
	selp.f32 	%f365, %f362, %f364, %p48;
	fma.rn.f32 	%f33, %f29, 0f00000000, %f365;
	mul.f32 	%f366, %f365, 0f00000000;
	fma.rn.f32 	%f34, %f29, 0f00000000, %f366;
	cvt.f64.f32 	%fd13, %f3;
	setp.gt.f64 	%p49, %fd13, 0d3FF921FB54442D18;
	mov.f32 	%f367, 0f40490FDB;
	sub.f32 	%f368, %f367, %f3;
	selp.f32 	%f35, %f368, %f3, %p49;
	selp.f32 	%f36, 0fBF800000, 0f3F800000, %p49;
	abs.f32 	%f37, %f35;
	setp.lt.f32 	%p50, %f37, 0f00800000;
	mul.f32 	%f369, %f37, 0f4B800000;
	selp.f32 	%f370, %f369, %f37, %p50;
	selp.f32 	%f371, 0fC1C00000, 0f00000000, %p50;
	mov.b32 	%r332, %f370;
	add.s32 	%r333, %r332, -1060439283;
	and.b32  	%r334, %r333, -8388608;
	sub.s32 	%r335, %r332, %r334;
	mov.b32 	%f372, %r335;
	cvt.rn.f32.s32 	%f373, %r334;
	fma.rn.f32 	%f374, %f373, 0f34000000, %f371;
	add.f32 	%f375, %f372, 0fBF800000;
	add.f32 	%f376, %f372, 0f3F800000;
	rcp.approx.ftz.f32 	%f377, %f376;
	add.f32 	%f378, %f375, %f375;
	mul.f32 	%f379, %f378, %f377;
	mul.f32 	%f380, %f379, %f379;
	sub.f32 	%f381, %f375, %f379;
	add.f32 	%f382, %f381, %f381;
	neg.f32 	%f383, %f379;
	fma.rn.f32 	%f384, %f383, %f375, %f382;
	mul.rn.f32 	%f385, %f377, %f384;
	fma.rn.f32 	%f386, %f380, 0f3A2C32E4, 0f3B52E7DB;
	fma.rn.f32 	%f387, %f386, %f380, 0f3C93BB73;
	fma.rn.f32 	%f388, %f387, %f380, 0f3DF6384F;
	mul.rn.f32 	%f389, %f388, %f380;
	fma.rn.f32 	%f390, %f379, 0f3FB8AA3B, %f374;
	sub.f32 	%f391, %f374, %f390;
	fma.rn.f32 	%f392, %f379, 0f3FB8AA3B, %f391;
	fma.rn.f32 	%f393, %f385, 0f3FB8AA3B, %f392;
	fma.rn.f32 	%f394, %f379, 0f32A55E34, %f393;
	mul.f32 	%f395, %f389, 0f40400000;
	fma.rn.f32 	%f396, %f395, %f385, %f394;
	fma.rn.f32 	%f397, %f389, %f379, %f396;
	add.rn.f32 	%f38, %f390, %f397;
	neg.f32 	%f398, %f390;
	add.rn.f32 	%f399, %f38, %f398;
	neg.f32 	%f400, %f399;
	add.rn.f32 	%f39, %f397, %f400;
	mov.f32 	%f401, 0f40400000;
	mul.rn.f32 	%f402, %f38, %f401;
	neg.f32 	%f403, %f402;
	fma.rn.f32 	%f404, %f38, 0f40400000, %f403;
	fma.rn.f32 	%f405, %f39, 0f40400000, %f404;
	cvt.rni.f32.f32 	%f406, %f402;
	sub.f32 	%f407, %f402, %f406;
	add.f32 	%f408, %f407, %f405;
	fma.rn.f32 	%f409, %f408, 0f391FCB8E, 0f3AAF85ED;
	fma.rn.f32 	%f410, %f409, %f408, 0f3C1D9856;
	fma.rn.f32 	%f411, %f410, %f408, 0f3D6357BB;
	fma.rn.f32 	%f412, %f411, %f408, 0f3E75FDEC;
	fma.rn.f32 	%f413, %f412, %f408, 0f3F317218;
	fma.rn.f32 	%f414, %f413, %f408, 0f3F800000;
	cvt.rzi.s32.f32 	%r336, %f406;
	setp.gt.f32 	%p51, %f406, 0f00000000;
	selp.b32 	%r337, 0, -2097152000, %p51;
	add.s32 	%r338, %r337, 2130706432;
	mov.b32 	%f415, %r338;
	mul.f32 	%f416, %f414, %f415;
	shl.b32 	%r339, %r336, 23;
	sub.s32 	%r340, %r339, %r337;
	mov.b32 	%f417, %r340;
	mul.f32 	%f418, %f416, %f417;
	abs.f32 	%f419, %f402;
	setp.gt.f32 	%p52, %f419, 0f43180000;
	setp.lt.f32 	%p53, %f402, 0f00000000;
	selp.f32 	%f420, 0f00000000, 0f7F800000, %p53;
	selp.f32 	%f40, %f420, %f418, %p52;
	setp.eq.f32 	%p54, %f35, 0f3F800000;
	mov.f32 	%f1448, 0f3F800000;
	@%p54 bra 	$L__BB3_55;
	setp.num.f32 	%p55, %f37, %f37;
	@%p55 bra 	$L__BB3_51;
	mov.f32 	%f421, 0f40400000;
	add.rn.f32 	%f1448, %f35, %f421;
	bra.uni 	$L__BB3_55;
$L__BB3_51:
	setp.neu.f32 	%p56, %f35, 0f00000000;
	setp.neu.f32 	%p57, %f37, 0f7F800000;
	and.pred  	%p58, %p56, %p57;
	@%p58 bra 	$L__BB3_53;
	add.f32 	%f1448, %f35, %f35;
	bra.uni 	$L__BB3_55;
$L__BB3_53:
	setp.geu.f32 	%p59, %f35, 0f00000000;
	mov.f32 	%f1448, %f40;
	@%p59 bra 	$L__BB3_55;
	neg.f32 	%f1448, %f40;
$L__BB3_55:
	setp.eq.f32 	%p60, %f35, 0f00000000;
	mov.f32 	%f1449, 0f00000000;
	@%p60 bra 	$L__BB3_57;
	mul.f32 	%f423, %f1448, 0f40400000;
	div.rn.f32 	%f1449, %f423, %f35;
$L__BB3_57:
	setp.eq.f32 	%p61, %f35, 0f3F800000;
	mul.f32 	%f47, %f36, %f1449;
	mul.f32 	%f48, %f1449, 0f00000000;
	mul.f32 	%f49, %f1448, 0f00000000;
	mov.f32 	%f425, 0f40000000;
	mul.rn.f32 	%f426, %f38, %f425;
	neg.f32 	%f427, %f426;
	fma.rn.f32 	%f428, %f38, 0f40000000, %f427;
	fma.rn.f32 	%f429, %f39, 0f40000000, %f428;
	cvt.rni.f32.f32 	%f430, %f426;
	sub.f32 	%f431, %f426, %f430;
	add.f32 	%f432, %f431, %f429;
	fma.rn.f32 	%f433, %f432, 0f391FCB8E, 0f3AAF85ED;
	fma.rn.f32 	%f434, %f433, %f432, 0f3C1D9856;
	fma.rn.f32 	%f435, %f434, %f432, 0f3D6357BB;
	fma.rn.f32 	%f436, %f435, %f432, 0f3E75FDEC;
	fma.rn.f32 	%f437, %f436, %f432, 0f3F317218;
	fma.rn.f32 	%f438, %f437, %f432, 0f3F800000;
	cvt.rzi.s32.f32 	%r341, %f430;
	setp.gt.f32 	%p62, %f430, 0f00000000;
	selp.b32 	%r342, 0, -2097152000, %p62;
	add.s32 	%r343, %r342, 2130706432;
	mov.b32 	%f439, %r343;
	mul.f32 	%f440, %f438, %f439;
	shl.b32 	%r344, %r341, 23;
	sub.s32 	%r345, %r344, %r342;
	mov.b32 	%f441, %r345;
	mul.f32 	%f442, %f440, %f441;
	abs.f32 	%f443, %f426;
	setp.gt.f32 	%p63, %f443, 0f43180000;
	setp.lt.f32 	%p64, %f426, 0f00000000;
	selp.f32 	%f444, 0f00000000, 0f7F800000, %p64;
	selp.f32 	%f50, %f444, %f442, %p63;
	mov.f32 	%f1450, 0f3F800000;
	@%p61 bra 	$L__BB3_62;
	setp.num.f32 	%p65, %f37, %f37;
	@%p65 bra 	$L__BB3_60;
	mov.f32 	%f446, 0f40000000;
	add.rn.f32 	%f1450, %f35, %f446;
	bra.uni 	$L__BB3_62;
$L__BB3_60:
	setp.neu.f32 	%p66, %f35, 0f00000000;
	setp.neu.f32 	%p67, %f37, 0f7F800000;
	and.pred  	%p68, %p66, %p67;
	mov.f32 	%f1450, %f50;
	@%p68 bra 	$L__BB3_62;
	add.f32 	%f445, %f35, %f35;
	mov.b32 	%r346, %f445;
	and.b32  	%r347, %r346, 2147483647;
	mov.b32 	%f1450, %r347;
$L__BB3_62:
	setp.eq.f32 	%p69, %f35, 0f00000000;
	mov.f32 	%f1451, 0f00000000;
	@%p69 bra 	$L__BB3_64;
	add.f32 	%f448, %f1450, %f1450;
	div.rn.f32 	%f1451, %f448, %f35;
$L__BB3_64:
	mov.f32 	%f450, 0f3F800000;
	sub.f32 	%f451, %f450, %f244;
	setp.eq.f32 	%p70, %f35, 0f00000000;
	mul.f32 	%f452, %f36, %f1451;
	mul.f32 	%f453, %f1451, 0f00000000;
	mul.f32 	%f454, %f1450, 0f3F9BA11C;
	mul.f32 	%f56, %f1450, 0f00000000;
	fma.rn.f32 	%f455, %f452, 0f3F9BA11C, %f56;
	fma.rn.f32 	%f456, %f453, 0f3F9BA11C, %f56;
	mul.f32 	%f457, %f1448, 0f3F041A2F;
	sub.f32 	%f57, %f454, %f457;
	mul.f32 	%f458, %f47, 0f3F041A2F;
	sub.f32 	%f459, %f49, %f458;
	add.f32 	%f460, %f459, %f455;
	mul.f32 	%f461, %f48, 0f3F041A2F;
	sub.f32 	%f462, %f49, %f461;
	add.f32 	%f463, %f462, %f456;
	mul.f32 	%f58, %f451, %f57;
	mul.f32 	%f59, %f57, 0f00000000;
	fma.rn.f32 	%f60, %f451, %f460, %f59;
	fma.rn.f32 	%f61, %f451, %f463, %f59;
	mov.f32 	%f1452, 0f00000000;
	@%p70 bra 	$L__BB3_66;
	mul.f32 	%f464, %f1448, 0f40400000;
	div.rn.f32 	%f1452, %f464, %f35;
$L__BB3_66:
	setp.eq.f32 	%p71, %f35, 0f00000000;
	mov.f32 	%f1453, 0f00000000;
	@%p71 bra 	$L__BB3_68;
	add.f32 	%f466, %f1450, %f1450;
	div.rn.f32 	%f1453, %f466, %f35;
$L__BB3_68:
	mul.f32 	%f468, %f36, %f1453;
	mul.f32 	%f469, %f1453, 0f00000000;
	fma.rn.f32 	%f470, %f468, 0f3F9BA11C, %f56;
	fma.rn.f32 	%f471, %f469, 0f3F9BA11C, %f56;
	mul.f32 	%f472, %f36, %f1452;
	mul.f32 	%f473, %f472, 0f3F041A2F;
	sub.f32 	%f474, %f49, %f473;
	add.f32 	%f475, %f474, %f470;
	mul.f32 	%f476, %f1452, 0f00000000;
	mul.f32 	%f477, %f476, 0f3F041A2F;
	sub.f32 	%f478, %f49, %f477;
	add.f32 	%f479, %f478, %f471;
	mul.f32 	%f480, %f57, 0fBE4CCCCD;
	fma.rn.f32 	%f481, %f475, 0fBE4CCCCD, %f59;
	fma.rn.f32 	%f482, %f479, 0fBE4CCCCD, %f59;
	mul.f32 	%f66, %f480, %f58;
	mul.f32 	%f483, %f58, %f481;
	fma.rn.f32 	%f67, %f480, %f60, %f483;
	mul.f32 	%f484, %f58, %f482;
	fma.rn.f32 	%f68, %f480, %f61, %f484;
	mul.f32 	%f485, %f13, 0f00000000;
	fma.rn.f32 	%f486, %f13, 0f00000000, %f485;
	mul.f32 	%f487, %f24, %f24;
	mul.f32 	%f488, %f24, 0f00000000;
	fma.rn.f32 	%f489, %f24, 0f00000000, %f488;
	fma.rn.f32 	%f490, %f13, %f13, %f487;
	add.f32 	%f491, %f486, %f489;
	mul.f32 	%f492, %f33, 0f00000000;
	fma.rn.f32 	%f493, %f33, 0f00000000, %f492;
	fma.rn.f32 	%f69, %f33, %f33, %f490;
	add.f32 	%f70, %f491, %f493;
	setp.leu.f32 	%p72, %f69, 0f00000000;
	mov.f32 	%f1454, 0f00000000;
	mov.f32 	%f1456, %f1454;
	@%p72 bra 	$L__BB3_75;
	abs.f32 	%f71, %f69;
	setp.eq.f32 	%p73, %f69, 0f3F800000;
	mov.f32 	%f1454, 0f3F800000;
	@%p73 bra 	$L__BB3_74;
	setp.num.f32 	%p74, %f71, %f71;
	@%p74 bra 	$L__BB3_72;
	mov.f32 	%f550, 0fBF000000;
	add.rn.f32 	%f1454, %f69, %f550;
	bra.uni 	$L__BB3_74;
$L__BB3_72:
	setp.lt.f32 	%p75, %f71, 0f00800000;
	mul.f32 	%f495, %f71, 0f4B800000;
	selp.f32 	%f496, %f495, %f71, %p75;
	mov.b32 	%r348, %f496;
	add.s32 	%r349, %r348, -1060439283;
	and.b32  	%r350, %r349, -8388608;
	sub.s32 	%r351, %r348, %r350;
	mov.b32 	%f497, %r351;
	cvt.rn.f32.s32 	%f498, %r350;
	selp.f32 	%f499, 0fC1C00000, 0f00000000, %p75;
	fma.rn.f32 	%f500, %f498, 0f34000000, %f499;
	add.f32 	%f501, %f497, 0fBF800000;
	add.f32 	%f502, %f497, 0f3F800000;
	rcp.approx.ftz.f32 	%f503, %f502;
	add.f32 	%f504, %f501, %f501;
	mul.f32 	%f505, %f504, %f503;
	mul.f32 	%f506, %f505, %f505;
	neg.f32 	%f507, %f505;
	sub.f32 	%f508, %f501, %f505;
	add.f32 	%f509, %f508, %f508;
	fma.rn.f32 	%f510, %f507, %f501, %f509;
	mul.rn.f32 	%f511, %f503, %f510;
	fma.rn.f32 	%f512, %f506, 0f3A2C32E4, 0f3B52E7DB;
	fma.rn.f32 	%f513, %f512, %f506, 0f3C93BB73;
	fma.rn.f32 	%f514, %f513, %f506, 0f3DF6384F;
	mul.rn.f32 	%f515, %f514, %f506;
	fma.rn.f32 	%f516, %f505, 0f3FB8AA3B, %f500;
	mul.f32 	%f517, %f515, 0f40400000;
	sub.f32 	%f518, %f500, %f516;
	fma.rn.f32 	%f519, %f505, 0f3FB8AA3B, %f518;
	fma.rn.f32 	%f520, %f511, 0f3FB8AA3B, %f519;
	fma.rn.f32 	%f521, %f505, 0f32A55E34, %f520;
	fma.rn.f32 	%f522, %f517, %f511, %f521;
	fma.rn.f32 	%f523, %f515, %f505, %f522;
	add.rn.f32 	%f524, %f516, %f523;
	mov.f32 	%f525, 0fBF000000;
	mul.rn.f32 	%f526, %f524, %f525;
	cvt.rni.f32.f32 	%f527, %f526;
	sub.f32 	%f528, %f526, %f527;
	neg.f32 	%f529, %f526;
	fma.rn.f32 	%f530, %f524, 0fBF000000, %f529;
	neg.f32 	%f531, %f516;
	add.rn.f32 	%f532, %f524, %f531;
	neg.f32 	%f533, %f532;
	add.rn.f32 	%f534, %f523, %f533;
	fma.rn.f32 	%f535, %f534, 0fBF000000, %f530;
	add.f32 	%f536, %f528, %f535;
	setp.gt.f32 	%p76, %f527, 0f00000000;
	selp.b32 	%r352, 0, -2097152000, %p76;
	setp.neu.f32 	%p77, %f71, 0f7F800000;
	setp.lt.f32 	%p78, %f526, 0f00000000;
	selp.f32 	%f537, 0f00000000, 0f7F800000, %p78;
	abs.f32 	%f538, %f526;
	setp.gt.f32 	%p79, %f538, 0f43180000;
	cvt.rzi.s32.f32 	%r353, %f527;
	shl.b32 	%r354, %r353, 23;
	sub.s32 	%r355, %r354, %r352;
	mov.b32 	%f539, %r355;
	add.s32 	%r356, %r352, 2130706432;
	mov.b32 	%f540, %r356;
	fma.rn.f32 	%f541, %f536, 0f391FCB8E, 0f3AAF85ED;
	fma.rn.f32 	%f542, %f541, %f536, 0f3C1D9856;
	fma.rn.f32 	%f543, %f542, %f536, 0f3D6357BB;
	fma.rn.f32 	%f544, %f543, %f536, 0f3E75FDEC;
	fma.rn.f32 	%f545, %f544, %f536, 0f3F317218;
	fma.rn.f32 	%f546, %f545, %f536, 0f3F800000;
	mul.f32 	%f547, %f546, %f540;
	mul.f32 	%f548, %f547, %f539;
	selp.f32 	%f1454, %f537, %f548, %p79;
	@%p77 bra 	$L__BB3_74;
	add.f32 	%f549, %f69, %f69;
	mov.b32 	%r357, %f549;
	and.b32  	%r358, %r357, 2147483647;
	xor.b32  	%r359, %r358, 2139095040;
	mov.b32 	%f1454, %r359;
$L__BB3_74:
	mul.f32 	%f551, %f1454, 0fBF000000;
	div.rn.f32 	%f552, %f551, %f69;
	mul.f32 	%f1456, %f70, %f552;
$L__BB3_75:
	mul.f32 	%f79, %f13, %f1454;
	mul.f32 	%f554, %f13, %f1456;
	fma.rn.f32 	%f80, %f1454, 0f00000000, %f554;
	mul.f32 	%f81, %f24, %f1454;
	mul.f32 	%f555, %f24, %f1456;
	fma.rn.f32 	%f82, %f1454, 0f00000000, %f555;
	mul.f32 	%f83, %f33, %f1454;
	mul.f32 	%f556, %f33, %f1456;
	fma.rn.f32 	%f84, %f1454, 0f00000000, %f556;
	mul.f32 	%f557, %f14, 0f00000000;
	fma.rn.f32 	%f558, %f14, 0f00000000, %f557;
	mul.f32 	%f559, %f25, %f25;
	mul.f32 	%f560, %f25, 0f00000000;
	fma.rn.f32 	%f561, %f25, 0f00000000, %f560;
	fma.rn.f32 	%f562, %f14, %f14, %f559;
	add.f32 	%f563, %f558, %f561;
	mul.f32 	%f564, %f34, 0f00000000;
	fma.rn.f32 	%f565, %f34, 0f00000000, %f564;
	fma.rn.f32 	%f85, %f34, %f34, %f562;
	add.f32 	%f86, %f563, %f565;
	setp.leu.f32 	%p80, %f85, 0f00000000;
	mov.f32 	%f1457, 0f00000000;
	mov.f32 	%f1459, %f1457;
	@%p80 bra 	$L__BB3_82;
	abs.f32 	%f87, %f85;
	setp.eq.f32 	%p81, %f85, 0f3F800000;
	mov.f32 	%f1457, 0f3F800000;
	@%p81 bra 	$L__BB3_81;
	setp.num.f32 	%p82, %f87, %f87;
	@%p82 bra 	$L__BB3_79;
	mov.f32 	%f622, 0fBF000000;
	add.rn.f32 	%f1457, %f85, %f622;
	bra.uni 	$L__BB3_81;
$L__BB3_79:
	setp.lt.f32 	%p83, %f87, 0f00800000;
	mul.f32 	%f567, %f87, 0f4B800000;
	selp.f32 	%f568, %f567, %f87, %p83;
	mov.b32 	%r360, %f568;
	add.s32 	%r361, %r360, -1060439283;
	and.b32  	%r362, %r361, -8388608;
	sub.s32 	%r363, %r360, %r362;
	mov.b32 	%f569, %r363;
	cvt.rn.f32.s32 	%f570, %r362;
	selp.f32 	%f571, 0fC1C00000, 0f00000000, %p83;
	fma.rn.f32 	%f572, %f570, 0f34000000, %f571;
	add.f32 	%f573, %f569, 0fBF800000;
	add.f32 	%f574, %f569, 0f3F800000;
	rcp.approx.ftz.f32 	%f575, %f574;
	add.f32 	%f576, %f573, %f573;
	mul.f32 	%f577, %f576, %f575;
	mul.f32 	%f578, %f577, %f577;
	neg.f32 	%f579, %f577;
	sub.f32 	%f580, %f573, %f577;
	add.f32 	%f581, %f580, %f580;
	fma.rn.f32 	%f582, %f579, %f573, %f581;
	mul.rn.f32 	%f583, %f575, %f582;
	fma.rn.f32 	%f584, %f578, 0f3A2C32E4, 0f3B52E7DB;
	fma.rn.f32 	%f585, %f584, %f578, 0f3C93BB73;
	fma.rn.f32 	%f586, %f585, %f578, 0f3DF6384F;
	mul.rn.f32 	%f587, %f586, %f578;
	fma.rn.f32 	%f588, %f577, 0f3FB8AA3B, %f572;
	mul.f32 	%f589, %f587, 0f40400000;
	sub.f32 	%f590, %f572, %f588;
	fma.rn.f32 	%f591, %f577, 0f3FB8AA3B, %f590;
	fma.rn.f32 	%f592, %f583, 0f3FB8AA3B, %f591;
	fma.rn.f32 	%f593, %f577, 0f32A55E34, %f592;
	fma.rn.f32 	%f594, %f589, %f583, %f593;
	fma.rn.f32 	%f595, %f587, %f577, %f594;
	add.rn.f32 	%f596, %f588, %f595;
	mov.f32 	%f597, 0fBF000000;
	mul.rn.f32 	%f598, %f596, %f597;
	cvt.rni.f32.f32 	%f599, %f598;
	sub.f32 	%f600, %f598, %f599;
	neg.f32 	%f601, %f598;
	fma.rn.f32 	%f602, %f596, 0fBF000000, %f601;
	neg.f32 	%f603, %f588;
	add.rn.f32 	%f604, %f596, %f603;
	neg.f32 	%f605, %f604;
	add.rn.f32 	%f606, %f595, %f605;
	fma.rn.f32 	%f607, %f606, 0fBF000000, %f602;
	add.f32 	%f608, %f600, %f607;
	setp.gt.f32 	%p84, %f599, 0f00000000;
	selp.b32 	%r364, 0, -2097152000, %p84;
	setp.neu.f32 	%p85, %f87, 0f7F800000;
	setp.lt.f32 	%p86, %f598, 0f00000000;
	selp.f32 	%f609, 0f00000000, 0f7F800000, %p86;
	abs.f32 	%f610, %f598;
	setp.gt.f32 	%p87, %f610, 0f43180000;
	cvt.rzi.s32.f32 	%r365, %f599;
	shl.b32 	%r366, %r365, 23;
	sub.s32 	%r367, %r366, %r364;
	mov.b32 	%f611, %r367;
	add.s32 	%r368, %r364, 2130706432;
	mov.b32 	%f612, %r368;
	fma.rn.f32 	%f613, %f608, 0f391FCB8E, 0f3AAF85ED;
	fma.rn.f32 	%f614, %f613, %f608, 0f3C1D9856;
	fma.rn.f32 	%f615, %f614, %f608, 0f3D6357BB;
	fma.rn.f32 	%f616, %f615, %f608, 0f3E75FDEC;
	fma.rn.f32 	%f617, %f616, %f608, 0f3F317218;
	fma.rn.f32 	%f618, %f617, %f608, 0f3F800000;
	mul.f32 	%f619, %f618, %f612;
	mul.f32 	%f620, %f619, %f611;
	selp.f32 	%f1457, %f609, %f620, %p87;
	@%p85 bra 	$L__BB3_81;
	add.f32 	%f621, %f85, %f85;
	mov.b32 	%r369, %f621;
	and.b32  	%r370, %r369, 2147483647;
	xor.b32  	%r371, %r370, 2139095040;
	mov.b32 	%f1457, %r371;
$L__BB3_81:
	mul.f32 	%f623, %f1457, 0fBF000000;
	div.rn.f32 	%f624, %f623, %f85;
	mul.f32 	%f1459, %f86, %f624;
$L__BB3_82:
	mul.f32 	%f626, %f14, %f1457;
	mul.f32 	%f627, %f14, %f1459;
	fma.rn.f32 	%f628, %f1457, 0f00000000, %f627;
	mul.f32 	%f629, %f25, %f1457;
	mul.f32 	%f630, %f25, %f1459;
	fma.rn.f32 	%f631, %f1457, 0f00000000, %f630;
	mul.f32 	%f632, %f34, %f1457;
	mul.f32 	%f633, %f34, %f1459;
	fma.rn.f32 	%f634, %f1457, 0f00000000, %f633;
	mul.f32 	%f635, %f81, %f632;
	mul.f32 	%f636, %f81, %f634;
	fma.rn.f32 	%f637, %f82, %f632, %f636;
	mul.f32 	%f638, %f83, %f629;
	mul.f32 	%f639, %f83, %f631;
	fma.rn.f32 	%f640, %f84, %f629, %f639;
	sub.f32 	%f95, %f635, %f638;
	sub.f32 	%f96, %f637, %f640;
	mul.f32 	%f641, %f83, %f626;
	mul.f32 	%f642, %f83, %f628;
	fma.rn.f32 	%f643, %f84, %f626, %f642;
	mul.f32 	%f644, %f79, %f632;
	mul.f32 	%f645, %f79, %f634;
	fma.rn.f32 	%f646, %f80, %f632, %f645;
	sub.f32 	%f97, %f641, %f644;
	sub.f32 	%f98, %f643, %f646;
	mul.f32 	%f647, %f79, %f629;
	mul.f32 	%f648, %f79, %f631;
	fma.rn.f32 	%f649, %f80, %f629, %f648;
	mul.f32 	%f650, %f81, %f626;
	mul.f32 	%f651, %f81, %f628;
	fma.rn.f32 	%f652, %f82, %f626, %f651;
	sub.f32 	%f99, %f647, %f650;
	sub.f32 	%f100, %f649, %f652;
	mul.f32 	%f653, %f95, %f96;
	fma.rn.f32 	%f654, %f95, %f96, %f653;
	mul.f32 	%f655, %f97, %f97;
	mul.f32 	%f656, %f97, %f98;
	fma.rn.f32 	%f657, %f97, %f98, %f656;
	fma.rn.f32 	%f658, %f95, %f95, %f655;
	add.f32 	%f659, %f654, %f657;
	mul.f32 	%f660, %f99, %f100;
	fma.rn.f32 	%f661, %f99, %f100, %f660;
	fma.rn.f32 	%f101, %f99, %f99, %f658;
	add.f32 	%f102, %f661, %f659;
	setp.leu.f32 	%p88, %f101, 0f00000000;
	mov.f32 	%f1460, 0f00000000;
	mov.f32 	%f1462, %f1460;
	@%p88 bra 	$L__BB3_89;
	abs.f32 	%f103, %f101;
	setp.eq.f32 	%p89, %f101, 0f3F800000;
	mov.f32 	%f1460, 0f3F800000;
	@%p89 bra 	$L__BB3_88;
	setp.num.f32 	%p90, %f103, %f103;
	@%p90 bra 	$L__BB3_86;
	mov.f32 	%f718, 0fBF000000;
	add.rn.f32 	%f1460, %f101, %f718;
	bra.uni 	$L__BB3_88;
$L__BB3_86:
	setp.lt.f32 	%p91, %f103, 0f00800000;
	mul.f32 	%f663, %f103, 0f4B800000;
	selp.f32 	%f664, %f663, %f103, %p91;
	mov.b32 	%r372, %f664;
	add.s32 	%r373, %r372, -1060439283;
	and.b32  	%r374, %r373, -8388608;
	sub.s32 	%r375, %r372, %r374;
	mov.b32 	%f665, %r375;
	cvt.rn.f32.s32 	%f666, %r374;
	selp.f32 	%f667, 0fC1C00000, 0f00000000, %p91;
	fma.rn.f32 	%f668, %f666, 0f34000000, %f667;
	add.f32 	%f669, %f665, 0fBF800000;
	add.f32 	%f670, %f665, 0f3F800000;
	rcp.approx.ftz.f32 	%f671, %f670;
	add.f32 	%f672, %f669, %f669;
	mul.f32 	%f673, %f672, %f671;
	mul.f32 	%f674, %f673, %f673;
	neg.f32 	%f675, %f673;
	sub.f32 	%f676, %f669, %f673;
	add.f32 	%f677, %f676, %f676;
	fma.rn.f32 	%f678, %f675, %f669, %f677;
	mul.rn.f32 	%f679, %f671, %f678;
	fma.rn.f32 	%f680, %f674, 0f3A2C32E4, 0f3B52E7DB;
	fma.rn.f32 	%f681, %f680, %f674, 0f3C93BB73;
	fma.rn.f32 	%f682, %f681, %f674, 0f3DF6384F;
	mul.rn.f32 	%f683, %f682, %f674;
	fma.rn.f32 	%f684, %f673, 0f3FB8AA3B, %f668;
	mul.f32 	%f685, %f683, 0f40400000;
	sub.f32 	%f686, %f668, %f684;
	fma.rn.f32 	%f687, %f673, 0f3FB8AA3B, %f686;
	fma.rn.f32 	%f688, %f679, 0f3FB8AA3B, %f687;
	fma.rn.f32 	%f689, %f673, 0f32A55E34, %f688;
	fma.rn.f32 	%f690, %f685, %f679, %f689;
	fma.rn.f32 	%f691, %f683, %f673, %f690;
	add.rn.f32 	%f692, %f684, %f691;
	mov.f32 	%f693, 0fBF000000;
	mul.rn.f32 	%f694, %f692, %f693;
	cvt.rni.f32.f32 	%f695, %f694;
	sub.f32 	%f696, %f694, %f695;
	neg.f32 	%f697, %f694;
	fma.rn.f32 	%f698, %f692, 0fBF000000, %f697;
	neg.f32 	%f699, %f684;
	add.rn.f32 	%f700, %f692, %f699;
	neg.f32 	%f701, %f700;
	add.rn.f32 	%f702, %f691, %f701;
	fma.rn.f32 	%f703, %f702, 0fBF000000, %f698;
	add.f32 	%f704, %f696, %f703;
	setp.gt.f32 	%p92, %f695, 0f00000000;
	selp.b32 	%r376, 0, -2097152000, %p92;
	setp.neu.f32 	%p93, %f103, 0f7F800000;
	setp.lt.f32 	%p94, %f694, 0f00000000;
	selp.f32 	%f705, 0f00000000, 0f7F800000, %p94;
	abs.f32 	%f706, %f694;
	setp.gt.f32 	%p95, %f706, 0f43180000;
	cvt.rzi.s32.f32 	%r377, %f695;
	shl.b32 	%r378, %r377, 23;
	sub.s32 	%r379, %r378, %r376;
	mov.b32 	%f707, %r379;
	add.s32 	%r380, %r376, 2130706432;
	mov.b32 	%f708, %r380;
	fma.rn.f32 	%f709, %f704, 0f391FCB8E, 0f3AAF85ED;
	fma.rn.f32 	%f710, %f709, %f704, 0f3C1D9856;
	fma.rn.f32 	%f711, %f710, %f704, 0f3D6357BB;
	fma.rn.f32 	%f712, %f711, %f704, 0f3E75FDEC;
	fma.rn.f32 	%f713, %f712, %f704, 0f3F317218;
	fma.rn.f32 	%f714, %f713, %f704, 0f3F800000;
	mul.f32 	%f715, %f714, %f708;
	mul.f32 	%f716, %f715, %f707;
	selp.f32 	%f1460, %f705, %f716, %p95;
	@%p93 bra 	$L__BB3_88;
	add.f32 	%f717, %f101, %f101;
	mov.b32 	%r381, %f717;
	and.b32  	%r382, %r381, 2147483647;
	xor.b32  	%r383, %r382, 2139095040;
	mov.b32 	%f1460, %r383;
$L__BB3_88:
	mul.f32 	%f719, %f1460, 0fBF000000;
	div.rn.f32 	%f720, %f719, %f101;
	mul.f32 	%f1462, %f102, %f720;
$L__BB3_89:
	mul.f32 	%f722, %f95, %f1460;
	mul.f32 	%f723, %f95, %f1462;
	fma.rn.f32 	%f724, %f96, %f1460, %f723;
	mul.f32 	%f725, %f97, %f1460;
	mul.f32 	%f726, %f97, %f1462;
	fma.rn.f32 	%f727, %f98, %f1460, %f726;
	mul.f32 	%f728, %f99, %f1460;
	mul.f32 	%f729, %f99, %f1462;
	fma.rn.f32 	%f730, %f100, %f1460, %f729;
	mul.f32 	%f111, %f66, %f722;
	fma.rn.f32 	%f731, %f66, 0f00000000, %f67;
	mul.f32 	%f732, %f66, %f724;
	fma.rn.f32 	%f112, %f731, %f722, %f732;
	fma.rn.f32 	%f733, %f66, 0f00000000, %f68;
	fma.rn.f32 	%f113, %f733, %f722, %f732;
	mul.f32 	%f114, %f66, %f725;
	mul.f32 	%f734, %f66, %f727;
	fma.rn.f32 	%f115, %f731, %f725, %f734;
	fma.rn.f32 	%f116, %f733, %f725, %f734;
	mul.f32 	%f117, %f66, %f728;
	mul.f32 	%f735, %f66, %f730;
	fma.rn.f32 	%f118, %f731, %f728, %f735;
	fma.rn.f32 	%f119, %f733, %f728, %f735;
	mul.f32 	%f736, %f68, 0f3F8CCCCD;
	fma.rn.f32 	%f120, %f66, 0f00000000, %f736;
	mul.f32 	%f737, %f83, %f114;
	mul.f32 	%f738, %f81, %f117;
	sub.f32 	%f739, %f737, %f738;
	mul.f32 	%f740, %f79, %f117;
	mul.f32 	%f741, %f83, %f111;
	sub.f32 	%f742, %f740, %f741;
	mul.f32 	%f743, %f81, %f111;
	mul.f32 	%f744, %f79, %f114;
	sub.f32 	%f745, %f743, %f744;
	mul.f32 	%f746, %f742, %f742;
	fma.rn.f32 	%f747, %f739, %f739, %f746;
	fma.rn.f32 	%f121, %f745, %f745, %f747;
	setp.leu.f32 	%p96, %f121, 0f00000000;
	mov.f32 	%f1463, 0f00000000;
	mov.f32 	%f1465, %f1463;
	mov.f32 	%f1466, %f1463;
	@%p96 bra 	$L__BB3_96;
	setp.eq.f32 	%p97, %f121, 0f3F800000;
	mov.f32 	%f1463, 0f3F800000;
	@%p97 bra 	$L__BB3_95;
	abs.f32 	%f749, %f121;
	setp.num.f32 	%p98, %f749, %f749;
	@%p98 bra 	$L__BB3_93;
	mov.f32 	%f806, 0fBF000000;
	add.rn.f32 	%f1463, %f121, %f806;
	bra.uni 	$L__BB3_95;
$L__BB3_93:
	setp.lt.f32 	%p99, %f749, 0f00800000;
	mul.f32 	%f751, %f749, 0f4B800000;
	selp.f32 	%f752, %f751, %f749, %p99;
	mov.b32 	%r384, %f752;
	add.s32 	%r385, %r384, -1060439283;
	and.b32  	%r386, %r385, -8388608;
	sub.s32 	%r387, %r384, %r386;
	mov.b32 	%f753, %r387;
	cvt.rn.f32.s32 	%f754, %r386;
	selp.f32 	%f755, 0fC1C00000, 0f00000000, %p99;
	fma.rn.f32 	%f756, %f754, 0f34000000, %f755;
	add.f32 	%f757, %f753, 0fBF800000;
	add.f32 	%f758, %f753, 0f3F800000;
	rcp.approx.ftz.f32 	%f759, %f758;
	add.f32 	%f760, %f757, %f757;
	mul.f32 	%f761, %f760, %f759;
	mul.f32 	%f762, %f761, %f761;
	neg.f32 	%f763, %f761;
	sub.f32 	%f764, %f757, %f761;
	add.f32 	%f765, %f764, %f764;
	fma.rn.f32 	%f766, %f763, %f757, %f765;
	mul.rn.f32 	%f767, %f759, %f766;
	fma.rn.f32 	%f768, %f762, 0f3A2C32E4, 0f3B52E7DB;
	fma.rn.f32 	%f769, %f768, %f762, 0f3C93BB73;
	fma.rn.f32 	%f770, %f769, %f762, 0f3DF6384F;
	mul.rn.f32 	%f771, %f770, %f762;
	fma.rn.f32 	%f772, %f761, 0f3FB8AA3B, %f756;
	mul.f32 	%f773, %f771, 0f40400000;
	sub.f32 	%f774, %f756, %f772;
	fma.rn.f32 	%f775, %f761, 0f3FB8AA3B, %f774;
	fma.rn.f32 	%f776, %f767, 0f3FB8AA3B, %f775;
	fma.rn.f32 	%f777, %f761, 0f32A55E34, %f776;
	fma.rn.f32 	%f778, %f773, %f767, %f777;
	fma.rn.f32 	%f779, %f771, %f761, %f778;
	add.rn.f32 	%f780, %f772, %f779;
	mov.f32 	%f781, 0fBF000000;
	mul.rn.f32 	%f782, %f780, %f781;
	cvt.rni.f32.f32 	%f783, %f782;
	sub.f32 	%f784, %f782, %f783;
	neg.f32 	%f785, %f782;
	fma.rn.f32 	%f786, %f780, 0fBF000000, %f785;
	neg.f32 	%f787, %f772;
	add.rn.f32 	%f788, %f780, %f787;
	neg.f32 	%f789, %f788;
	add.rn.f32 	%f790, %f779, %f789;
	fma.rn.f32 	%f791, %f790, 0fBF000000, %f786;
	add.f32 	%f792, %f784, %f791;
	setp.gt.f32 	%p100, %f783, 0f00000000;
	selp.b32 	%r388, 0, -2097152000, %p100;
	setp.neu.f32 	%p101, %f749, 0f7F800000;
	setp.lt.f32 	%p102, %f782, 0f00000000;
	selp.f32 	%f793, 0f00000000, 0f7F800000, %p102;
	abs.f32 	%f794, %f782;
	setp.gt.f32 	%p103, %f794, 0f43180000;
	cvt.rzi.s32.f32 	%r389, %f783;
	shl.b32 	%r390, %r389, 23;
	sub.s32 	%r391, %r390, %r388;
	mov.b32 	%f795, %r391;
	add.s32 	%r392, %r388, 2130706432;
	mov.b32 	%f796, %r392;
	fma.rn.f32 	%f797, %f792, 0f391FCB8E, 0f3AAF85ED;
	fma.rn.f32 	%f798, %f797, %f792, 0f3C1D9856;
	fma.rn.f32 	%f799, %f798, %f792, 0f3D6357BB;
	fma.rn.f32 	%f800, %f799, %f792, 0f3E75FDEC;
	fma.rn.f32 	%f801, %f800, %f792, 0f3F317218;
	fma.rn.f32 	%f802, %f801, %f792, 0f3F800000;
	mul.f32 	%f803, %f802, %f796;
	mul.f32 	%f804, %f803, %f795;
	selp.f32 	%f1463, %f793, %f804, %p103;
	@%p101 bra 	$L__BB3_95;
	add.f32 	%f805, %f121, %f121;
	mov.b32 	%r393, %f805;
	and.b32  	%r394, %r393, 2147483647;
	xor.b32  	%r395, %r394, 2139095040;
	mov.b32 	%f1463, %r395;
$L__BB3_95:
	mul.f32 	%f807, %f1463, 0fBF000000;
	div.rn.f32 	%f808, %f807, %f121;
	mul.f32 	%f812, %f81, %f112;
	fma.rn.f32 	%f813, %f82, %f111, %f812;
	mul.f32 	%f814, %f79, %f115;
	fma.rn.f32 	%f815, %f80, %f114, %f814;
	sub.f32 	%f816, %f813, %f815;
	mul.f32 	%f817, %f745, %f816;
	fma.rn.f32 	%f818, %f745, %f816, %f817;
	mul.f32 	%f820, %f81, %f117;
	sub.f32 	%f821, %f737, %f820;
	mul.f32 	%f822, %f83, %f115;
	fma.rn.f32 	%f823, %f84, %f114, %f822;
	mul.f32 	%f824, %f81, %f118;
	fma.rn.f32 	%f825, %f82, %f117, %f824;
	sub.f32 	%f826, %f823, %f825;
	mul.f32 	%f827, %f821, %f826;
	fma.rn.f32 	%f828, %f821, %f826, %f827;
	mul.f32 	%f829, %f79, %f117;
	mul.f32 	%f830, %f83, %f111;
	sub.f32 	%f831, %f829, %f830;
	mul.f32 	%f832, %f79, %f118;
	fma.rn.f32 	%f833, %f80, %f117, %f832;
	mul.f32 	%f834, %f83, %f112;
	fma.rn.f32 	%f835, %f84, %f111, %f834;
	sub.f32 	%f836, %f833, %f835;
	mul.f32 	%f837, %f831, %f836;
	fma.rn.f32 	%f838, %f831, %f836, %f837;
	add.f32 	%f839, %f828, %f838;
	add.f32 	%f840, %f818, %f839;
	mul.f32 	%f1465, %f840, %f808;
	mul.f32 	%f841, %f81, %f113;
	fma.rn.f32 	%f842, %f82, %f111, %f841;
	mul.f32 	%f843, %f79, %f116;
	fma.rn.f32 	%f844, %f80, %f114, %f843;
	sub.f32 	%f845, %f842, %f844;
	mul.f32 	%f846, %f745, %f845;
	fma.rn.f32 	%f847, %f745, %f845, %f846;
	mul.f32 	%f848, %f83, %f116;
	fma.rn.f32 	%f849, %f84, %f114, %f848;
	mul.f32 	%f850, %f81, %f119;
	fma.rn.f32 	%f851, %f82, %f117, %f850;
	sub.f32 	%f852, %f849, %f851;
	mul.f32 	%f853, %f821, %f852;
	fma.rn.f32 	%f854, %f821, %f852, %f853;
	mul.f32 	%f855, %f79, %f119;
	fma.rn.f32 	%f856, %f80, %f117, %f855;
	mul.f32 	%f857, %f83, %f113;
	fma.rn.f32 	%f858, %f84, %f111, %f857;
	sub.f32 	%f859, %f856, %f858;
	mul.f32 	%f860, %f831, %f859;
	fma.rn.f32 	%f861, %f831, %f859, %f860;
	add.f32 	%f862, %f854, %f861;
	add.f32 	%f863, %f847, %f862;
	mul.f32 	%f1466, %f863, %f808;
$L__BB3_96:
	mul.f32 	%f864, %f66, 0f3F8CCCCD;
	mul.f32 	%f865, %f83, %f114;
	mul.f32 	%f866, %f81, %f117;
	sub.f32 	%f867, %f865, %f866;
	mul.f32 	%f868, %f867, %f1463;
	mul.f32 	%f869, %f867, %f1465;
	mul.f32 	%f870, %f83, %f115;
	fma.rn.f32 	%f871, %f84, %f114, %f870;
	mul.f32 	%f872, %f81, %f118;
	fma.rn.f32 	%f873, %f82, %f117, %f872;
	sub.f32 	%f874, %f871, %f873;
	fma.rn.f32 	%f875, %f874, %f1463, %f869;
	mul.f32 	%f876, %f867, %f1466;
	mul.f32 	%f877, %f83, %f116;
	fma.rn.f32 	%f878, %f84, %f114, %f877;
	mul.f32 	%f879, %f81, %f119;
	fma.rn.f32 	%f880, %f82, %f117, %f879;
	sub.f32 	%f881, %f878, %f880;
	fma.rn.f32 	%f882, %f881, %f1463, %f876;
	mul.f32 	%f883, %f79, %f117;
	mul.f32 	%f884, %f83, %f111;
	sub.f32 	%f885, %f883, %f884;
	mul.f32 	%f886, %f885, %f1463;
	mul.f32 	%f887, %f885, %f1465;
	mul.f32 	%f888, %f79, %f118;
	fma.rn.f32 	%f889, %f80, %f117, %f888;
	mul.f32 	%f890, %f83, %f112;
	fma.rn.f32 	%f891, %f84, %f111, %f890;
	sub.f32 	%f892, %f889, %f891;
	fma.rn.f32 	%f893, %f892, %f1463, %f887;
	mul.f32 	%f894, %f885, %f1466;
	mul.f32 	%f895, %f79, %f119;
	fma.rn.f32 	%f896, %f80, %f117, %f895;
	mul.f32 	%f897, %f83, %f113;
	fma.rn.f32 	%f898, %f84, %f111, %f897;
	sub.f32 	%f899, %f896, %f898;
	fma.rn.f32 	%f900, %f899, %f1463, %f894;
	mul.f32 	%f901, %f81, %f111;
	mul.f32 	%f902, %f79, %f114;
	sub.f32 	%f903, %f901, %f902;
	mul.f32 	%f904, %f903, %f1463;
	mul.f32 	%f905, %f903, %f1465;
	mul.f32 	%f906, %f81, %f112;
	fma.rn.f32 	%f907, %f82, %f111, %f906;
	mul.f32 	%f908, %f79, %f115;
	fma.rn.f32 	%f909, %f80, %f114, %f908;
	sub.f32 	%f910, %f907, %f909;
	fma.rn.f32 	%f911, %f910, %f1463, %f905;
	mul.f32 	%f912, %f903, %f1466;
	mul.f32 	%f913, %f81, %f113;
	fma.rn.f32 	%f914, %f82, %f111, %f913;
	mul.f32 	%f915, %f79, %f116;
	fma.rn.f32 	%f916, %f80, %f114, %f915;
	sub.f32 	%f917, %f914, %f916;
	fma.rn.f32 	%f918, %f917, %f1463, %f912;
	mul.f32 	%f131, %f864, %f868;
	mul.f32 	%f919, %f67, 0f3F8CCCCD;
	fma.rn.f32 	%f920, %f66, 0f00000000, %f919;
	mul.f32 	%f921, %f864, %f875;
	fma.rn.f32 	%f132, %f920, %f868, %f921;
	mul.f32 	%f922, %f864, %f882;
	fma.rn.f32 	%f133, %f120, %f868, %f922;
	mul.f32 	%f134, %f864, %f886;
	mul.f32 	%f923, %f864, %f893;
	fma.rn.f32 	%f135, %f920, %f886, %f923;
	mul.f32 	%f924, %f864, %f900;
	fma.rn.f32 	%f136, %f120, %f886, %f924;
	mul.f32 	%f137, %f864, %f904;
	mul.f32 	%f925, %f864, %f911;
	fma.rn.f32 	%f138, %f920, %f904, %f925;
	mul.f32 	%f926, %f864, %f918;
	fma.rn.f32 	%f139, %f120, %f904, %f926;
	mul.f32 	%f927, %f67, 0f00000000;
	mov.f32 	%f928, 0f00000000;
	sub.f32 	%f929, %f928, %f927;
	mul.f32 	%f140, %f67, %f79;
	mul.f32 	%f930, %f67, %f80;
	fma.rn.f32 	%f141, %f929, %f79, %f930;
	mul.f32 	%f142, %f67, %f81;
	mul.f32 	%f931, %f67, %f82;
	fma.rn.f32 	%f143, %f929, %f81, %f931;
	mul.f32 	%f144, %f67, %f83;
	mul.f32 	%f932, %f67, %f84;
	fma.rn.f32 	%f145, %f929, %f83, %f932;
	mul.f32 	%f933, %f241, 0f3FA2F984;
	abs.f32 	%f1469, %f933;
	setp.lt.f32 	%p104, %f1469, 0f3F800000;
	@%p104 bra 	$L__BB3_107;
	setp.gtu.f32 	%p105, %f1469, 0f4B000000;
	@%p105 bra 	$L__BB3_104;
	mov.f32 	%f934, 0f3F800000;
	div.approx.f32 	%f935, %f1469, %f934;
	cvt.rzi.f32.f32 	%f1467, %f935;
	sub.f32 	%f148, %f1469, %f1467;
	mov.b32 	%r80, %f148;
	setp.lt.u32 	%p106, %r80, 1065353216;
	@%p106 bra 	$L__BB3_103;
	setp.lt.u32 	%p107, %r80, -2147483647;
	@%p107 bra 	$L__BB3_101;
	add.f32 	%f939, %f1467, 0fBF800000;
	setp.lt.f32 	%p110, %f148, 0fBF800000;
	add.f32 	%f940, %f939, 0fBF800000;
	selp.f32 	%f1467, %f940, %f939, %p110;
	bra.uni 	$L__BB3_103;
$L__BB3_101:
	add.f32 	%f1467, %f1467, 0f3F800000;
	setp.ltu.f32 	%p108, %f148, 0f40000000;
	@%p108 bra 	$L__BB3_103;
	add.f32 	%f936, %f1467, 0f3F800000;
	add.f32 	%f937, %f148, 0fC0400000;
	setp.ge.f32 	%p109, %f937, 0f00000000;
	add.f32 	%f938, %f936, 0f3F800000;
	selp.f32 	%f1467, %f938, %f936, %p109;
$L__BB3_103:
	sub.f32 	%f1469, %f1469, %f1467;
	bra.uni 	$L__BB3_107;
$L__BB3_104:
	mov.b32 	%r396, %f1469;
	and.b32  	%r397, %r396, 8388607;
	or.b32  	%r708, %r397, 1065353216;
	mov.b32 	%f1468, %r708;
	and.b32  	%r398, %r396, -8388608;
	add.s32 	%r709, %r398, -1065353216;
	setp.eq.s32 	%p111, %r709, 0;
	@%p111 bra 	$L__BB3_106;
$L__BB3_105:
	min.u32 	%r399, %r709, 192937984;
	add.s32 	%r400, %r708, %r399;
	mov.b32 	%f941, %r400;
	sub.f32 	%f942, %f941, %f941;
	add.f32 	%f943, %f942, %f941;
	sub.f32 	%f944, %f941, %f943;
	mov.f32 	%f945, 0f3F800000;
	fma.rz.f32 	%f946, %f944, %f945, %f943;
	cvt.rzi.f32.f32 	%f947, %f946;
	sub.f32 	%f1468, %f941, %f947;
	sub.s32 	%r709, %r709, %r399;
	mov.b32 	%r708, %f1468;
	setp.ne.s32 	%p112, %r709, 0;
	setp.ne.s32 	%p113, %r708, 0;
	and.pred  	%p114, %p112, %p113;
	@%p114 bra 	$L__BB3_105;
$L__BB3_106:
	mul.f32 	%f949, %f241, 0f3FA2F984;
	abs.f32 	%f950, %f949;
	mov.b32 	%r401, %f950;
	setp.gt.u32 	%p115, %r401, 2139095039;
	selp.f32 	%f951, 0f7FFFFFFF, 0f4B000000, %p115;
	mul.f32 	%f952, %f1468, 0f34000000;
	mul.f32 	%f1469, %f951, %f952;
$L__BB3_107:
	abs.f32 	%f953, %f1469;
	setp.nan.f32 	%p116, %f953, %f953;
	mul.f32 	%f954, %f241, 0f3FA2F984;
	copysign.f32 	%f955, %f954, %f1469;
	selp.f32 	%f956, %f1469, %f955, %p116;
	setp.lt.f32 	%p117, %f956, 0f00000000;
	add.f32 	%f957, %f956, 0f3F800000;
	selp.f32 	%f159, %f957, %f956, %p117;
	mul.f32 	%f958, %f159, 0f41490FDA;
	mul.f32 	%f959, %f958, 0f3F22F983;
	cvt.rni.s32.f32 	%r725, %f959;
	cvt.rn.f32.s32 	%f960, %r725;
	fma.rn.f32 	%f961, %f960, 0fBFC90FDA, %f958;
	fma.rn.f32 	%f962, %f960, 0fB3A22168, %f961;
	fma.rn.f32 	%f1473, %f960, 0fA7C234C5, %f962;
	abs.f32 	%f963, %f958;
	setp.ltu.f32 	%p118, %f963, 0f47CE4780;
	mov.u32 	%r713, %r725;
	mov.f32 	%f1470, %f1473;
	@%p118 bra 	$L__BB3_115;
	setp.neu.f32 	%p119, %f963, 0f7F800000;
	@%p119 bra 	$L__BB3_110;
	mov.f32 	%f973, 0f00000000;
	mul.rn.f32 	%f1470, %f958, %f973;
	mov.b32 	%r713, 0;
	bra.uni 	$L__BB3_115;
$L__BB3_110:
	mov.b64 	%rd275, 0;
	mov.b32 	%r710, 0;
	mov.u64 	%rd273, __cudart_i2opi_f;
	mul.f32 	%f966, %f159, 0f41490FDA;
	mov.b32 	%r404, %f966;
	shl.b32 	%r405, %r404, 8;
	or.b32  	%r406, %r405, -2147483648;
	mov.u64 	%rd274, %rd1;
$L__BB3_111:
	.pragma "nounroll";
	ld.global.nc.u32 	%r403, [%rd273];
	mad.wide.u32 	%rd159, %r403, %r406, %rd275;
	shr.u64 	%rd275, %rd159, 32;
	st.local.u32 	[%rd274], %rd159;
	add.s32 	%r710, %r710, 1;
	add.s64 	%rd274, %rd274, 4;
	add.s64 	%rd273, %rd273, 4;
	setp.ne.s32 	%p120, %r710, 6;
	@%p120 bra 	$L__BB3_111;
	mul.f32 	%f967, %f159, 0f41490FDA;
	mov.b32 	%r407, %f967;
	shr.u32 	%r408, %r407, 23;
	st.local.u32 	[%rd1+24], %rd275;
	and.b32  	%r409, %r408, 31;
	and.b32  	%r410, %r408, 224;
	add.s32 	%r411, %r410, -128;
	shr.u32 	%r412, %r411, 5;
	mul.wide.u32 	%rd160, %r412, 4;
	sub.s64 	%rd161, %rd1, %rd160;
	ld.local.u32 	%r711, [%rd161+24];
	ld.local.u32 	%r712, [%rd161+20];
	setp.eq.s32 	%p121, %r409, 0;
	@%p121 bra 	$L__BB3_114;
	mul.f32 	%f968, %f159, 0f41490FDA;
	mov.b32 	%r413, %f968;
	shr.u32 	%r414, %r413, 23;
	and.b32  	%r415, %r414, 31;
	shf.l.wrap.b32 	%r711, %r712, %r711, %r415;
	and.b32  	%r416, %r414, 224;
	add.s32 	%r417, %r416, -128;
	shr.u32 	%r418, %r417, 5;
	mul.wide.u32 	%rd162, %r418, 4;
	sub.s64 	%rd163, %rd1, %rd162;
	ld.local.u32 	%r419, [%rd163+16];
	shf.l.wrap.b32 	%r712, %r419, %r712, %r415;
$L__BB3_114:
	shr.u32 	%r420, %r711, 30;
	shf.l.wrap.b32 	%r421, %r712, %r711, 2;
	shl.b32 	%r422, %r712, 2;
	shr.u32 	%r423, %r421, 31;
	add.s32 	%r424, %r423, %r420;
	neg.s32 	%r425, %r424;
	mul.f32 	%f969, %f159, 0f41490FDA;
	mov.b32 	%r426, %f969;
	setp.lt.s32 	%p122, %r426, 0;
	selp.b32 	%r713, %r425, %r424, %p122;
	xor.b32  	%r427, %r421, %r426;
	shr.s32 	%r428, %r421, 31;
	xor.b32  	%r429, %r428, %r421;
	xor.b32  	%r430, %r428, %r422;
	cvt.u64.u32 	%rd164, %r429;
	shl.b64 	%rd165, %rd164, 32;
	cvt.u64.u32 	%rd166, %r430;
	or.b64  	%rd167, %rd165, %rd166;
	cvt.rn.f64.s64 	%fd14, %rd167;
	mul.f64 	%fd15, %fd14, 0d3BF921FB54442D19;
	cvt.rn.f32.f64 	%f970, %fd15;
	neg.f32 	%f971, %f970;
	setp.lt.s32 	%p123, %r427, 0;
	selp.f32 	%f1470, %f971, %f970, %p123;
$L__BB3_115:
	mul.f32 	%f974, %f159, 0f41490FDA;
	abs.f32 	%f975, %f974;
	setp.ltu.f32 	%p124, %f975, 0f47CE4780;
	add.s32 	%r432, %r713, 1;
	mul.rn.f32 	%f976, %f1470, %f1470;
	and.b32  	%r433, %r713, 1;
	setp.eq.b32 	%p125, %r433, 1;
	selp.f32 	%f977, %f1470, 0f3F800000, %p125;
	fma.rn.f32 	%f978, %f976, %f977, 0f00000000;
	fma.rn.f32 	%f979, %f976, 0f37CBAC00, 0fBAB607ED;
	selp.f32 	%f980, 0fB94D4153, %f979, %p125;
	selp.f32 	%f981, 0f3C0885E4, 0f3D2AAABB, %p125;
	fma.rn.f32 	%f982, %f980, %f976, %f981;
	selp.f32 	%f983, 0fBE2AAAA8, 0fBEFFFFFF, %p125;
	fma.rn.f32 	%f984, %f982, %f976, %f983;
	fma.rn.f32 	%f985, %f984, %f978, %f977;
	and.b32  	%r434, %r432, 2;
	setp.eq.s32 	%p126, %r434, 0;
	mov.f32 	%f986, 0f00000000;
	sub.f32 	%f987, %f986, %f985;
	selp.f32 	%f164, %f985, %f987, %p126;
	mov.u32 	%r717, %r725;
	mov.f32 	%f1471, %f1473;
	@%p124 bra 	$L__BB3_123;
	setp.neu.f32 	%p127, %f975, 0f7F800000;
	@%p127 bra 	$L__BB3_118;
	mul.f32 	%f996, %f159, 0f41490FDA;
	mov.f32 	%f997, 0f00000000;
	mul.rn.f32 	%f1471, %f996, %f997;
	mov.b32 	%r717, 0;
	bra.uni 	$L__BB3_123;
$L__BB3_118:
	mov.b64 	%rd278, 0;
	mov.b32 	%r714, 0;
	mov.u64 	%rd276, __cudart_i2opi_f;
	mul.f32 	%f990, %f159, 0f41490FDA;
	mov.b32 	%r437, %f990;
	shl.b32 	%r438, %r437, 8;
	or.b32  	%r439, %r438, -2147483648;
	mov.u64 	%rd277, %rd1;
$L__BB3_119:
	.pragma "nounroll";
	ld.global.nc.u32 	%r436, [%rd276];
	mad.wide.u32 	%rd170, %r436, %r439, %rd278;
	shr.u64 	%rd278, %rd170, 32;
	st.local.u32 	[%rd277], %rd170;
	add.s32 	%r714, %r714, 1;
	add.s64 	%rd277, %rd277, 4;
	add.s64 	%rd276, %rd276, 4;
	setp.ne.s32 	%p128, %r714, 6;
	@%p128 bra 	$L__BB3_119;
	mul.f32 	%f991, %f159, 0f41490FDA;
	mov.b32 	%r440, %f991;
	shr.u32 	%r441, %r440, 23;
	st.local.u32 	[%rd1+24], %rd278;
	and.b32  	%r442, %r441, 31;
	and.b32  	%r443, %r441, 224;
	add.s32 	%r444, %r443, -128;
	shr.u32 	%r445, %r444, 5;
	mul.wide.u32 	%rd171, %r445, 4;
	sub.s64 	%rd172, %rd1, %rd171;
	ld.local.u32 	%r715, [%rd172+24];
	ld.local.u32 	%r716, [%rd172+20];
	setp.eq.s32 	%p129, %r442, 0;
	@%p129 bra 	$L__BB3_122;
	mul.f32 	%f992, %f159, 0f41490FDA;
	mov.b32 	%r446, %f992;
	shr.u32 	%r447, %r446, 23;
	and.b32  	%r448, %r447, 31;
	shf.l.wrap.b32 	%r715, %r716, %r715, %r448;
	and.b32  	%r449, %r447, 224;
	add.s32 	%r450, %r449, -128;
	shr.u32 	%r451, %r450, 5;
	mul.wide.u32 	%rd173, %r451, 4;
	sub.s64 	%rd174, %rd1, %rd173;
	ld.local.u32 	%r452, [%rd174+16];
	shf.l.wrap.b32 	%r716, %r452, %r716, %r448;
$L__BB3_122:
	shr.u32 	%r453, %r715, 30;
	shf.l.wrap.b32 	%r454, %r716, %r715, 2;
	shl.b32 	%r455, %r716, 2;
	shr.u32 	%r456, %r454, 31;
	add.s32 	%r457, %r456, %r453;
	neg.s32 	%r458, %r457;
	mul.f32 	%f993, %f159, 0f41490FDA;
	mov.b32 	%r459, %f993;
	setp.lt.s32 	%p130, %r459, 0;
	selp.b32 	%r717, %r458, %r457, %p130;
	xor.b32  	%r460, %r454, %r459;
	shr.s32 	%r461, %r454, 31;
	xor.b32  	%r462, %r461, %r454;
	xor.b32  	%r463, %r461, %r455;
	cvt.u64.u32 	%rd175, %r462;
	shl.b64 	%rd176, %rd175, 32;
	cvt.u64.u32 	%rd177, %r463;
	or.b64  	%rd178, %rd176, %rd177;
	cvt.rn.f64.s64 	%fd16, %rd178;
	mul.f64 	%fd17, %fd16, 0d3BF921FB54442D19;
	cvt.rn.f32.f64 	%f994, %fd17;
	neg.f32 	%f995, %f994;
	setp.lt.s32 	%p131, %r460, 0;
	selp.f32 	%f1471, %f995, %f994, %p131;
$L__BB3_123:
	mul.f32 	%f168, %f159, 0f41490FDA;
	abs.f32 	%f169, %f168;
	setp.ltu.f32 	%p132, %f169, 0f47CE4780;
	mul.rn.f32 	%f998, %f1471, %f1471;
	and.b32  	%r465, %r717, 1;
	setp.eq.b32 	%p133, %r465, 1;
	selp.f32 	%f999, 0f3F800000, %f1471, %p133;
	fma.rn.f32 	%f1000, %f998, %f999, 0f00000000;
	fma.rn.f32 	%f1001, %f998, 0f37CBAC00, 0fBAB607ED;
	selp.f32 	%f1002, %f1001, 0fB94D4153, %p133;
	selp.f32 	%f1003, 0f3D2AAABB, 0f3C0885E4, %p133;
	fma.rn.f32 	%f1004, %f1002, %f998, %f1003;
	selp.f32 	%f1005, 0fBEFFFFFF, 0fBE2AAAA8, %p133;
	fma.rn.f32 	%f1006, %f1004, %f998, %f1005;
	fma.rn.f32 	%f1007, %f1006, %f1000, %f999;
	and.b32  	%r466, %r717, 2;
	setp.eq.s32 	%p134, %r466, 0;
	mov.f32 	%f1008, 0f00000000;
	sub.f32 	%f1009, %f1008, %f1007;
	selp.f32 	%f1010, %f1007, %f1009, %p134;
	mov.f32 	%f1011, 0f3F800000;
	sub.f32 	%f1012, %f1011, %f164;
	fma.rn.f32 	%f1013, %f241, 0f00000000, 0f00000000;
	mul.f32 	%f1014, %f159, 0f00000000;
	fma.rn.f32 	%f1015, %f1013, 0f41490FDA, %f1014;
	fma.rn.f32 	%f1016, %f1015, %f1010, 0f00000000;
	setp.gt.f32 	%p135, %f159, 0f3E800000;
	setp.lt.f32 	%p136, %f159, 0f3F400000;
	and.pred  	%p137, %p135, %p136;
	mov.f32 	%f1017, 0f40800000;
	sub.f32 	%f1018, %f1017, %f1012;
	sub.f32 	%f1019, %f1008, %f1016;
	selp.f32 	%f1020, %f1018, %f1012, %p137;
	selp.f32 	%f1021, %f1019, %f1016, %p137;
	mul.f32 	%f170, %f1020, 0f3F19999A;
	mul.f32 	%f1022, %f1021, 0f3F19999A;
	fma.rn.f32 	%f171, %f1020, 0f00000000, %f1022;
	mul.f32 	%f1023, %f170, %f170;
	mul.f32 	%f1024, %f170, %f171;
	fma.rn.f32 	%f1025, %f170, %f171, %f1024;
	mov.f32 	%f1026, 0f3F000000;
	mul.rn.f32 	%f1027, %f1026, %f1008;
	mov.f32 	%f1028, 0f3DF6384F;
	mul.rn.f32 	%f1029, %f1028, %f1008;
	fma.rn.f32 	%f1030, %f1027, 0f3FB8AA3B, 0f00000000;
	add.f32 	%f1031, %f1030, 0f00000000;
	mul.f32 	%f1032, %f1029, 0f40400000;
	fma.rn.f32 	%f1033, %f1032, %f1027, %f1031;
	fma.rn.f32 	%f1034, %f1029, 0f00000000, %f1033;
	mov.f32 	%f1035, 0f40C00000;
	add.rn.f32 	%f1036, %f1035, %f1034;
	mov.f32 	%f1037, 0fC0C00000;
	add.rn.f32 	%f1038, %f1036, %f1037;
	neg.f32 	%f1039, %f1038;
	add.rn.f32 	%f1040, %f1034, %f1039;
	mov.f32 	%f1041, 0fBF800000;
	mul.rn.f32 	%f1042, %f1036, %f1041;
	neg.f32 	%f1043, %f1042;
	sub.f32 	%f1044, %f1043, %f1036;
	sub.f32 	%f1045, %f1044, %f1040;
	cvt.rni.f32.f32 	%f1046, %f1042;
	sub.f32 	%f1047, %f1042, %f1046;
	add.f32 	%f1048, %f1047, %f1045;
	fma.rn.f32 	%f1049, %f1048, 0f391FCB8E, 0f3AAF85ED;
	fma.rn.f32 	%f1050, %f1049, %f1048, 0f3C1D9856;
	fma.rn.f32 	%f1051, %f1050, %f1048, 0f3D6357BB;
	fma.rn.f32 	%f1052, %f1051, %f1048, 0f3E75FDEC;
	fma.rn.f32 	%f1053, %f1052, %f1048, 0f3F317218;
	fma.rn.f32 	%f1054, %f1053, %f1048, 0f3F800000;
	cvt.rzi.s32.f32 	%r467, %f1046;
	setp.gt.f32 	%p138, %f1046, 0f00000000;
	selp.b32 	%r468, 0, -2097152000, %p138;
	add.s32 	%r469, %r468, 2130706432;
	mov.b32 	%f1055, %r469;
	mul.f32 	%f1056, %f1054, %f1055;
	shl.b32 	%r470, %r467, 23;
	sub.s32 	%r471, %r470, %r468;
	mov.b32 	%f1057, %r471;
	mul.f32 	%f1058, %f1056, %f1057;
	abs.f32 	%f1059, %f1042;
	setp.gt.f32 	%p139, %f1059, 0f43180000;
	setp.lt.f32 	%p140, %f1042, 0f00000000;
	selp.f32 	%f1060, 0f00000000, 0f7F800000, %p140;
	selp.f32 	%f1061, %f1060, %f1058, %p139;
	mul.f32 	%f1062, %f1061, 0fBC800000;
	mul.f32 	%f1063, %f1062, 0f00000000;
	mul.f32 	%f1064, %f1061, %f1023;
	mul.f32 	%f1065, %f1063, %f1023;
	fma.rn.f32 	%f1066, %f1061, %f1025, %f1065;
	mul.f32 	%f1067, %f140, %f1066;
	fma.rn.f32 	%f1068, %f141, %f1064, %f1067;
	mul.f32 	%f1069, %f142, %f1066;
	fma.rn.f32 	%f1070, %f143, %f1064, %f1069;
	mul.f32 	%f1071, %f144, %f1066;
	fma.rn.f32 	%f1072, %f145, %f1064, %f1071;
	fma.rn.f32 	%f172, %f140, %f1064, %f111;
	add.f32 	%f173, %f112, %f1068;
	add.f32 	%f174, %f113, %f1068;
	fma.rn.f32 	%f175, %f142, %f1064, %f114;
	add.f32 	%f176, %f115, %f1070;
	add.f32 	%f177, %f116, %f1070;
	fma.rn.f32 	%f178, %f144, %f1064, %f117;
	add.f32 	%f179, %f118, %f1072;
	add.f32 	%f180, %f119, %f1072;
	add.f32 	%f1073, %f58, %f58;
	add.f32 	%f1074, %f60, %f60;
	fma.rn.f32 	%f1075, %f58, 0f00000000, %f1074;
	add.f32 	%f1076, %f61, %f61;
	fma.rn.f32 	%f1077, %f58, 0f00000000, %f1076;
	mul.f32 	%f1078, %f58, %f58;
	mul.f32 	%f1079, %f58, %f60;
	fma.rn.f32 	%f1080, %f58, %f60, %f1079;
	mul.f32 	%f1081, %f58, %f61;
	fma.rn.f32 	%f1082, %f58, %f61, %f1081;
	sub.f32 	%f181, %f1073, %f1078;
	sub.f32 	%f182, %f1075, %f1080;
	sub.f32 	%f183, %f1077, %f1082;
	mov.u32 	%r721, %r725;
	mov.f32 	%f1472, %f1473;
	@%p132 bra 	$L__BB3_131;
	setp.neu.f32 	%p141, %f169, 0f7F800000;
	@%p141 bra 	$L__BB3_126;
	mov.f32 	%f1089, 0f00000000;
	mul.rn.f32 	%f1472, %f168, %f1089;
	mov.b32 	%r721, 0;
	bra.uni 	$L__BB3_131;
$L__BB3_126:
	mov.b64 	%rd281, 0;
	mov.b32 	%r718, 0;
	mov.u64 	%rd279, __cudart_i2opi_f;
	mov.b32 	%r474, %f168;
	shl.b32 	%r475, %r474, 8;
	or.b32  	%r476, %r475, -2147483648;
	mov.u64 	%rd280, %rd1;
$L__BB3_127:
	.pragma "nounroll";
	ld.global.nc.u32 	%r473, [%rd279];
	mad.wide.u32 	%rd181, %r473, %r476, %rd281;
	shr.u64 	%rd281, %rd181, 32;
	st.local.u32 	[%rd280], %rd181;
	add.s32 	%r718, %r718, 1;
	add.s64 	%rd280, %rd280, 4;
	add.s64 	%rd279, %rd279, 4;
	setp.ne.s32 	%p142, %r718, 6;
	@%p142 bra 	$L__BB3_127;
	mul.f32 	%f1084, %f159, 0f41490FDA;
	mov.b32 	%r477, %f1084;
	shr.u32 	%r478, %r477, 23;
	st.local.u32 	[%rd1+24], %rd281;
	and.b32  	%r479, %r478, 31;
	and.b32  	%r480, %r478, 224;
	add.s32 	%r481, %r480, -128;
	shr.u32 	%r482, %r481, 5;
	mul.wide.u32 	%rd182, %r482, 4;
	sub.s64 	%rd183, %rd1, %rd182;
	ld.local.u32 	%r719, [%rd183+24];
	ld.local.u32 	%r720, [%rd183+20];
	setp.eq.s32 	%p143, %r479, 0;
	@%p143 bra 	$L__BB3_130;
	and.b32  	%r485, %r478, 31;
	shf.l.wrap.b32 	%r719, %r720, %r719, %r485;
	and.b32  	%r486, %r478, 224;
	add.s32 	%r487, %r486, -128;
	shr.u32 	%r488, %r487, 5;
	mul.wide.u32 	%rd184, %r488, 4;
	sub.s64 	%rd185, %rd1, %rd184;
	ld.local.u32 	%r489, [%rd185+16];
	shf.l.wrap.b32 	%r720, %r489, %r720, %r485;
$L__BB3_130:
	shr.u32 	%r490, %r719, 30;
	shf.l.wrap.b32 	%r491, %r720, %r719, 2;
	shl.b32 	%r492, %r720, 2;
	shr.u32 	%r493, %r491, 31;
	add.s32 	%r494, %r493, %r490;
	neg.s32 	%r495, %r494;
	mul.f32 	%f1086, %f159, 0f41490FDA;
	mov.b32 	%r496, %f1086;
	setp.lt.s32 	%p144, %r496, 0;
	selp.b32 	%r721, %r495, %r494, %p144;
	xor.b32  	%r497, %r491, %r496;
	shr.s32 	%r498, %r491, 31;
	xor.b32  	%r499, %r498, %r491;
	xor.b32  	%r500, %r498, %r492;
	cvt.u64.u32 	%rd186, %r499;
	shl.b64 	%rd187, %rd186, 32;
	cvt.u64.u32 	%rd188, %r500;
	or.b64  	%rd189, %rd187, %rd188;
	cvt.rn.f64.s64 	%fd18, %rd189;
	mul.f64 	%fd19, %fd18, 0d3BF921FB54442D19;
	cvt.rn.f32.f64 	%f1087, %fd19;
	neg.f32 	%f1088, %f1087;
	setp.lt.s32 	%p145, %r497, 0;
	selp.f32 	%f1472, %f1088, %f1087, %p145;
$L__BB3_131:
	mul.f32 	%f187, %f159, 0f41490FDA;
	abs.f32 	%f188, %f187;
	setp.ltu.f32 	%p146, %f188, 0f47CE4780;
	mul.rn.f32 	%f1090, %f1472, %f1472;
	and.b32  	%r502, %r721, 1;
	setp.eq.b32 	%p147, %r502, 1;
	selp.f32 	%f1091, 0f3F800000, %f1472, %p147;
	fma.rn.f32 	%f1092, %f1090, %f1091, 0f00000000;
	fma.rn.f32 	%f1093, %f1090, 0f37CBAC00, 0fBAB607ED;
	selp.f32 	%f1094, %f1093, 0fB94D4153, %p147;
	selp.f32 	%f1095, 0f3D2AAABB, 0f3C0885E4, %p147;
	fma.rn.f32 	%f1096, %f1094, %f1090, %f1095;
	selp.f32 	%f1097, 0fBEFFFFFF, 0fBE2AAAA8, %p147;
	fma.rn.f32 	%f1098, %f1096, %f1090, %f1097;
	fma.rn.f32 	%f1099, %f1098, %f1092, %f1091;
	and.b32  	%r503, %r721, 2;
	setp.eq.s32 	%p148, %r503, 0;
	mov.f32 	%f1100, 0f00000000;
	sub.f32 	%f1101, %f1100, %f1099;
	selp.f32 	%f189, %f1099, %f1101, %p148;
	@%p146 bra 	$L__BB3_139;
	setp.neu.f32 	%p149, %f188, 0f7F800000;
	@%p149 bra 	$L__BB3_134;
	mov.f32 	%f1108, 0f00000000;
	mul.rn.f32 	%f1473, %f187, %f1108;
	mov.b32 	%r725, 0;
	bra.uni 	$L__BB3_139;
$L__BB3_134:
	mov.b64 	%rd284, 0;
	mov.b32 	%r722, 0;
	mov.u64 	%rd282, __cudart_i2opi_f;
	mov.b32 	%r506, %f187;
	shl.b32 	%r507, %r506, 8;
	or.b32  	%r508, %r507, -2147483648;
	mov.u64 	%rd283, %rd1;
$L__BB3_135:
	.pragma "nounroll";
	ld.global.nc.u32 	%r505, [%rd282];
	mad.wide.u32 	%rd192, %r505, %r508, %rd284;
	shr.u64 	%rd284, %rd192, 32;
	st.local.u32 	[%rd283], %rd192;
	add.s32 	%r722, %r722, 1;
	add.s64 	%rd283, %rd283, 4;
	add.s64 	%rd282, %rd282, 4;
	setp.ne.s32 	%p150, %r722, 6;
	@%p150 bra 	$L__BB3_135;
	mul.f32 	%f1103, %f159, 0f41490FDA;
	mov.b32 	%r509, %f1103;
	shr.u32 	%r510, %r509, 23;
	st.local.u32 	[%rd1+24], %rd284;
	and.b32  	%r511, %r510, 31;
	and.b32  	%r512, %r510, 224;
	add.s32 	%r513, %r512, -128;
	shr.u32 	%r514, %r513, 5;
	mul.wide.u32 	%rd193, %r514, 4;
	sub.s64 	%rd194, %rd1, %rd193;
	ld.local.u32 	%r723, [%rd194+24];
	ld.local.u32 	%r724, [%rd194+20];
	setp.eq.s32 	%p151, %r511, 0;
	@%p151 bra 	$L__BB3_138;
	shf.l.wrap.b32 	%r723, %r724, %r723, %r511;
	and.b32  	%r518, %r510, 224;
	add.s32 	%r519, %r518, -128;
	shr.u32 	%r520, %r519, 5;
	mul.wide.u32 	%rd195, %r520, 4;
	sub.s64 	%rd196, %rd1, %rd195;
	ld.local.u32 	%r521, [%rd196+16];
	shf.l.wrap.b32 	%r724, %r521, %r724, %r511;
$L__BB3_138:
	shr.u32 	%r522, %r723, 30;
	shf.l.wrap.b32 	%r523, %r724, %r723, 2;
	shl.b32 	%r524, %r724, 2;
	shr.u32 	%r525, %r523, 31;
	add.s32 	%r526, %r525, %r522;
	neg.s32 	%r527, %r526;
	mul.f32 	%f1105, %f159, 0f41490FDA;
	mov.b32 	%r528, %f1105;
	setp.lt.s32 	%p152, %r528, 0;
	selp.b32 	%r725, %r527, %r526, %p152;
	xor.b32  	%r529, %r523, %r528;
	shr.s32 	%r530, %r523, 31;
	xor.b32  	%r531, %r530, %r523;
	xor.b32  	%r532, %r530, %r524;
	cvt.u64.u32 	%rd197, %r531;
	shl.b64 	%rd198, %rd197, 32;
	cvt.u64.u32 	%rd199, %r532;
	or.b64  	%rd200, %rd198, %rd199;
	cvt.rn.f64.s64 	%fd20, %rd200;
	mul.f64 	%fd21, %fd20, 0d3BF921FB54442D19;
	cvt.rn.f32.f64 	%f1106, %fd21;
	neg.f32 	%f1107, %f1106;
	setp.lt.s32 	%p153, %r529, 0;
	selp.f32 	%f1473, %f1107, %f1106, %p153;
$L__BB3_139:
	add.s32 	%r534, %r725, 1;
	mul.rn.f32 	%f1109, %f1473, %f1473;
	and.b32  	%r535, %r725, 1;
	setp.eq.b32 	%p154, %r535, 1;
	selp.f32 	%f1110, %f1473, 0f3F800000, %p154;
	fma.rn.f32 	%f1111, %f1109, %f1110, 0f00000000;
	fma.rn.f32 	%f1112, %f1109, 0f37CBAC00, 0fBAB607ED;
	selp.f32 	%f1113, 0fB94D4153, %f1112, %p154;
	selp.f32 	%f1114, 0f3C0885E4, 0f3D2AAABB, %p154;
	fma.rn.f32 	%f1115, %f1113, %f1109, %f1114;
	selp.f32 	%f1116, 0fBE2AAAA8, 0fBEFFFFFF, %p154;
	fma.rn.f32 	%f1117, %f1115, %f1109, %f1116;
	fma.rn.f32 	%f1118, %f1117, %f1111, %f1110;
	and.b32  	%r536, %r534, 2;
	setp.eq.s32 	%p155, %r536, 0;
	mov.f32 	%f1119, 0f00000000;
	sub.f32 	%f1120, %f1119, %f1118;
	selp.f32 	%f1121, %f1118, %f1120, %p155;
	fma.rn.f32 	%f1122, %f241, 0f00000000, 0f00000000;
	mul.f32 	%f1123, %f159, 0f00000000;
	fma.rn.f32 	%f1124, %f1122, 0f41490FDA, %f1123;
	mul.f32 	%f1125, %f1124, %f1121;
	mul.f32 	%f193, %f131, %f189;
	mul.f32 	%f1126, %f131, %f1125;
	fma.rn.f32 	%f194, %f132, %f189, %f1126;
	fma.rn.f32 	%f195, %f133, %f189, %f1126;
	mul.f32 	%f196, %f134, %f189;
	mul.f32 	%f1127, %f134, %f1125;
	fma.rn.f32 	%f197, %f135, %f189, %f1127;
	fma.rn.f32 	%f198, %f136, %f189, %f1127;
	mul.f32 	%f199, %f137, %f189;
	mul.f32 	%f1128, %f137, %f1125;
	fma.rn.f32 	%f200, %f138, %f189, %f1128;
	fma.rn.f32 	%f201, %f139, %f189, %f1128;
	mul.f32 	%f202, %f159, 0f40C90FDA;
	fma.rn.f32 	%f203, %f1122, 0f40C90FDA, %f1123;
	mul.f32 	%f1129, %f202, 0f3F22F983;
	cvt.rni.s32.f32 	%r733, %f1129;
	cvt.rn.f32.s32 	%f1130, %r733;
	fma.rn.f32 	%f1131, %f1130, 0fBFC90FDA, %f202;
	fma.rn.f32 	%f1132, %f1130, 0fB3A22168, %f1131;
	fma.rn.f32 	%f1475, %f1130, 0fA7C234C5, %f1132;
	abs.f32 	%f205, %f202;
	setp.ltu.f32 	%p156, %f205, 0f47CE4780;
	mov.u32 	%r729, %r733;
	mov.f32 	%f1474, %f1475;
	@%p156 bra 	$L__BB3_147;
	setp.neu.f32 	%p157, %f205, 0f7F800000;
	@%p157 bra 	$L__BB3_142;
	mov.f32 	%f1135, 0f00000000;
	mul.rn.f32 	%f1474, %f202, %f1135;
	mov.b32 	%r729, 0;
	bra.uni 	$L__BB3_147;
$L__BB3_142:
	mov.b64 	%rd287, 0;
	mov.b32 	%r726, 0;
	mov.u64 	%rd285, __cudart_i2opi_f;
	mov.b32 	%r539, %f202;
	shl.b32 	%r540, %r539, 8;
	or.b32  	%r541, %r540, -2147483648;
	mov.u64 	%rd286, %rd1;
$L__BB3_143:
	.pragma "nounroll";
	ld.global.nc.u32 	%r538, [%rd285];
	mad.wide.u32 	%rd203, %r538, %r541, %rd287;
	shr.u64 	%rd287, %rd203, 32;
	st.local.u32 	[%rd286], %rd203;
	add.s32 	%r726, %r726, 1;
	add.s64 	%rd286, %rd286, 4;
	add.s64 	%rd285, %rd285, 4;
	setp.ne.s32 	%p158, %r726, 6;
	@%p158 bra 	$L__BB3_143;
	mov.b32 	%r542, %f202;
	shr.u32 	%r543, %r542, 23;
	st.local.u32 	[%rd1+24], %rd287;
	and.b32  	%r544, %r543, 31;
	and.b32  	%r545, %r543, 224;
	add.s32 	%r546, %r545, -128;
	shr.u32 	%r547, %r546, 5;
	mul.wide.u32 	%rd204, %r547, 4;
	sub.s64 	%rd205, %rd1, %rd204;
	ld.local.u32 	%r727, [%rd205+24];
	ld.local.u32 	%r728, [%rd205+20];
	setp.eq.s32 	%p159, %r544, 0;
	@%p159 bra 	$L__BB3_146;
	mov.b32 	%r548, %f202;
	shr.u32 	%r549, %r548, 23;
	and.b32  	%r550, %r549, 31;
	shf.l.wrap.b32 	%r727, %r728, %r727, %r550;
	and.b32  	%r551, %r549, 224;
	add.s32 	%r552, %r551, -128;
	shr.u32 	%r553, %r552, 5;
	mul.wide.u32 	%rd206, %r553, 4;
	sub.s64 	%rd207, %rd1, %rd206;
	ld.local.u32 	%r554, [%rd207+16];
	shf.l.wrap.b32 	%r728, %r554, %r728, %r550;
$L__BB3_146:
	shr.u32 	%r555, %r727, 30;
	shf.l.wrap.b32 	%r556, %r728, %r727, 2;
	shl.b32 	%r557, %r728, 2;
	shr.u32 	%r558, %r556, 31;
	add.s32 	%r559, %r558, %r555;
	neg.s32 	%r560, %r559;
	mov.b32 	%r561, %f202;
	setp.lt.s32 	%p160, %r561, 0;
	selp.b32 	%r729, %r560, %r559, %p160;
	xor.b32  	%r562, %r556, %r561;
	shr.s32 	%r563, %r556, 31;
	xor.b32  	%r564, %r563, %r556;
	xor.b32  	%r565, %r563, %r557;
	cvt.u64.u32 	%rd208, %r564;
	shl.b64 	%rd209, %rd208, 32;
	cvt.u64.u32 	%rd210, %r565;
	or.b64  	%rd211, %rd209, %rd210;
	cvt.rn.f64.s64 	%fd22, %rd211;
	mul.f64 	%fd23, %fd22, 0d3BF921FB54442D19;
	cvt.rn.f32.f64 	%f1133, %fd23;
	neg.f32 	%f1134, %f1133;
	setp.lt.s32 	%p161, %r562, 0;
	selp.f32 	%f1474, %f1134, %f1133, %p161;
$L__BB3_147:
	abs.f32 	%f209, %f202;
	setp.ltu.f32 	%p162, %f209, 0f47CE4780;
	add.s32 	%r567, %r729, 1;
	mul.rn.f32 	%f1136, %f1474, %f1474;
	and.b32  	%r568, %r729, 1;
	setp.eq.b32 	%p163, %r568, 1;
	selp.f32 	%f1137, %f1474, 0f3F800000, %p163;
	fma.rn.f32 	%f1138, %f1136, %f1137, 0f00000000;
	fma.rn.f32 	%f1139, %f1136, 0f37CBAC00, 0fBAB607ED;
	selp.f32 	%f1140, 0fB94D4153, %f1139, %p163;
	selp.f32 	%f1141, 0f3C0885E4, 0f3D2AAABB, %p163;
	fma.rn.f32 	%f1142, %f1140, %f1136, %f1141;
	selp.f32 	%f1143, 0fBE2AAAA8, 0fBEFFFFFF, %p163;
	fma.rn.f32 	%f1144, %f1142, %f1136, %f1143;
	fma.rn.f32 	%f1145, %f1144, %f1138, %f1137;
	and.b32  	%r569, %r567, 2;
	setp.eq.s32 	%p164, %r569, 0;
	mov.f32 	%f1146, 0f00000000;
	sub.f32 	%f1147, %f1146, %f1145;
	selp.f32 	%f210, %f1145, %f1147, %p164;
	@%p162 bra 	$L__BB3_155;
	setp.neu.f32 	%p165, %f209, 0f7F800000;
	@%p165 bra 	$L__BB3_150;
	mov.f32 	%f1150, 0f00000000;
	mul.rn.f32 	%f1475, %f202, %f1150;
	mov.b32 	%r733, 0;
	bra.uni 	$L__BB3_155;
$L__BB3_150:
	mov.b32 	%r139, %f202;
	mov.b64 	%rd290, 0;
	mov.b32 	%r730, 0;
	mov.u64 	%rd288, __cudart_i2opi_f;
	shl.b32 	%r572, %r139, 8;
	or.b32  	%r573, %r572, -2147483648;
	mov.u64 	%rd289, %rd1;
$L__BB3_151:
	.pragma "nounroll";
	ld.global.nc.u32 	%r571, [%rd288];
	mad.wide.u32 	%rd214, %r571, %r573, %rd290;
	shr.u64 	%rd290, %rd214, 32;
	st.local.u32 	[%rd289], %rd214;
	add.s32 	%r730, %r730, 1;
	add.s64 	%rd289, %rd289, 4;
	add.s64 	%rd288, %rd288, 4;
	setp.ne.s32 	%p166, %r730, 6;
	@%p166 bra 	$L__BB3_151;
	shr.u32 	%r574, %r139, 23;
	st.local.u32 	[%rd1+24], %rd290;
	and.b32  	%r575, %r574, 31;
	and.b32  	%r576, %r574, 224;
	add.s32 	%r577, %r576, -128;
	shr.u32 	%r578, %r577, 5;
	mul.wide.u32 	%rd215, %r578, 4;
	sub.s64 	%rd216, %rd1, %rd215;
	ld.local.u32 	%r731, [%rd216+24];
	ld.local.u32 	%r732, [%rd216+20];
	setp.eq.s32 	%p167, %r575, 0;
	@%p167 bra 	$L__BB3_154;
	and.b32  	%r580, %r574, 31;
	shf.l.wrap.b32 	%r731, %r732, %r731, %r580;
	and.b32  	%r581, %r574, 224;
	add.s32 	%r582, %r581, -128;
	shr.u32 	%r583, %r582, 5;
	mul.wide.u32 	%rd217, %r583, 4;
	sub.s64 	%rd218, %rd1, %rd217;
	ld.local.u32 	%r584, [%rd218+16];
	shf.l.wrap.b32 	%r732, %r584, %r732, %r580;
$L__BB3_154:
	shr.u32 	%r585, %r731, 30;
	shf.l.wrap.b32 	%r586, %r732, %r731, 2;
	shl.b32 	%r587, %r732, 2;
	shr.u32 	%r588, %r586, 31;
	add.s32 	%r589, %r588, %r585;
	neg.s32 	%r590, %r589;
	setp.lt.s32 	%p168, %r139, 0;
	selp.b32 	%r733, %r590, %r589, %p168;
	xor.b32  	%r591, %r586, %r139;
	shr.s32 	%r592, %r586, 31;
	xor.b32  	%r593, %r592, %r586;
	xor.b32  	%r594, %r592, %r587;
	cvt.u64.u32 	%rd219, %r593;
	shl.b64 	%rd220, %rd219, 32;
	cvt.u64.u32 	%rd221, %r594;
	or.b64  	%rd222, %rd220, %rd221;
	cvt.rn.f64.s64 	%fd24, %rd222;
	mul.f64 	%fd25, %fd24, 0d3BF921FB54442D19;
	cvt.rn.f32.f64 	%f1148, %fd25;
	neg.f32 	%f1149, %f1148;
	setp.lt.s32 	%p169, %r591, 0;
	selp.f32 	%f1475, %f1149, %f1148, %p169;
$L__BB3_155:
	mul.rn.f32 	%f1151, %f1475, %f1475;
	and.b32  	%r596, %r733, 1;
	setp.eq.b32 	%p170, %r596, 1;
	selp.f32 	%f1152, 0f3F800000, %f1475, %p170;
	fma.rn.f32 	%f1153, %f1151, %f1152, 0f00000000;
	fma.rn.f32 	%f1154, %f1151, 0f37CBAC00, 0fBAB607ED;
	selp.f32 	%f1155, %f1154, 0fB94D4153, %p170;
	selp.f32 	%f1156, 0f3D2AAABB, 0f3C0885E4, %p170;
	fma.rn.f32 	%f1157, %f1155, %f1151, %f1156;
	selp.f32 	%f1158, 0fBEFFFFFF, 0fBE2AAAA8, %p170;
	fma.rn.f32 	%f1159, %f1157, %f1151, %f1158;
	fma.rn.f32 	%f1160, %f1159, %f1153, %f1152;
	and.b32  	%r597, %r733, 2;
	setp.eq.s32 	%p171, %r597, 0;
	mov.f32 	%f1161, 0f00000000;
	sub.f32 	%f1162, %f1161, %f1160;
	selp.f32 	%f1163, %f1160, %f1162, %p171;
	mul.f32 	%f1164, %f203, %f1163;
	add.f32 	%f1165, %f210, %f210;
	mul.f32 	%f1166, %f210, 0f00000000;
	fma.rn.f32 	%f1167, %f203, %f1163, %f1164;
	sub.f32 	%f1168, %f1166, %f1167;
	mov.f32 	%f1169, 0f40000000;
	sub.f32 	%f1170, %f1169, %f1165;
	sub.f32 	%f1171, %f1161, %f1168;
	mov.f32 	%f1172, 0f3F800000;
	sub.f32 	%f1173, %f1172, %f181;
	sub.f32 	%f1174, %f1161, %f182;
	sub.f32 	%f1175, %f1161, %f183;
	mul.f32 	%f1176, %f1173, %f1170;
	mul.f32 	%f1177, %f1173, %f1171;
	fma.rn.f32 	%f1178, %f1174, %f1170, %f1177;
	fma.rn.f32 	%f1179, %f1175, %f1170, %f1177;
	mul.f32 	%f1180, %f181, %f171;
	fma.rn.f32 	%f1181, %f182, %f170, %f1180;
	fma.rn.f32 	%f1182, %f183, %f170, %f1180;
	fma.rn.f32 	%f1183, %f181, %f170, %f1176;
	add.f32 	%f1184, %f1181, %f1178;
	add.f32 	%f1185, %f1182, %f1179;
	mul.f32 	%f1186, %f172, %f1184;
	fma.rn.f32 	%f1187, %f173, %f1183, %f1186;
	mul.f32 	%f1188, %f172, %f1185;
	fma.rn.f32 	%f1189, %f174, %f1183, %f1188;
	mul.f32 	%f1190, %f175, %f1184;
	fma.rn.f32 	%f1191, %f176, %f1183, %f1190;
	mul.f32 	%f1192, %f175, %f1185;
	fma.rn.f32 	%f1193, %f177, %f1183, %f1192;
	mul.f32 	%f1194, %f178, %f1184;
	fma.rn.f32 	%f1195, %f179, %f1183, %f1194;
	mul.f32 	%f1196, %f178, %f1185;
	fma.rn.f32 	%f1197, %f180, %f1183, %f1196;
	fma.rn.f32 	%f1198, %f172, %f1183, %f193;
	add.f32 	%f1199, %f194, %f1187;
	add.f32 	%f1200, %f195, %f1189;
	fma.rn.f32 	%f1201, %f175, %f1183, %f196;
	add.f32 	%f1202, %f197, %f1191;
	add.f32 	%f1203, %f198, %f1193;
	fma.rn.f32 	%f1204, %f178, %f1183, %f199;
	add.f32 	%f1205, %f200, %f1195;
	add.f32 	%f1206, %f201, %f1197;
	mul.f32 	%f1207, %f1, %f9;
	sub.f32 	%f214, %f1198, %f1207;
	add.f32 	%f215, %f13, %f1199;
	add.f32 	%f216, %f14, %f1200;
	mul.f32 	%f1208, %f2, %f20;
	sub.f32 	%f217, %f1201, %f1208;
	add.f32 	%f218, %f24, %f1202;
	add.f32 	%f219, %f25, %f1203;
	sub.f32 	%f220, %f1204, %f29;
	add.f32 	%f221, %f33, %f1205;
	add.f32 	%f222, %f34, %f1206;
	mul.f32 	%f223, %f241, 0f3F000000;
	mul.f32 	%f1209, %f223, 0f3F22F983;
	cvt.rni.s32.f32 	%r749, %f1209;
	cvt.rn.f32.s32 	%f1210, %r749;
	fma.rn.f32 	%f1211, %f1210, 0fBFC90FDA, %f223;
	fma.rn.f32 	%f1212, %f1210, 0fB3A22168, %f1211;
	fma.rn.f32 	%f1479, %f1210, 0fA7C234C5, %f1212;
	abs.f32 	%f225, %f223;
	setp.ltu.f32 	%p172, %f225, 0f47CE4780;
	mov.u32 	%r737, %r749;
	mov.f32 	%f1476, %f1479;
	@%p172 bra 	$L__BB3_163;
	setp.neu.f32 	%p173, %f225, 0f7F800000;
	@%p173 bra 	$L__BB3_158;
	mov.f32 	%f1215, 0f00000000;
	mul.rn.f32 	%f1476, %f223, %f1215;
	mov.b32 	%r737, 0;
	bra.uni 	$L__BB3_163;
$L__BB3_158:
	mov.b32 	%r151, %f223;
	shl.b32 	%r599, %r151, 8;
	or.b32  	%r152, %r599, -2147483648;
	mov.b64 	%rd293, 0;
	mov.b32 	%r734, 0;
	mov.u64 	%rd291, __cudart_i2opi_f;
	mov.u64 	%rd292, %rd1;
$L__BB3_159:
	.pragma "nounroll";
	ld.global.nc.u32 	%r600, [%rd291];
	mad.wide.u32 	%rd225, %r600, %r152, %rd293;
	shr.u64 	%rd293, %rd225, 32;
	st.local.u32 	[%rd292], %rd225;
	add.s32 	%r734, %r734, 1;
	add.s64 	%rd292, %rd292, 4;
	add.s64 	%rd291, %rd291, 4;
	setp.ne.s32 	%p174, %r734, 6;
	@%p174 bra 	$L__BB3_159;
	shr.u32 	%r601, %r151, 23;
	st.local.u32 	[%rd1+24], %rd293;
	and.b32  	%r155, %r601, 31;
	and.b32  	%r602, %r601, 224;
	add.s32 	%r603, %r602, -128;
	shr.u32 	%r604, %r603, 5;
	mul.wide.u32 	%rd226, %r604, 4;
	sub.s64 	%rd86, %rd1, %rd226;
	ld.local.u32 	%r735, [%rd86+24];
	ld.local.u32 	%r736, [%rd86+20];
	setp.eq.s32 	%p175, %r155, 0;
	@%p175 bra 	$L__BB3_162;
	shf.l.wrap.b32 	%r735, %r736, %r735, %r155;
	ld.local.u32 	%r605, [%rd86+16];
	shf.l.wrap.b32 	%r736, %r605, %r736, %r155;
$L__BB3_162:
	shr.u32 	%r606, %r735, 30;
	shf.l.wrap.b32 	%r607, %r736, %r735, 2;
	shl.b32 	%r608, %r736, 2;
	shr.u32 	%r609, %r607, 31;
	add.s32 	%r610, %r609, %r606;
	neg.s32 	%r611, %r610;
	setp.lt.s32 	%p176, %r151, 0;
	selp.b32 	%r737, %r611, %r610, %p176;
	xor.b32  	%r612, %r607, %r151;
	shr.s32 	%r613, %r607, 31;
	xor.b32  	%r614, %r613, %r607;
	xor.b32  	%r615, %r613, %r608;
	cvt.u64.u32 	%rd227, %r614;
	shl.b64 	%rd228, %rd227, 32;
	cvt.u64.u32 	%rd229, %r615;
	or.b64  	%rd230, %rd228, %rd229;
	cvt.rn.f64.s64 	%fd26, %rd230;
	mul.f64 	%fd27, %fd26, 0d3BF921FB54442D19;
	cvt.rn.f32.f64 	%f1213, %fd27;
	neg.f32 	%f1214, %f1213;
	setp.lt.s32 	%p177, %r612, 0;
	selp.f32 	%f1476, %f1214, %f1213, %p177;
$L__BB3_163:
	setp.ltu.f32 	%p178, %f225, 0f47CE4780;
	add.s32 	%r617, %r737, 1;
	mul.rn.f32 	%f1216, %f1476, %f1476;
	and.b32  	%r618, %r737, 1;
	setp.eq.b32 	%p179, %r618, 1;
	selp.f32 	%f1217, %f1476, 0f3F800000, %p179;
	fma.rn.f32 	%f1218, %f1216, %f1217, 0f00000000;
	fma.rn.f32 	%f1219, %f1216, 0f37CBAC00, 0fBAB607ED;
	selp.f32 	%f1220, 0fB94D4153, %f1219, %p179;
	selp.f32 	%f1221, 0f3C0885E4, 0f3D2AAABB, %p179;
	fma.rn.f32 	%f1222, %f1220, %f1216, %f1221;
	selp.f32 	%f1223, 0fBE2AAAA8, 0fBEFFFFFF, %p179;
	fma.rn.f32 	%f1224, %f1222, %f1216, %f1223;
	fma.rn.f32 	%f1225, %f1224, %f1218, %f1217;
	and.b32  	%r619, %r617, 2;
	setp.eq.s32 	%p180, %r619, 0;
	mov.f32 	%f1226, 0f00000000;
	sub.f32 	%f1227, %f1226, %f1225;
	selp.f32 	%f229, %f1225, %f1227, %p180;
	mov.u32 	%r741, %r749;
	mov.f32 	%f1477, %f1479;
	@%p178 bra 	$L__BB3_171;
	setp.neu.f32 	%p181, %f225, 0f7F800000;
	@%p181 bra 	$L__BB3_166;
	mov.f32 	%f1230, 0f00000000;
	mul.rn.f32 	%f1477, %f223, %f1230;
	mov.b32 	%r741, 0;
	bra.uni 	$L__BB3_171;
$L__BB3_166:
	mov.b32 	%r164, %f223;
	shl.b32 	%r621, %r164, 8;
	or.b32  	%r165, %r621, -2147483648;
	mov.b64 	%rd296, 0;
	mov.b32 	%r738, 0;
	mov.u64 	%rd294, __cudart_i2opi_f;
	mov.u64 	%rd295, %rd1;
$L__BB3_167:
	.pragma "nounroll";
	ld.global.nc.u32 	%r622, [%rd294];
	mad.wide.u32 	%rd233, %r622, %r165, %rd296;
	shr.u64 	%rd296, %rd233, 32;
	st.local.u32 	[%rd295], %rd233;
	add.s32 	%r738, %r738, 1;
	add.s64 	%rd295, %rd295, 4;
	add.s64 	%rd294, %rd294, 4;
	setp.ne.s32 	%p182, %r738, 6;
	@%p182 bra 	$L__BB3_167;
	shr.u32 	%r623, %r164, 23;
	st.local.u32 	[%rd1+24], %rd296;
	and.b32  	%r168, %r623, 31;
	and.b32  	%r624, %r623, 224;
	add.s32 	%r625, %r624, -128;
	shr.u32 	%r626, %r625, 5;
	mul.wide.u32 	%rd234, %r626, 4;
	sub.s64 	%rd93, %rd1, %rd234;
	ld.local.u32 	%r739, [%rd93+24];
	ld.local.u32 	%r740, [%rd93+20];
	setp.eq.s32 	%p183, %r168, 0;
	@%p183 bra 	$L__BB3_170;
	shf.l.wrap.b32 	%r739, %r740, %r739, %r168;
	ld.local.u32 	%r627, [%rd93+16];
	shf.l.wrap.b32 	%r740, %r627, %r740, %r168;
$L__BB3_170:
	shr.u32 	%r628, %r739, 30;
	shf.l.wrap.b32 	%r629, %r740, %r739, 2;
	shl.b32 	%r630, %r740, 2;
	shr.u32 	%r631, %r629, 31;
	add.s32 	%r632, %r631, %r628;
	neg.s32 	%r633, %r632;
	setp.lt.s32 	%p184, %r164, 0;
	selp.b32 	%r741, %r633, %r632, %p184;
	xor.b32  	%r634, %r629, %r164;
	shr.s32 	%r635, %r629, 31;
	xor.b32  	%r636, %r635, %r629;
	xor.b32  	%r637, %r635, %r630;
	cvt.u64.u32 	%rd235, %r636;
	shl.b64 	%rd236, %rd235, 32;
	cvt.u64.u32 	%rd237, %r637;
	or.b64  	%rd238, %rd236, %rd237;
	cvt.rn.f64.s64 	%fd28, %rd238;
	mul.f64 	%fd29, %fd28, 0d3BF921FB54442D19;
	cvt.rn.f32.f64 	%f1228, %fd29;
	neg.f32 	%f1229, %f1228;
	setp.lt.s32 	%p185, %r634, 0;
	selp.f32 	%f1477, %f1229, %f1228, %p185;
$L__BB3_171:
	setp.ltu.f32 	%p186, %f225, 0f47CE4780;
	mul.rn.f32 	%f1231, %f1477, %f1477;
	and.b32  	%r639, %r741, 1;
	setp.eq.b32 	%p187, %r639, 1;
	selp.f32 	%f1232, 0f3F800000, %f1477, %p187;
	fma.rn.f32 	%f1233, %f1231, %f1232, 0f00000000;
	fma.rn.f32 	%f1234, %f1231, 0f37CBAC00, 0fBAB607ED;
	selp.f32 	%f1235, %f1234, 0fB94D4153, %p187;
	selp.f32 	%f1236, 0f3D2AAABB, 0f3C0885E4, %p187;
	fma.rn.f32 	%f1237, %f1235, %f1231, %f1236;
	selp.f32 	%f1238, 0fBEFFFFFF, 0fBE2AAAA8, %p187;
	fma.rn.f32 	%f1239, %f1237, %f1231, %f1238;
	fma.rn.f32 	%f1240, %f1239, %f1233, %f1232;
	and.b32  	%r640, %r741, 2;
	setp.eq.s32 	%p188, %r640, 0;
	mov.f32 	%f1241, 0f00000000;
	sub.f32 	%f1242, %f1241, %f1240;
	selp.f32 	%f1243, %f1240, %f1242, %p188;
	neg.f32 	%f233, %f1243;
	mov.u32 	%r745, %r749;
	mov.f32 	%f1478, %f1479;
	@%p186 bra 	$L__BB3_179;
	setp.neu.f32 	%p189, %f225, 0f7F800000;
	@%p189 bra 	$L__BB3_174;
	mov.f32 	%f1246, 0f00000000;
	mul.rn.f32 	%f1478, %f223, %f1246;
	mov.b32 	%r745, 0;
	bra.uni 	$L__BB3_179;
$L__BB3_174:
	mov.b32 	%r177, %f223;
	shl.b32 	%r642, %r177, 8;
	or.b32  	%r178, %r642, -2147483648;
	mov.b64 	%rd299, 0;
	mov.b32 	%r742, 0;
	mov.u64 	%rd297, __cudart_i2opi_f;
	mov.u64 	%rd298, %rd1;
$L__BB3_175:
	.pragma "nounroll";
	ld.global.nc.u32 	%r643, [%rd297];
	mad.wide.u32 	%rd241, %r643, %r178, %rd299;
	shr.u64 	%rd299, %rd241, 32;
	st.local.u32 	[%rd298], %rd241;
	add.s32 	%r742, %r742, 1;
	add.s64 	%rd298, %rd298, 4;
	add.s64 	%rd297, %rd297, 4;
	setp.ne.s32 	%p190, %r742, 6;
	@%p190 bra 	$L__BB3_175;
	shr.u32 	%r644, %r177, 23;
	st.local.u32 	[%rd1+24], %rd299;
	and.b32  	%r181, %r644, 31;
	and.b32  	%r645, %r644, 224;
	add.s32 	%r646, %r645, -128;
	shr.u32 	%r647, %r646, 5;
	mul.wide.u32 	%rd242, %r647, 4;
	sub.s64 	%rd100, %rd1, %rd242;
	ld.local.u32 	%r743, [%rd100+24];
	ld.local.u32 	%r744, [%rd100+20];
	setp.eq.s32 	%p191, %r181, 0;
	@%p191 bra 	$L__BB3_178;
	shf.l.wrap.b32 	%r743, %r744, %r743, %r181;
	ld.local.u32 	%r648, [%rd100+16];
	shf.l.wrap.b32 	%r744, %r648, %r744, %r181;
$L__BB3_178:
	shr.u32 	%r649, %r743, 30;
	shf.l.wrap.b32 	%r650, %r744, %r743, 2;
	shl.b32 	%r651, %r744, 2;
	shr.u32 	%r652, %r650, 31;
	add.s32 	%r653, %r652, %r649;
	neg.s32 	%r654, %r653;
	setp.lt.s32 	%p192, %r177, 0;
	selp.b32 	%r745, %r654, %r653, %p192;
	xor.b32  	%r655, %r650, %r177;
	shr.s32 	%r656, %r650, 31;
	xor.b32  	%r657, %r656, %r650;
	xor.b32  	%r658, %r656, %r651;
	cvt.u64.u32 	%rd243, %r657;
	shl.b64 	%rd244, %rd243, 32;
	cvt.u64.u32 	%rd245, %r658;
	or.b64  	%rd246, %rd244, %rd245;
	cvt.rn.f64.s64 	%fd30, %rd246;
	mul.f64 	%fd31, %fd30, 0d3BF921FB54442D19;
	cvt.rn.f32.f64 	%f1244, %fd31;
	neg.f32 	%f1245, %f1244;
	setp.lt.s32 	%p193, %r655, 0;
	selp.f32 	%f1478, %f1245, %f1244, %p193;
$L__BB3_179:
	setp.ltu.f32 	%p194, %f225, 0f47CE4780;
	mul.rn.f32 	%f1247, %f1478, %f1478;
	and.b32  	%r660, %r745, 1;
	setp.eq.b32 	%p195, %r660, 1;
	selp.f32 	%f1248, 0f3F800000, %f1478, %p195;
	fma.rn.f32 	%f1249, %f1247, %f1248, 0f00000000;
	fma.rn.f32 	%f1250, %f1247, 0f37CBAC00, 0fBAB607ED;
	selp.f32 	%f1251, %f1250, 0fB94D4153, %p195;
	selp.f32 	%f1252, 0f3D2AAABB, 0f3C0885E4, %p195;
	fma.rn.f32 	%f1253, %f1251, %f1247, %f1252;
	selp.f32 	%f1254, 0fBEFFFFFF, 0fBE2AAAA8, %p195;
	fma.rn.f32 	%f1255, %f1253, %f1247, %f1254;
	fma.rn.f32 	%f1256, %f1255, %f1249, %f1248;
	and.b32  	%r661, %r745, 2;
	setp.eq.s32 	%p196, %r661, 0;
	mov.f32 	%f1257, 0f00000000;
	sub.f32 	%f1258, %f1257, %f1256;
	selp.f32 	%f237, %f1256, %f1258, %p196;
	@%p194 bra 	$L__BB3_187;
	setp.neu.f32 	%p197, %f225, 0f7F800000;
	@%p197 bra 	$L__BB3_182;
	mov.f32 	%f1261, 0f00000000;
	mul.rn.f32 	%f1479, %f223, %f1261;
	mov.b32 	%r749, 0;
	bra.uni 	$L__BB3_187;
$L__BB3_182:
	mov.b32 	%r190, %f223;
	shl.b32 	%r663, %r190, 8;
	or.b32  	%r191, %r663, -2147483648;
	mov.b64 	%rd302, 0;
	mov.b32 	%r746, 0;
	mov.u64 	%rd300, __cudart_i2opi_f;
	mov.u64 	%rd301, %rd1;
$L__BB3_183:
	.pragma "nounroll";
	ld.global.nc.u32 	%r664, [%rd300];
	mad.wide.u32 	%rd249, %r664, %r191, %rd302;
	shr.u64 	%rd302, %rd249, 32;
	st.local.u32 	[%rd301], %rd249;
	add.s32 	%r746, %r746, 1;
	add.s64 	%rd301, %rd301, 4;
	add.s64 	%rd300, %rd300, 4;
	setp.ne.s32 	%p198, %r746, 6;
	@%p198 bra 	$L__BB3_183;
	shr.u32 	%r665, %r190, 23;
	st.local.u32 	[%rd1+24], %rd302;
	and.b32  	%r194, %r665, 31;
	and.b32  	%r666, %r665, 224;
	add.s32 	%r667, %r666, -128;
	shr.u32 	%r668, %r667, 5;
	mul.wide.u32 	%rd250, %r668, 4;
	sub.s64 	%rd107, %rd1, %rd250;
	ld.local.u32 	%r747, [%rd107+24];
	ld.local.u32 	%r748, [%rd107+20];
	setp.eq.s32 	%p199, %r194, 0;
	@%p199 bra 	$L__BB3_186;
	shf.l.wrap.b32 	%r747, %r748, %r747, %r194;
	ld.local.u32 	%r669, [%rd107+16];
	shf.l.wrap.b32 	%r748, %r669, %r748, %r194;
$L__BB3_186:
	shr.u32 	%r670, %r747, 30;
	shf.l.wrap.b32 	%r671, %r748, %r747, 2;
	shl.b32 	%r672, %r748, 2;
	shr.u32 	%r673, %r671, 31;
	add.s32 	%r674, %r673, %r670;
	neg.s32 	%r675, %r674;
	setp.lt.s32 	%p200, %r190, 0;
	selp.b32 	%r749, %r675, %r674, %p200;
	xor.b32  	%r676, %r671, %r190;
	shr.s32 	%r677, %r671, 31;
	xor.b32  	%r678, %r677, %r671;
	xor.b32  	%r679, %r677, %r672;
	cvt.u64.u32 	%rd251, %r678;
	shl.b64 	%rd252, %rd251, 32;
	cvt.u64.u32 	%rd253, %r679;
	or.b64  	%rd254, %rd252, %rd253;
	cvt.rn.f64.s64 	%fd32, %rd254;
	mul.f64 	%fd33, %fd32, 0d3BF921FB54442D19;
	cvt.rn.f32.f64 	%f1259, %fd33;
	neg.f32 	%f1260, %f1259;
	setp.lt.s32 	%p201, %r676, 0;
	selp.f32 	%f1479, %f1260, %f1259, %p201;
$L__BB3_187:
	fma.rn.f32 	%f1262, %f241, 0f00000000, 0f00000000;
	mul.f32 	%f1263, %f1262, %f233;
	add.s32 	%r681, %r749, 1;
	mul.rn.f32 	%f1264, %f1479, %f1479;
	and.b32  	%r682, %r749, 1;
	setp.eq.b32 	%p202, %r682, 1;
	selp.f32 	%f1265, %f1479, 0f3F800000, %p202;
	fma.rn.f32 	%f1266, %f1264, %f1265, 0f00000000;
	fma.rn.f32 	%f1267, %f1264, 0f37CBAC00, 0fBAB607ED;
	selp.f32 	%f1268, 0fB94D4153, %f1267, %p202;
	selp.f32 	%f1269, 0f3C0885E4, 0f3D2AAABB, %p202;
	fma.rn.f32 	%f1270, %f1268, %f1264, %f1269;
	selp.f32 	%f1271, 0fBE2AAAA8, 0fBEFFFFFF, %p202;
	fma.rn.f32 	%f1272, %f1270, %f1264, %f1271;
	fma.rn.f32 	%f1273, %f1272, %f1266, %f1265;
	and.b32  	%r683, %r681, 2;
	setp.eq.s32 	%p203, %r683, 0;
	mov.f32 	%f1274, 0f00000000;
	sub.f32 	%f1275, %f1274, %f1273;
	selp.f32 	%f1276, %f1273, %f1275, %p203;
	mul.f32 	%f1277, %f1262, %f1276;
	mul.f32 	%f1278, %f237, 0f00000000;
	fma.rn.f32 	%f1279, %f1277, 0f00000000, %f1278;
	add.f32 	%f1280, %f1278, %f1277;
	mul.f32 	%f1281, %f1278, 0f00000000;
	sub.f32 	%f1282, %f1281, %f1279;
	sub.f32 	%f1283, %f1278, %f1280;
	mul.f32 	%f1284, %f1263, 0f00000000;
	fma.rn.f32 	%f1285, %f229, 0f00000000, %f1284;
	mul.f32 	%f1286, %f214, %f1282;
	mul.f32 	%f1287, %f215, %f1278;
	sub.f32 	%f1288, %f1286, %f1287;
	mul.f32 	%f1289, %f216, %f1278;
	sub.f32 	%f1290, %f1286, %f1289;
	mul.f32 	%f1291, %f214, %f1278;
	fma.rn.f32 	%f1292, %f229, 0f00000000, %f1291;
	sub.f32 	%f1293, %f1285, %f1288;
	sub.f32 	%f1294, %f1285, %f1290;
	mul.f32 	%f1295, %f217, %f1282;
	mul.f32 	%f1296, %f218, %f1278;
	sub.f32 	%f1297, %f1295, %f1296;
	mul.f32 	%f1298, %f219, %f1278;
	sub.f32 	%f1299, %f1295, %f1298;
	mul.f32 	%f1300, %f217, %f1278;
	add.f32 	%f1301, %f1300, %f1292;
	sub.f32 	%f1302, %f1293, %f1297;
	sub.f32 	%f1303, %f1294, %f1299;
	mul.f32 	%f1304, %f220, %f1283;
	mul.f32 	%f1305, %f221, %f237;
	sub.f32 	%f1306, %f1304, %f1305;
	mul.f32 	%f1307, %f222, %f237;
	sub.f32 	%f1308, %f1304, %f1307;
	fma.rn.f32 	%f1309, %f220, %f237, %f1301;
	sub.f32 	%f1310, %f1302, %f1306;
	sub.f32 	%f1311, %f1303, %f1308;
	mul.f32 	%f1312, %f214, %f1263;
	fma.rn.f32 	%f1313, %f215, %f229, %f1312;
	fma.rn.f32 	%f1314, %f216, %f229, %f1312;
	mul.f32 	%f1315, %f1278, 0f80000000;
	fma.rn.f32 	%f1316, %f1282, 0f00000000, %f1315;
	fma.rn.f32 	%f1317, %f214, %f229, %f1315;
	add.f32 	%f1318, %f1313, %f1316;
	add.f32 	%f1319, %f1314, %f1316;
	mul.f32 	%f1320, %f220, %f1282;
	mul.f32 	%f1321, %f221, %f1278;
	sub.f32 	%f1322, %f1320, %f1321;
	mul.f32 	%f1323, %f222, %f1278;
	sub.f32 	%f1324, %f1320, %f1323;
	mul.f32 	%f1325, %f220, %f1278;
	sub.f32 	%f1326, %f1317, %f1325;
	add.f32 	%f1327, %f1322, %f1318;
	add.f32 	%f1328, %f1324, %f1319;
	mul.f32 	%f1329, %f217, %f1283;
	mul.f32 	%f1330, %f218, %f237;
	sub.f32 	%f1331, %f1329, %f1330;
	mul.f32 	%f1332, %f219, %f237;
	sub.f32 	%f1333, %f1329, %f1332;
	fma.rn.f32 	%f1334, %f217, %f237, %f1326;
	sub.f32 	%f1335, %f1327, %f1331;
	sub.f32 	%f1336, %f1328, %f1333;
	mul.f32 	%f1337, %f217, %f1263;
	fma.rn.f32 	%f1338, %f218, %f229, %f1337;
	fma.rn.f32 	%f1339, %f219, %f229, %f1337;
	fma.rn.f32 	%f1340, %f217, %f229, %f1325;
	sub.f32 	%f1341, %f1338, %f1322;
	sub.f32 	%f1342, %f1339, %f1324;
	fma.rn.f32 	%f1343, %f1278, 0f80000000, %f1340;
	add.f32 	%f1344, %f1316, %f1341;
	add.f32 	%f1345, %f1316, %f1342;
	mul.f32 	%f1346, %f214, %f1283;
	mul.f32 	%f1347, %f215, %f237;
	sub.f32 	%f1348, %f1346, %f1347;
	mul.f32 	%f1349, %f216, %f237;
	sub.f32 	%f1350, %f1346, %f1349;
	mul.f32 	%f1351, %f214, %f237;
	sub.f32 	%f1352, %f1343, %f1351;
	add.f32 	%f1353, %f1348, %f1344;
	add.f32 	%f1354, %f1350, %f1345;
	mul.f32 	%f1355, %f220, %f229;
	mul.f32 	%f1356, %f220, %f1263;
	fma.rn.f32 	%f1357, %f221, %f229, %f1356;
	fma.rn.f32 	%f1358, %f222, %f229, %f1356;
	sub.f32 	%f1359, %f1355, %f1300;
	add.f32 	%f1360, %f1357, %f1297;
	add.f32 	%f1361, %f1358, %f1299;
	fma.rn.f32 	%f1362, %f214, %f1278, %f1359;
	sub.f32 	%f1363, %f1360, %f1288;
	sub.f32 	%f1364, %f1361, %f1290;
	mul.f32 	%f1365, %f1283, 0f00000000;
	fma.rn.f32 	%f1366, %f237, 0f80000000, %f1365;
	fma.rn.f32 	%f1367, %f237, 0f80000000, %f1362;
	add.f32 	%f1368, %f1366, %f1363;
	add.f32 	%f1369, %f1366, %f1364;
	mul.f32 	%f1370, %f1278, %f1309;
	mul.f32 	%f1371, %f1278, %f1310;
	fma.rn.f32 	%f1372, %f1309, %f1279, %f1371;
	mul.f32 	%f1373, %f1278, %f1311;
	fma.rn.f32 	%f1374, %f1309, %f1279, %f1373;
	mul.f32 	%f1375, %f229, %f1335;
	fma.rn.f32 	%f1376, %f1263, %f1334, %f1375;
	mul.f32 	%f1377, %f229, %f1336;
	fma.rn.f32 	%f1378, %f1263, %f1334, %f1377;
	fma.rn.f32 	%f1379, %f229, %f1334, %f1370;
	add.f32 	%f1380, %f1372, %f1376;
	add.f32 	%f1381, %f1374, %f1378;
	mul.f32 	%f1382, %f237, %f1353;
	fma.rn.f32 	%f1383, %f1352, %f1280, %f1382;
	mul.f32 	%f1384, %f237, %f1354;
	fma.rn.f32 	%f1385, %f1352, %f1280, %f1384;
	fma.rn.f32 	%f1386, %f237, %f1352, %f1379;
	add.f32 	%f1387, %f1383, %f1380;
	add.f32 	%f1388, %f1385, %f1381;
	mul.f32 	%f1389, %f1278, %f1367;
	mul.f32 	%f1390, %f1278, %f1368;
	fma.rn.f32 	%f1391, %f1367, %f1279, %f1390;
	mul.f32 	%f1392, %f1278, %f1369;
	fma.rn.f32 	%f1393, %f1367, %f1279, %f1392;
	sub.f32 	%f1394, %f1386, %f1389;
	sub.f32 	%f1395, %f1387, %f1391;
	sub.f32 	%f1396, %f1388, %f1393;
	mul.f32 	%f1397, %f237, %f1334;
	mul.f32 	%f1398, %f237, %f1335;
	fma.rn.f32 	%f1399, %f1334, %f1280, %f1398;
	mul.f32 	%f1400, %f237, %f1336;
	fma.rn.f32 	%f1401, %f1334, %f1280, %f1400;
	sub.f32 	%f1402, %f1370, %f1397;
	sub.f32 	%f1403, %f1372, %f1399;
	sub.f32 	%f1404, %f1374, %f1401;
	mul.f32 	%f1405, %f229, %f1353;
	fma.rn.f32 	%f1406, %f1263, %f1352, %f1405;
	mul.f32 	%f1407, %f229, %f1354;
	fma.rn.f32 	%f1408, %f1263, %f1352, %f1407;
	fma.rn.f32 	%f1409, %f229, %f1352, %f1402;
	add.f32 	%f1410, %f1406, %f1403;
	add.f32 	%f1411, %f1408, %f1404;
	add.f32 	%f1412, %f1389, %f1409;
	add.f32 	%f1413, %f1391, %f1410;
	add.f32 	%f1414, %f1393, %f1411;
	mul.f32 	%f1415, %f237, %f1310;
	fma.rn.f32 	%f1416, %f1309, %f1280, %f1415;
	mul.f32 	%f1417, %f237, %f1311;
	fma.rn.f32 	%f1418, %f1309, %f1280, %f1417;
	mul.f32 	%f1419, %f1278, %f1334;
	mul.f32 	%f1420, %f1278, %f1335;
	fma.rn.f32 	%f1421, %f1334, %f1279, %f1420;
	mul.f32 	%f1422, %f1278, %f1336;
	fma.rn.f32 	%f1423, %f1334, %f1279, %f1422;
	fma.rn.f32 	%f1424, %f237, %f1309, %f1419;
	add.f32 	%f1425, %f1416, %f1421;
	add.f32 	%f1426, %f1418, %f1423;
	mul.f32 	%f1427, %f1278, %f1352;
	mul.f32 	%f1428, %f1278, %f1353;
	fma.rn.f32 	%f1429, %f1352, %f1279, %f1428;
	mul.f32 	%f1430, %f1278, %f1354;
	fma.rn.f32 	%f1431, %f1352, %f1279, %f1430;
	sub.f32 	%f1432, %f1424, %f1427;
	sub.f32 	%f1433, %f1425, %f1429;
	sub.f32 	%f1434, %f1426, %f1431;
	mul.f32 	%f1435, %f229, %f1368;
	fma.rn.f32 	%f1436, %f1263, %f1367, %f1435;
	mul.f32 	%f1437, %f229, %f1369;
	fma.rn.f32 	%f1438, %f1263, %f1367, %f1437;
	fma.rn.f32 	%f1439, %f229, %f1367, %f1432;
	add.f32 	%f1440, %f1436, %f1433;
	add.f32 	%f1441, %f1438, %f1434;
	st.param.v4.f32 	[func_retval0], {%f1394, %f1395, %f1396, %f1412};
	st.param.v4.f32 	[func_retval0+16], {%f1413, %f1414, %f1439, %f1440};
	st.param.f32 	[func_retval0+32], %f1441;
	ret;

}
	// .globl	_Z15ker_lights_initP7light_t
.visible .entry _Z15ker_lights_initP7light_t(
	.param .u64 .ptr .align 1 _Z15ker_lights_initP7light_t_param_0
)
{
	.reg .b32 	%r<14>;
	.reg .b64 	%rd<3>;

	ld.param.u64 	%rd1, [_Z15ker_lights_initP7light_t_param_0];
	cvta.to.global.u64 	%rd2, %rd1;
	mov.b32 	%r1, -1015021568;
	st.global.u32 	[%rd2], %r1;
	mov.b32 	%r2, -1072902963;
	st.global.u32 	[%rd2+4], %r2;
	st.global.u32 	[%rd2+8], %r1;
	mov.b32 	%r3, 1149239296;
	st.global.u32 	[%rd2+12], %r3;
	mov.b32 	%r4, 0;
	st.global.u32 	[%rd2+16], %r4;
	st.global.u32 	[%rd2+20], %r4;
	st.global.u32 	[%rd2+24], %r4;
	st.global.u32 	[%rd2+28], %r4;
	st.global.u32 	[%rd2+32], %r3;
	mov.b32 	%r5, 1068708659;
	st.global.u32 	[%rd2+36], %r5;
	st.global.u32 	[%rd2+40], %r5;
	mov.b32 	%r6, 1072064102;
	st.global.u32 	[%rd2+44], %r6;
	st.global.u32 	[%rd2+48], %r1;
	st.global.u32 	[%rd2+52], %r6;
	st.global.u32 	[%rd2+56], %r1;
	st.global.u32 	[%rd2+60], %r3;
	st.global.u32 	[%rd2+64], %r4;
	st.global.u32 	[%rd2+68], %r4;
	st.global.u32 	[%rd2+72], %r4;
	st.global.u32 	[%rd2+76], %r4;
	st.global.u32 	[%rd2+80], %r3;
	st.global.u32 	[%rd2+84], %r5;
	st.global.u32 	[%rd2+88], %r5;
	st.global.u32 	[%rd2+92], %r6;
	mov.b32 	%r7, -1066611507;
	st.global.u32 	[%rd2+96], %r7;
	st.global.u32 	[%rd2+100], %r1;
	mov.b32 	%r8, 1132462080;
	st.global.u32 	[%rd2+104], %r8;
	st.global.u32 	[%rd2+108], %r4;
	st.global.u32 	[%rd2+112], %r3;
	st.global.u32 	[%rd2+116], %r4;
	st.global.u32 	[%rd2+120], %r4;
	st.global.u32 	[%rd2+124], %r4;
	mov.b32 	%r9, -998244352;
	st.global.u32 	[%rd2+128], %r9;
	st.global.u32 	[%rd2+132], %r5;
	st.global.u32 	[%rd2+136], %r5;
	st.global.u32 	[%rd2+140], %r6;
	mov.b32 	%r10, 1080872141;
	st.global.u32 	[%rd2+144], %r10;
	st.global.u32 	[%rd2+148], %r8;
	st.global.u32 	[%rd2+152], %r1;
	st.global.u32 	[%rd2+156], %r4;
	st.global.u32 	[%rd2+160], %r4;
	st.global.u32 	[%rd2+164], %r3;
	st.global.u32 	[%rd2+168], %r4;
	st.global.u32 	[%rd2+172], %r9;
	st.global.u32 	[%rd2+176], %r4;
	st.global.u32 	[%rd2+180], %r5;
	st.global.u32 	[%rd2+184], %r5;
	st.global.u32 	[%rd2+188], %r6;
	st.global.u32 	[%rd2+192], %r8;
	st.global.u32 	[%rd2+196], %r8;
	mov.b32 	%r11, 1084229681;
	st.global.u32 	[%rd2+200], %r11;
	st.global.u32 	[%rd2+204], %r4;
	st.global.u32 	[%rd2+208], %r9;
	st.global.u32 	[%rd2+212], %r4;
	st.global.u32 	[%rd2+216], %r9;
	st.global.u32 	[%rd2+220], %r4;
	st.global.u32 	[%rd2+224], %r4;
	st.global.u32 	[%rd2+228], %r5;
	st.global.u32 	[%rd2+232], %r5;
	st.global.u32 	[%rd2+236], %r6;
	st.global.u32 	[%rd2+240], %r1;
	st.global.u32 	[%rd2+244], %r1;
	mov.b32 	%r12, -1073741824;
	st.global.u32 	[%rd2+248], %r12;
	st.global.u32 	[%rd2+252], %r3;
	st.global.u32 	[%rd2+256], %r4;
	st.global.u32 	[%rd2+260], %r4;
	st.global.u32 	[%rd2+264], %r4;
	st.global.u32 	[%rd2+268], %r3;
	st.global.u32 	[%rd2+272], %r4;
	mov.b32 	%r13, 973151071;
	st.global.u32 	[%rd2+276], %r13;
	st.global.u32 	[%rd2+280], %r13;
	st.global.u32 	[%rd2+284], %r13;
	ret;

}
	// .globl	_Z15ker_mesh_shaderf4quatjjP10triangle_t
.visible .entry _Z15ker_mesh_shaderf4quatjjP10triangle_t(
	.param .f32 _Z15ker_mesh_shaderf4quatjjP10triangle_t_param_0,
	.param .align 4 .b8 _Z15ker_mesh_shaderf4quatjjP10triangle_t_param_1[16],
	.param .u32 _Z15ker_mesh_shaderf4quatjjP10triangle_t_param_2,
	.param .u32 _Z15ker_mesh_shaderf4quatjjP10triangle_t_param_3,
	.param .u64 .ptr .align 1 _Z15ker_mesh_shaderf4quatjjP10triangle_t_param_4
)
{
	.local .align 4 .b8 	__local_depot5[28];
	.reg .b64 	%SP;
	.reg .b64 	%SPL;
	.reg .pred 	%p<1109>;
	.reg .b32 	%r<3643>;
	.reg .b32 	%f<6140>;
	.reg .b64 	%rd<1448>;
	.reg .b64 	%fd<185>;

	mov.u64 	%SPL, __local_depot5;
	ld.param.u32 	%r1115, [_Z15ker_mesh_shaderf4quatjjP10triangle_t_param_1+12];
	ld.param.u32 	%r1114, [_Z15ker_mesh_shaderf4quatjjP10triangle_t_param_1+8];
	ld.param.u32 	%r1113, [_Z15ker_mesh_shaderf4quatjjP10triangle_t_param_1+4];
	ld.param.u32 	%r1112, [_Z15ker_mesh_shaderf4quatjjP10triangle_t_param_1];
	ld.param.f32 	%f1150, [_Z15ker_mesh_shaderf4quatjjP10triangle_t_param_0];
	ld.param.u32 	%r1116, [_Z15ker_mesh_shaderf4quatjjP10triangle_t_param_2];
	ld.param.u32 	%r1117, [_Z15ker_mesh_shaderf4quatjjP10triangle_t_param_3];
	add.u64 	%rd1, %SPL, 0;
	mov.u32 	%r1118, %ctaid.x;
	mov.u32 	%r1119, %ntid.x;
	mov.u32 	%r1120, %tid.x;
	mad.lo.s32 	%r1121, %r1118, %r1119, %r1120;
	mov.u32 	%r1122, %ctaid.y;
	mov.u32 	%r1123, %ntid.y;
	mov.u32 	%r1124, %tid.y;
	mad.lo.s32 	%r1125, %r1122, %r1123, %r1124;
	mov.u32 	%r1126, %nctaid.x;
	mad.lo.s32 	%r1127, %r1122, %r1126, %r1118;
	mad.lo.s32 	%r1128, %r1127, %r1123, %r1124;
	mad.lo.s32 	%r1, %r1128, %r1119, %r1120;
	cvt.rn.f64.u32 	%fd2, %r1116;
	mov.f64 	%fd3, 0d401921FB3FA6DEFC;
	div.rn.f64 	%fd4, %fd3, %fd2;
	cvt.rn.f32.f64 	%f1151, %fd4;
	cvt.rn.f64.u32 	%fd5, %r1117;
	mov.f64 	%fd6, 0d40091DE2C0CC2D18;
	div.rn.f64 	%fd7, %fd6, %fd5;
	cvt.rn.f32.f64 	%f1152, %fd7;
	cvt.rn.f32.s32 	%f1153, %r1121;
	fma.rn.f32 	%f1, %f1153, %f1151, 0f00000000;
	cvt.rn.f32.u32 	%f1154, %r1125;
	fma.rn.f32 	%f2, %f1154, %f1152, 0f3A83126F;
	cvt.rn.f32.u32 	%f1155, %r1116;
	fma.rn.f32 	%f1156, %f1155, 0f3D75C28F, %f1155;
	cvt.f64.f32 	%fd8, %f1156;
	div.rn.f64 	%fd9, %fd3, %fd8;
	cvt.rn.f32.f64 	%f3, %fd9;
	cvt.rn.f32.u32 	%f1157, %r1117;
	fma.rn.f32 	%f1158, %f1157, 0f3D75C28F, %f1157;
	cvt.f64.f32 	%fd10, %f1158;
	div.rn.f64 	%fd11, %fd6, %fd10;
	cvt.rn.f32.f64 	%f4, %fd11;
	add.f32 	%f5, %f1150, 0fBA83126F;
	setp.geu.f32 	%p1, %f5, 0f3F800000;
	@%p1 bra 	$L__BB5_574;
	fma.rn.f32 	%f6, %f3, 0f00000000, %f1;
	fma.rn.f32 	%f7, %f4, 0f00000000, %f2;
	mov.f32 	%f3327, 0f00000000;
	mul.rn.f32 	%f3328, %f3327, %f3327;
	fma.rn.f32 	%f3329, %f3328, 0f00000000, 0f00000000;
	fma.rn.f32 	%f3330, %f3328, 0fB94D4153, 0f3C0885E4;
	fma.rn.f32 	%f3331, %f3330, %f3328, 0fBE2AAAA8;
	fma.rn.f32 	%f8, %f3331, %f3329, 0f00000000;
	add.f32 	%f3332, %f3328, 0f00000000;
	fma.rn.f32 	%f3333, %f3328, 0f37CBAC00, 0fBAB607ED;
	fma.rn.f32 	%f3334, %f3333, %f3328, 0f3D2AAABB;
	fma.rn.f32 	%f3335, %f3334, %f3328, 0fBEFFFFFF;
	fma.rn.f32 	%f9, %f3335, %f3332, 0f3F800000;
	mul.f32 	%f10, %f9, 0f00000000;
	mul.f32 	%f11, %f8, 0f00000000;
	add.f32 	%f12, %f11, %f10;
	add.f32 	%f13, %f11, %f9;
	mul.f32 	%f3336, %f7, 0f3F22F983;
	cvt.rni.s32.f32 	%r3380, %f3336;
	cvt.rn.f32.s32 	%f3337, %r3380;
	fma.rn.f32 	%f3338, %f3337, 0fBFC90FDA, %f7;
	fma.rn.f32 	%f3339, %f3337, 0fB3A22168, %f3338;
	fma.rn.f32 	%f5983, %f3337, 0fA7C234C5, %f3339;
	abs.f32 	%f15, %f7;
	setp.ltu.f32 	%p470, %f15, 0f47CE4780;
	mov.u32 	%r3314, %r3380;
	mov.f32 	%f5954, %f5983;
	@%p470 bra 	$L__BB5_9;
	setp.neu.f32 	%p471, %f15, 0f7F800000;
	@%p471 bra 	$L__BB5_4;
	mov.f32 	%f3342, 0f00000000;
	mul.rn.f32 	%f5954, %f7, %f3342;
	mov.b32 	%r3314, 0;
	bra.uni 	$L__BB5_9;
$L__BB5_4:
	mov.b32 	%r3, %f7;
	shl.b32 	%r2052, %r3, 8;
	or.b32  	%r4, %r2052, -2147483648;
	mov.b64 	%rd1210, 0;
	mov.b32 	%r3311, 0;
	mov.u64 	%rd1208, __cudart_i2opi_f;
	mov.u64 	%rd1209, %rd1;
$L__BB5_5:
	.pragma "nounroll";
	ld.global.nc.u32 	%r2053, [%rd1208];
	mad.wide.u32 	%rd838, %r2053, %r4, %rd1210;
	shr.u64 	%rd1210, %rd838, 32;
	st.local.u32 	[%rd1209], %rd838;
	add.s32 	%r3311, %r3311, 1;
	add.s64 	%rd1209, %rd1209, 4;
	add.s64 	%rd1208, %rd1208, 4;
	setp.ne.s32 	%p472, %r3311, 6;
	@%p472 bra 	$L__BB5_5;
	shr.u32 	%r2054, %r3, 23;
	st.local.u32 	[%rd1+24], %rd1210;
	and.b32  	%r7, %r2054, 31;
	and.b32  	%r2055, %r2054, 224;
	add.s32 	%r2056, %r2055, -128;
	shr.u32 	%r2057, %r2056, 5;
	mul.wide.u32 	%rd839, %r2057, 4;
	sub.s64 	%rd8, %rd1, %rd839;
	ld.local.u32 	%r3312, [%rd8+24];
	ld.local.u32 	%r3313, [%rd8+20];
	setp.eq.s32 	%p473, %r7, 0;
	@%p473 bra 	$L__BB5_8;
	shf.l.wrap.b32 	%r3312, %r3313, %r3312, %r7;
	ld.local.u32 	%r2058, [%rd8+16];
	shf.l.wrap.b32 	%r3313, %r2058, %r3313, %r7;
$L__BB5_8:
	shr.u32 	%r2059, %r3312, 30;
	shf.l.wrap.b32 	%r2060, %r3313, %r3312, 2;
	shl.b32 	%r2061, %r3313, 2;
	shr.u32 	%r2062, %r2060, 31;
	add.s32 	%r2063, %r2062, %r2059;
	neg.s32 	%r2064, %r2063;
	setp.lt.s32 	%p474, %r3, 0;
	selp.b32 	%r3314, %r2064, %r2063, %p474;
	xor.b32  	%r2065, %r2060, %r3;
	shr.s32 	%r2066, %r2060, 31;
	xor.b32  	%r2067, %r2066, %r2060;
	xor.b32  	%r2068, %r2066, %r2061;
	cvt.u64.u32 	%rd840, %r2067;
	shl.b64 	%rd841, %rd840, 32;
	cvt.u64.u32 	%rd842, %r2068;
	or.b64  	%rd843, %rd841, %rd842;
	cvt.rn.f64.s64 	%fd81, %rd843;
	mul.f64 	%fd82, %fd81, 0d3BF921FB54442D19;
	cvt.rn.f32.f64 	%f3340, %fd82;
	neg.f32 	%f3341, %f3340;
	setp.lt.s32 	%p475, %r2065, 0;
	selp.f32 	%f5954, %f3341, %f3340, %p475;
$L__BB5_9:
	setp.ltu.f32 	%p476, %f15, 0f47CE4780;
	mul.rn.f32 	%f3343, %f5954, %f5954;
	and.b32  	%r2070, %r3314, 1;
	setp.eq.b32 	%p477, %r2070, 1;
	selp.f32 	%f3344, 0f3F800000, %f5954, %p477;
	fma.rn.f32 	%f3345, %f3343, %f3344, 0f00000000;
	fma.rn.f32 	%f3346, %f3343, 0f37CBAC00, 0fBAB607ED;
	selp.f32 	%f3347, %f3346, 0fB94D4153, %p477;
	selp.f32 	%f3348, 0f3D2AAABB, 0f3C0885E4, %p477;
	fma.rn.f32 	%f3349, %f3347, %f3343, %f3348;
	selp.f32 	%f3350, 0fBEFFFFFF, 0fBE2AAAA8, %p477;
	fma.rn.f32 	%f3351, %f3349, %f3343, %f3350;
	fma.rn.f32 	%f3352, %f3351, %f3345, %f3344;
	and.b32  	%r2071, %r3314, 2;
	setp.eq.s32 	%p478, %r2071, 0;
	mov.f32 	%f3353, 0f00000000;
	sub.f32 	%f3354, %f3353, %f3352;
	selp.f32 	%f19, %f3352, %f3354, %p478;
	mov.u32 	%r3318, %r3380;
	mov.f32 	%f5955, %f5983;
	@%p476 bra 	$L__BB5_17;
	setp.neu.f32 	%p479, %f15, 0f7F800000;
	@%p479 bra 	$L__BB5_12;
	mov.f32 	%f3357, 0f00000000;
	mul.rn.f32 	%f5955, %f7, %f3357;
	mov.b32 	%r3318, 0;
	bra.uni 	$L__BB5_17;
$L__BB5_12:
	mov.b32 	%r16, %f7;
	shl.b32 	%r2073, %r16, 8;
	or.b32  	%r17, %r2073, -2147483648;
	mov.b64 	%rd1213, 0;
	mov.b32 	%r3315, 0;
	mov.u64 	%rd1211, __cudart_i2opi_f;
	mov.u64 	%rd1212, %rd1;
$L__BB5_13:
	.pragma "nounroll";
	ld.global.nc.u32 	%r2074, [%rd1211];
	mad.wide.u32 	%rd846, %r2074, %r17, %rd1213;
	shr.u64 	%rd1213, %rd846, 32;
	st.local.u32 	[%rd1212], %rd846;
	add.s32 	%r3315, %r3315, 1;
	add.s64 	%rd1212, %rd1212, 4;
	add.s64 	%rd1211, %rd1211, 4;
	setp.ne.s32 	%p480, %r3315, 6;
	@%p480 bra 	$L__BB5_13;
	shr.u32 	%r2075, %r16, 23;
	st.local.u32 	[%rd1+24], %rd1213;
	and.b32  	%r20, %r2075, 31;
	and.b32  	%r2076, %r2075, 224;
	add.s32 	%r2077, %r2076, -128;
	shr.u32 	%r2078, %r2077, 5;
	mul.wide.u32 	%rd847, %r2078, 4;
	sub.s64 	%rd15, %rd1, %rd847;
	ld.local.u32 	%r3316, [%rd15+24];
	ld.local.u32 	%r3317, [%rd15+20];
	setp.eq.s32 	%p481, %r20, 0;
	@%p481 bra 	$L__BB5_16;
	shf.l.wrap.b32 	%r3316, %r3317, %r3316, %r20;
	ld.local.u32 	%r2079, [%rd15+16];
	shf.l.wrap.b32 	%r3317, %r2079, %r3317, %r20;
$L__BB5_16:
	shr.u32 	%r2080, %r3316, 30;
	shf.l.wrap.b32 	%r2081, %r3317, %r3316, 2;
	shl.b32 	%r2082, %r3317, 2;
	shr.u32 	%r2083, %r2081, 31;
	add.s32 	%r2084, %r2083, %r2080;
	neg.s32 	%r2085, %r2084;
	setp.lt.s32 	%p482, %r16, 0;
	selp.b32 	%r3318, %r2085, %r2084, %p482;
	xor.b32  	%r2086, %r2081, %r16;
	shr.s32 	%r2087, %r2081, 31;
	xor.b32  	%r2088, %r2087, %r2081;
	xor.b32  	%r2089, %r2087, %r2082;
	cvt.u64.u32 	%rd848, %r2088;
	shl.b64 	%rd849, %rd848, 32;
	cvt.u64.u32 	%rd850, %r2089;
	or.b64  	%rd851, %rd849, %rd850;
	cvt.rn.f64.s64 	%fd83, %rd851;
	mul.f64 	%fd84, %fd83, 0d3BF921FB54442D19;
	cvt.rn.f32.f64 	%f3355, %fd84;
	neg.f32 	%f3356, %f3355;
	setp.lt.s32 	%p483, %r2086, 0;
	selp.f32 	%f5955, %f3356, %f3355, %p483;
$L__BB5_17:
	setp.ltu.f32 	%p484, %f15, 0f47CE4780;
	add.s32 	%r2091, %r3318, 1;
	mul.rn.f32 	%f3358, %f5955, %f5955;
	and.b32  	%r2092, %r3318, 1;
	setp.eq.b32 	%p485, %r2092, 1;
	selp.f32 	%f3359, %f5955, 0f3F800000, %p485;
	fma.rn.f32 	%f3360, %f3358, %f3359, 0f00000000;
	fma.rn.f32 	%f3361, %f3358, 0f37CBAC00, 0fBAB607ED;
	selp.f32 	%f3362, 0fB94D4153, %f3361, %p485;
	selp.f32 	%f3363, 0f3C0885E4, 0f3D2AAABB, %p485;
	fma.rn.f32 	%f3364, %f3362, %f3358, %f3363;
	selp.f32 	%f3365, 0fBE2AAAA8, 0fBEFFFFFF, %p485;
	fma.rn.f32 	%f3366, %f3364, %f3358, %f3365;
	fma.rn.f32 	%f3367, %f3366, %f3360, %f3359;
	and.b32  	%r2093, %r2091, 2;
	setp.eq.s32 	%p486, %r2093, 0;
	mov.f32 	%f3368, 0f00000000;
	sub.f32 	%f3369, %f3368, %f3367;
	selp.f32 	%f3370, %f3367, %f3369, %p486;
	mul.f32 	%f3371, %f3370, 0f00000000;
	mul.f32 	%f3372, %f8, %f3370;
	fma.rn.f32 	%f23, %f12, %f19, %f3372;
	mul.f32 	%f3373, %f8, %f3371;
	fma.rn.f32 	%f24, %f13, %f19, %f3373;
	sub.f32 	%f25, %f10, %f11;
	sub.f32 	%f26, %f10, %f8;
	mov.u32 	%r3322, %r3380;
	mov.f32 	%f5956, %f5983;
	@%p484 bra 	$L__BB5_25;
	setp.neu.f32 	%p487, %f15, 0f7F800000;
	@%p487 bra 	$L__BB5_20;
	mov.f32 	%f3376, 0f00000000;
	mul.rn.f32 	%f5956, %f7, %f3376;
	mov.b32 	%r3322, 0;
	bra.uni 	$L__BB5_25;
$L__BB5_20:
	mov.b32 	%r29, %f7;
	shl.b32 	%r2095, %r29, 8;
	or.b32  	%r30, %r2095, -2147483648;
	mov.b64 	%rd1216, 0;
	mov.b32 	%r3319, 0;
	mov.u64 	%rd1214, __cudart_i2opi_f;
	mov.u64 	%rd1215, %rd1;
$L__BB5_21:
	.pragma "nounroll";
	ld.global.nc.u32 	%r2096, [%rd1214];
	mad.wide.u32 	%rd854, %r2096, %r30, %rd1216;
	shr.u64 	%rd1216, %rd854, 32;
	st.local.u32 	[%rd1215], %rd854;
	add.s32 	%r3319, %r3319, 1;
	add.s64 	%rd1215, %rd1215, 4;
	add.s64 	%rd1214, %rd1214, 4;
	setp.ne.s32 	%p488, %r3319, 6;
	@%p488 bra 	$L__BB5_21;
	shr.u32 	%r2097, %r29, 23;
	st.local.u32 	[%rd1+24], %rd1216;
	and.b32  	%r33, %r2097, 31;
	and.b32  	%r2098, %r2097, 224;
	add.s32 	%r2099, %r2098, -128;
	shr.u32 	%r2100, %r2099, 5;
	mul.wide.u32 	%rd855, %r2100, 4;
	sub.s64 	%rd22, %rd1, %rd855;
	ld.local.u32 	%r3320, [%rd22+24];
	ld.local.u32 	%r3321, [%rd22+20];
	setp.eq.s32 	%p489, %r33, 0;
	@%p489 bra 	$L__BB5_24;
	shf.l.wrap.b32 	%r3320, %r3321, %r3320, %r33;
	ld.local.u32 	%r2101, [%rd22+16];
	shf.l.wrap.b32 	%r3321, %r2101, %r3321, %r33;
$L__BB5_24:
	shr.u32 	%r2102, %r3320, 30;
	shf.l.wrap.b32 	%r2103, %r3321, %r3320, 2;
	shl.b32 	%r2104, %r3321, 2;
	shr.u32 	%r2105, %r2103, 31;
	add.s32 	%r2106, %r2105, %r2102;
	neg.s32 	%r2107, %r2106;
	setp.lt.s32 	%p490, %r29, 0;
	selp.b32 	%r3322, %r2107, %r2106, %p490;
	xor.b32  	%r2108, %r2103, %r29;
	shr.s32 	%r2109, %r2103, 31;
	xor.b32  	%r2110, %r2109, %r2103;
	xor.b32  	%r2111, %r2109, %r2104;
	cvt.u64.u32 	%rd856, %r2110;
	shl.b64 	%rd857, %rd856, 32;
	cvt.u64.u32 	%rd858, %r2111;
	or.b64  	%rd859, %rd857, %rd858;
	cvt.rn.f64.s64 	%fd85, %rd859;
	mul.f64 	%fd86, %fd85, 0d3BF921FB54442D19;
	cvt.rn.f32.f64 	%f3374, %fd86;
	neg.f32 	%f3375, %f3374;
	setp.lt.s32 	%p491, %r2108, 0;
	selp.f32 	%f5956, %f3375, %f3374, %p491;
$L__BB5_25:
	setp.ltu.f32 	%p492, %f15, 0f47CE4780;
	mul.rn.f32 	%f3377, %f5956, %f5956;
	and.b32  	%r2113, %r3322, 1;
	setp.eq.b32 	%p493, %r2113, 1;
	selp.f32 	%f3378, 0f3F800000, %f5956, %p493;
	fma.rn.f32 	%f3379, %f3377, %f3378, 0f00000000;
	fma.rn.f32 	%f3380, %f3377, 0f37CBAC00, 0fBAB607ED;
	selp.f32 	%f3381, %f3380, 0fB94D4153, %p493;
	selp.f32 	%f3382, 0f3D2AAABB, 0f3C0885E4, %p493;
	fma.rn.f32 	%f3383, %f3381, %f3377, %f3382;
	selp.f32 	%f3384, 0fBEFFFFFF, 0fBE2AAAA8, %p493;
	fma.rn.f32 	%f3385, %f3383, %f3377, %f3384;
	fma.rn.f32 	%f3386, %f3385, %f3379, %f3378;
	and.b32  	%r2114, %r3322, 2;
	setp.eq.s32 	%p494, %r2114, 0;
	mov.f32 	%f3387, 0f00000000;
	sub.f32 	%f3388, %f3387, %f3386;
	selp.f32 	%f30, %f3386, %f3388, %p494;
	mov.u32 	%r3326, %r3380;
	mov.f32 	%f5957, %f5983;
	@%p492 bra 	$L__BB5_33;
	setp.neu.f32 	%p495, %f15, 0f7F800000;
	@%p495 bra 	$L__BB5_28;
	mov.f32 	%f3391, 0f00000000;
	mul.rn.f32 	%f5957, %f7, %f3391;
	mov.b32 	%r3326, 0;
	bra.uni 	$L__BB5_33;
$L__BB5_28:
	mov.b32 	%r42, %f7;
	shl.b32 	%r2116, %r42, 8;
	or.b32  	%r43, %r2116, -2147483648;
	mov.b64 	%rd1219, 0;
	mov.b32 	%r3323, 0;
	mov.u64 	%rd1217, __cudart_i2opi_f;
	mov.u64 	%rd1218, %rd1;
$L__BB5_29:
	.pragma "nounroll";
	ld.global.nc.u32 	%r2117, [%rd1217];
	mad.wide.u32 	%rd862, %r2117, %r43, %rd1219;
	shr.u64 	%rd1219, %rd862, 32;
	st.local.u32 	[%rd1218], %rd862;
	add.s32 	%r3323, %r3323, 1;
	add.s64 	%rd1218, %rd1218, 4;
	add.s64 	%rd1217, %rd1217, 4;
	setp.ne.s32 	%p496, %r3323, 6;
	@%p496 bra 	$L__BB5_29;
	shr.u32 	%r2118, %r42, 23;
	st.local.u32 	[%rd1+24], %rd1219;
	and.b32  	%r46, %r2118, 31;
	and.b32  	%r2119, %r2118, 224;
	add.s32 	%r2120, %r2119, -128;
	shr.u32 	%r2121, %r2120, 5;
	mul.wide.u32 	%rd863, %r2121, 4;
	sub.s64 	%rd29, %rd1, %rd863;
	ld.local.u32 	%r3324, [%rd29+24];
	ld.local.u32 	%r3325, [%rd29+20];
	setp.eq.s32 	%p497, %r46, 0;
	@%p497 bra 	$L__BB5_32;
	shf.l.wrap.b32 	%r3324, %r3325, %r3324, %r46;
	ld.local.u32 	%r2122, [%rd29+16];
	shf.l.wrap.b32 	%r3325, %r2122, %r3325, %r46;
$L__BB5_32:
	shr.u32 	%r2123, %r3324, 30;
	shf.l.wrap.b32 	%r2124, %r3325, %r3324, 2;
	shl.b32 	%r2125, %r3325, 2;
	shr.u32 	%r2126, %r2124, 31;
	add.s32 	%r2127, %r2126, %r2123;
	neg.s32 	%r2128, %r2127;
	setp.lt.s32 	%p498, %r42, 0;
	selp.b32 	%r3326, %r2128, %r2127, %p498;
	xor.b32  	%r2129, %r2124, %r42;
	shr.s32 	%r2130, %r2124, 31;
	xor.b32  	%r2131, %r2130, %r2124;
	xor.b32  	%r2132, %r2130, %r2125;
	cvt.u64.u32 	%rd864, %r2131;
	shl.b64 	%rd865, %rd864, 32;
	cvt.u64.u32 	%rd866, %r2132;
	or.b64  	%rd867, %rd865, %rd866;
	cvt.rn.f64.s64 	%fd87, %rd867;
	mul.f64 	%fd88, %fd87, 0d3BF921FB54442D19;
	cvt.rn.f32.f64 	%f3389, %fd88;
	neg.f32 	%f3390, %f3389;
	setp.lt.s32 	%p499, %r2129, 0;
	selp.f32 	%f5957, %f3390, %f3389, %p499;
$L__BB5_33:
	setp.ltu.f32 	%p500, %f15, 0f47CE4780;
	add.s32 	%r2134, %r3326, 1;
	mul.rn.f32 	%f3392, %f5957, %f5957;
	and.b32  	%r2135, %r3326, 1;
	setp.eq.b32 	%p501, %r2135, 1;
	selp.f32 	%f3393, %f5957, 0f3F800000, %p501;
	fma.rn.f32 	%f3394, %f3392, %f3393, 0f00000000;
	fma.rn.f32 	%f3395, %f3392, 0f37CBAC00, 0fBAB607ED;
	selp.f32 	%f3396, 0fB94D4153, %f3395, %p501;
	selp.f32 	%f3397, 0f3C0885E4, 0f3D2AAABB, %p501;
	fma.rn.f32 	%f3398, %f3396, %f3392, %f3397;
	selp.f32 	%f3399, 0fBE2AAAA8, 0fBEFFFFFF, %p501;
	fma.rn.f32 	%f3400, %f3398, %f3392, %f3399;
	fma.rn.f32 	%f3401, %f3400, %f3394, %f3393;
	and.b32  	%r2136, %r2134, 2;
	setp.eq.s32 	%p502, %r2136, 0;
	mov.f32 	%f3402, 0f00000000;
	sub.f32 	%f3403, %f3402, %f3401;
	selp.f32 	%f3404, %f3401, %f3403, %p502;
	mul.f32 	%f3405, %f3404, 0f00000000;
	mul.f32 	%f3406, %f9, %f3404;
	fma.rn.f32 	%f34, %f25, %f30, %f3406;
	mul.f32 	%f3407, %f9, %f3405;
	fma.rn.f32 	%f35, %f26, %f30, %f3407;
	mov.u32 	%r3330, %r3380;
	mov.f32 	%f5958, %f5983;
	@%p500 bra 	$L__BB5_41;
	setp.neu.f32 	%p503, %f15, 0f7F800000;
	@%p503 bra 	$L__BB5_36;
	mov.f32 	%f3410, 0f00000000;
	mul.rn.f32 	%f5958, %f7, %f3410;
	mov.b32 	%r3330, 0;
	bra.uni 	$L__BB5_41;
$L__BB5_36:
	mov.b32 	%r55, %f7;
	shl.b32 	%r2138, %r55, 8;
	or.b32  	%r56, %r2138, -2147483648;
	mov.b64 	%rd1222, 0;
	mov.b32 	%r3327, 0;
	mov.u64 	%rd1220, __cudart_i2opi_f;
	mov.u64 	%rd1221, %rd1;
$L__BB5_37:
	.pragma "nounroll";
	ld.global.nc.u32 	%r2139, [%rd1220];
	mad.wide.u32 	%rd870, %r2139, %r56, %rd1222;
	shr.u64 	%rd1222, %rd870, 32;
	st.local.u32 	[%rd1221], %rd870;
	add.s32 	%r3327, %r3327, 1;
	add.s64 	%rd1221, %rd1221, 4;
	add.s64 	%rd1220, %rd1220, 4;
	setp.ne.s32 	%p504, %r3327, 6;
	@%p504 bra 	$L__BB5_37;
	shr.u32 	%r2140, %r55, 23;
	st.local.u32 	[%rd1+24], %rd1222;
	and.b32  	%r59, %r2140, 31;
	and.b32  	%r2141, %r2140, 224;
	add.s32 	%r2142, %r2141, -128;
	shr.u32 	%r2143, %r2142, 5;
	mul.wide.u32 	%rd871, %r2143, 4;
	sub.s64 	%rd36, %rd1, %rd871;
	ld.local.u32 	%r3328, [%rd36+24];
	ld.local.u32 	%r3329, [%rd36+20];
	setp.eq.s32 	%p505, %r59, 0;
	@%p505 bra 	$L__BB5_40;
	shf.l.wrap.b32 	%r3328, %r3329, %r3328, %r59;
	ld.local.u32 	%r2144, [%rd36+16];
	shf.l.wrap.b32 	%r3329, %r2144, %r3329, %r59;
$L__BB5_40:
	shr.u32 	%r2145, %r3328, 30;
	shf.l.wrap.b32 	%r2146, %r3329, %r3328, 2;
	shl.b32 	%r2147, %r3329, 2;
	shr.u32 	%r2148, %r2146, 31;
	add.s32 	%r2149, %r2148, %r2145;
	neg.s32 	%r2150, %r2149;
	setp.lt.s32 	%p506, %r55, 0;
	selp.b32 	%r3330, %r2150, %r2149, %p506;
	xor.b32  	%r2151, %r2146, %r55;
	shr.s32 	%r2152, %r2146, 31;
	xor.b32  	%r2153, %r2152, %r2146;
	xor.b32  	%r2154, %r2152, %r2147;
	cvt.u64.u32 	%rd872, %r2153;
	shl.b64 	%rd873, %rd872, 32;
	cvt.u64.u32 	%rd874, %r2154;
	or.b64  	%rd875, %rd873, %rd874;
	cvt.rn.f64.s64 	%fd89, %rd875;
	mul.f64 	%fd90, %fd89, 0d3BF921FB54442D19;
	cvt.rn.f32.f64 	%f3408, %fd90;
	neg.f32 	%f3409, %f3408;
	setp.lt.s32 	%p507, %r2151, 0;
	selp.f32 	%f5958, %f3409, %f3408, %p507;
$L__BB5_41:
	setp.ltu.f32 	%p508, %f15, 0f47CE4780;
	add.s32 	%r2156, %r3330, 1;
	mul.rn.f32 	%f3411, %f5958, %f5958;
	and.b32  	%r2157, %r3330, 1;
	setp.eq.b32 	%p509, %r2157, 1;
	selp.f32 	%f3412, %f5958, 0f3F800000, %p509;
	fma.rn.f32 	%f3413, %f3411, %f3412, 0f00000000;
	fma.rn.f32 	%f3414, %f3411, 0f37CBAC00, 0fBAB607ED;
	selp.f32 	%f3415, 0fB94D4153, %f3414, %p509;
	selp.f32 	%f3416, 0f3C0885E4, 0f3D2AAABB, %p509;
	fma.rn.f32 	%f3417, %f3415, %f3411, %f3416;
	selp.f32 	%f3418, 0fBE2AAAA8, 0fBEFFFFFF, %p509;
	fma.rn.f32 	%f3419, %f3417, %f3411, %f3418;
	fma.rn.f32 	%f3420, %f3419, %f3413, %f3412;
	and.b32  	%r2158, %r2156, 2;
	setp.eq.s32 	%p510, %r2158, 0;
	mov.f32 	%f3421, 0f00000000;
	sub.f32 	%f3422, %f3421, %f3420;
	selp.f32 	%f39, %f3420, %f3422, %p510;
	mov.u32 	%r3334, %r3380;
	mov.f32 	%f5959, %f5983;
	@%p508 bra 	$L__BB5_49;
	setp.neu.f32 	%p511, %f15, 0f7F800000;
	@%p511 bra 	$L__BB5_44;
	mov.f32 	%f3425, 0f00000000;
	mul.rn.f32 	%f5959, %f7, %f3425;
	mov.b32 	%r3334, 0;
	bra.uni 	$L__BB5_49;
$L__BB5_44:
	mov.b32 	%r68, %f7;
	shl.b32 	%r2160, %r68, 8;
	or.b32  	%r69, %r2160, -2147483648;
	mov.b64 	%rd1225, 0;
	mov.b32 	%r3331, 0;
	mov.u64 	%rd1223, __cudart_i2opi_f;
	mov.u64 	%rd1224, %rd1;
$L__BB5_45:
	.pragma "nounroll";
	ld.global.nc.u32 	%r2161, [%rd1223];
	mad.wide.u32 	%rd878, %r2161, %r69, %rd1225;
	shr.u64 	%rd1225, %rd878, 32;
	st.local.u32 	[%rd1224], %rd878;
	add.s32 	%r3331, %r3331, 1;
	add.s64 	%rd1224, %rd1224, 4;
	add.s64 	%rd1223, %rd1223, 4;
	setp.ne.s32 	%p512, %r3331, 6;
	@%p512 bra 	$L__BB5_45;
	shr.u32 	%r2162, %r68, 23;
	st.local.u32 	[%rd1+24], %rd1225;
	and.b32  	%r72, %r2162, 31;
	and.b32  	%r2163, %r2162, 224;
	add.s32 	%r2164, %r2163, -128;
	shr.u32 	%r2165, %r2164, 5;
	mul.wide.u32 	%rd879, %r2165, 4;
	sub.s64 	%rd43, %rd1, %rd879;
	ld.local.u32 	%r3332, [%rd43+24];
	ld.local.u32 	%r3333, [%rd43+20];
	setp.eq.s32 	%p513, %r72, 0;
	@%p513 bra 	$L__BB5_48;
	shf.l.wrap.b32 	%r3332, %r3333, %r3332, %r72;
	ld.local.u32 	%r2166, [%rd43+16];
	shf.l.wrap.b32 	%r3333, %r2166, %r3333, %r72;
$L__BB5_48:
	shr.u32 	%r2167, %r3332, 30;
	shf.l.wrap.b32 	%r2168, %r3333, %r3332, 2;
	shl.b32 	%r2169, %r3333, 2;
	shr.u32 	%r2170, %r2168, 31;
	add.s32 	%r2171, %r2170, %r2167;
	neg.s32 	%r2172, %r2171;
	setp.lt.s32 	%p514, %r68, 0;
	selp.b32 	%r3334, %r2172, %r2171, %p514;
	xor.b32  	%r2173, %r2168, %r68;
	shr.s32 	%r2174, %r2168, 31;
	xor.b32  	%r2175, %r2174, %r2168;
	xor.b32  	%r2176, %r2174, %r2169;
	cvt.u64.u32 	%rd880, %r2175;
	shl.b64 	%rd881, %rd880, 32;
	cvt.u64.u32 	%rd882, %r2176;
	or.b64  	%rd883, %rd881, %rd882;
	cvt.rn.f64.s64 	%fd91, %rd883;
	mul.f64 	%fd92, %fd91, 0d3BF921FB54442D19;
	cvt.rn.f32.f64 	%f3423, %fd92;
	neg.f32 	%f3424, %f3423;
	setp.lt.s32 	%p515, %r2173, 0;
	selp.f32 	%f5959, %f3424, %f3423, %p515;
$L__BB5_49:
	mul.rn.f32 	%f3427, %f5959, %f5959;
	and.b32  	%r2178, %r3334, 1;
	setp.eq.b32 	%p516, %r2178, 1;
	selp.f32 	%f3428, 0f3F800000, %f5959, %p516;
	fma.rn.f32 	%f3429, %f3427, %f3428, 0f00000000;
	fma.rn.f32 	%f3430, %f3427, 0f37CBAC00, 0fBAB607ED;
	selp.f32 	%f3431, %f3430, 0fB94D4153, %p516;
	selp.f32 	%f3432, 0f3D2AAABB, 0f3C0885E4, %p516;
	fma.rn.f32 	%f3433, %f3431, %f3427, %f3432;
	selp.f32 	%f3434, 0fBEFFFFFF, 0fBE2AAAA8, %p516;
	fma.rn.f32 	%f3435, %f3433, %f3427, %f3434;
	fma.rn.f32 	%f3436, %f3435, %f3429, %f3428;
	and.b32  	%r2179, %r3334, 2;
	setp.eq.s32 	%p517, %r2179, 0;
	mov.f32 	%f3437, 0f00000000;
	sub.f32 	%f3438, %f3437, %f3436;
	selp.f32 	%f3439, %f3436, %f3438, %p517;
	mul.f32 	%f3440, %f3439, 0f00000000;
	mul.f32 	%f3441, %f39, 0f00000000;
	sub.f32 	%f43, %f3441, %f3439;
	sub.f32 	%f44, %f3441, %f3440;
	cvt.f64.f32 	%fd93, %f7;
	setp.gt.f64 	%p518, %fd93, 0d3FF921FB54442D18;
	mov.f32 	%f3442, 0f40490FDB;
	sub.f32 	%f3443, %f3442, %f7;
	selp.f32 	%f45, %f3443, %f7, %p518;
	selp.f32 	%f46, 0fBF800000, 0f3F800000, %p518;
	abs.f32 	%f47, %f45;
	setp.lt.f32 	%p519, %f47, 0f00800000;
	mul.f32 	%f3444, %f47, 0f4B800000;
	selp.f32 	%f3445, %f3444, %f47, %p519;
	selp.f32 	%f3446, 0fC1C00000, 0f00000000, %p519;
	mov.b32 	%r2180, %f3445;
	add.s32 	%r2181, %r2180, -1060439283;
	and.b32  	%r2182, %r2181, -8388608;
	sub.s32 	%r2183, %r2180, %r2182;
	mov.b32 	%f3447, %r2183;
	cvt.rn.f32.s32 	%f3448, %r2182;
	fma.rn.f32 	%f3449, %f3448, 0f34000000, %f3446;
	add.f32 	%f3450, %f3447, 0fBF800000;
	add.f32 	%f3451, %f3447, 0f3F800000;
	rcp.approx.ftz.f32 	%f3452, %f3451;
	add.f32 	%f3453, %f3450, %f3450;
	mul.f32 	%f3454, %f3453, %f3452;
	mul.f32 	%f3455, %f3454, %f3454;
	sub.f32 	%f3456, %f3450, %f3454;
	add.f32 	%f3457, %f3456, %f3456;
	neg.f32 	%f3458, %f3454;
	fma.rn.f32 	%f3459, %f3458, %f3450, %f3457;
	mul.rn.f32 	%f3460, %f3452, %f3459;
	fma.rn.f32 	%f3461, %f3455, 0f3A2C32E4, 0f3B52E7DB;
	fma.rn.f32 	%f3462, %f3461, %f3455, 0f3C93BB73;
	fma.rn.f32 	%f3463, %f3462, %f3455, 0f3DF6384F;
	mul.rn.f32 	%f3464, %f3463, %f3455;
	fma.rn.f32 	%f3465, %f3454, 0f3FB8AA3B, %f3449;
	sub.f32 	%f3466, %f3449, %f3465;
	fma.rn.f32 	%f3467, %f3454, 0f3FB8AA3B, %f3466;
	fma.rn.f32 	%f3468, %f3460, 0f3FB8AA3B, %f3467;
	fma.rn.f32 	%f3469, %f3454, 0f32A55E34, %f3468;
	mul.f32 	%f3470, %f3464, 0f40400000;
	fma.rn.f32 	%f3471, %f3470, %f3460, %f3469;
	fma.rn.f32 	%f3472, %f3464, %f3454, %f3471;
	add.rn.f32 	%f48, %f3465, %f3472;
	neg.f32 	%f3473, %f3465;
	add.rn.f32 	%f3474, %f48, %f3473;
	neg.f32 	%f3475, %f3474;
	add.rn.f32 	%f49, %f3472, %f3475;
	mov.f32 	%f3476, 0f40400000;
	mul.rn.f32 	%f3477, %f48, %f3476;
	neg.f32 	%f3478, %f3477;
	fma.rn.f32 	%f3479, %f48, 0f40400000, %f3478;
	fma.rn.f32 	%f3480, %f49, 0f40400000, %f3479;
	cvt.rni.f32.f32 	%f3481, %f3477;
	sub.f32 	%f3482, %f3477, %f3481;
	add.f32 	%f3483, %f3482, %f3480;
	fma.rn.f32 	%f3484, %f3483, 0f391FCB8E, 0f3AAF85ED;
	fma.rn.f32 	%f3485, %f3484, %f3483, 0f3C1D9856;
	fma.rn.f32 	%f3486, %f3485, %f3483, 0f3D6357BB;
	fma.rn.f32 	%f3487, %f3486, %f3483, 0f3E75FDEC;
	fma.rn.f32 	%f3488, %f3487, %f3483, 0f3F317218;
	fma.rn.f32 	%f3489, %f3488, %f3483, 0f3F800000;
	cvt.rzi.s32.f32 	%r2184, %f3481;
	setp.gt.f32 	%p520, %f3481, 0f00000000;
	selp.b32 	%r2185, 0, -2097152000, %p520;
	add.s32 	%r2186, %r2185, 2130706432;
	mov.b32 	%f3490, %r2186;
	mul.f32 	%f3491, %f3489, %f3490;
	shl.b32 	%r2187, %r2184, 23;
	sub.s32 	%r2188, %r2187, %r2185;
	mov.b32 	%f3492, %r2188;
	mul.f32 	%f3493, %f3491, %f3492;
	abs.f32 	%f3494, %f3477;
	setp.gt.f32 	%p521, %f3494, 0f43180000;
	setp.lt.f32 	%p522, %f3477, 0f00000000;
	selp.f32 	%f3495, 0f00000000, 0f7F800000, %p522;
	selp.f32 	%f50, %f3495, %f3493, %p521;
	setp.eq.f32 	%p523, %f45, 0f3F800000;
	mov.f32 	%f5960, 0f3F800000;
	@%p523 bra 	$L__BB5_56;
	setp.num.f32 	%p524, %f47, %f47;
	@%p524 bra 	$L__BB5_52;
	mov.f32 	%f3496, 0f40400000;
	add.rn.f32 	%f5960, %f45, %f3496;
	bra.uni 	$L__BB5_56;
$L__BB5_52:
	setp.neu.f32 	%p525, %f45, 0f00000000;
	setp.neu.f32 	%p526, %f47, 0f7F800000;
	and.pred  	%p527, %p525, %p526;
	@%p527 bra 	$L__BB5_54;
	add.f32 	%f5960, %f45, %f45;
	bra.uni 	$L__BB5_56;
$L__BB5_54:
	setp.geu.f32 	%p528, %f45, 0f00000000;
	mov.f32 	%f5960, %f50;
	@%p528 bra 	$L__BB5_56;
	neg.f32 	%f5960, %f50;
$L__BB5_56:
	setp.eq.f32 	%p529, %f45, 0f00000000;
	mov.f32 	%f5961, 0f00000000;
	@%p529 bra 	$L__BB5_58;
	mul.f32 	%f3498, %f5960, 0f40400000;
	div.rn.f32 	%f5961, %f3498, %f45;
$L__BB5_58:
	setp.eq.f32 	%p530, %f45, 0f3F800000;
	mul.f32 	%f57, %f46, %f5961;
	mul.f32 	%f58, %f5960, 0f00000000;
	mov.f32 	%f3500, 0f40000000;
	mul.rn.f32 	%f3501, %f48, %f3500;
	neg.f32 	%f3502, %f3501;
	fma.rn.f32 	%f3503, %f48, 0f40000000, %f3502;
	fma.rn.f32 	%f3504, %f49, 0f40000000, %f3503;
	cvt.rni.f32.f32 	%f3505, %f3501;
	sub.f32 	%f3506, %f3501, %f3505;
	add.f32 	%f3507, %f3506, %f3504;
	fma.rn.f32 	%f3508, %f3507, 0f391FCB8E, 0f3AAF85ED;
	fma.rn.f32 	%f3509, %f3508, %f3507, 0f3C1D9856;
	fma.rn.f32 	%f3510, %f3509, %f3507, 0f3D6357BB;
	fma.rn.f32 	%f3511, %f3510, %f3507, 0f3E75FDEC;
	fma.rn.f32 	%f3512, %f3511, %f3507, 0f3F317218;
	fma.rn.f32 	%f3513, %f3512, %f3507, 0f3F800000;
	cvt.rzi.s32.f32 	%r2189, %f3505;
	setp.gt.f32 	%p531, %f3505, 0f00000000;
	selp.b32 	%r2190, 0, -2097152000, %p531;
	add.s32 	%r2191, %r2190, 2130706432;
	mov.b32 	%f3514, %r2191;
	mul.f32 	%f3515, %f3513, %f3514;
	shl.b32 	%r2192, %r2189, 23;
	sub.s32 	%r2193, %r2192, %r2190;
	mov.b32 	%f3516, %r2193;
	mul.f32 	%f3517, %f3515, %f3516;
	abs.f32 	%f3518, %f3501;
	setp.gt.f32 	%p532, %f3518, 0f43180000;
	setp.lt.f32 	%p533, %f3501, 0f00000000;
	selp.f32 	%f3519, 0f00000000, 0f7F800000, %p533;
	selp.f32 	%f59, %f3519, %f3517, %p532;
	mov.f32 	%f5962, 0f3F800000;
	@%p530 bra 	$L__BB5_63;
	setp.num.f32 	%p534, %f47, %f47;
	@%p534 bra 	$L__BB5_61;
	mov.f32 	%f3521, 0f40000000;
	add.rn.f32 	%f5962, %f45, %f3521;
	bra.uni 	$L__BB5_63;
$L__BB5_61:
	setp.neu.f32 	%p535, %f45, 0f00000000;
	setp.neu.f32 	%p536, %f47, 0f7F800000;
	and.pred  	%p537, %p535, %p536;
	mov.f32 	%f5962, %f59;
	@%p537 bra 	$L__BB5_63;
	add.f32 	%f3520, %f45, %f45;
	mov.b32 	%r2194, %f3520;
	and.b32  	%r2195, %r2194, 2147483647;
	mov.b32 	%f5962, %r2195;
$L__BB5_63:
	setp.eq.f32 	%p538, %f45, 0f00000000;
	mov.f32 	%f5963, 0f00000000;
	@%p538 bra 	$L__BB5_65;
	add.f32 	%f3523, %f5962, %f5962;
	div.rn.f32 	%f5963, %f3523, %f45;
$L__BB5_65:
	setp.eq.f32 	%p539, %f45, 0f00000000;
	mul.f32 	%f3525, %f46, %f5963;
	mul.f32 	%f3526, %f5962, 0f3F9BA11C;
	mul.f32 	%f65, %f5962, 0f00000000;
	fma.rn.f32 	%f3527, %f3525, 0f3F9BA11C, %f65;
	mul.f32 	%f3528, %f5960, 0f3F041A2F;
	sub.f32 	%f66, %f3526, %f3528;
	mul.f32 	%f3529, %f57, 0f3F041A2F;
	sub.f32 	%f3530, %f58, %f3529;
	add.f32 	%f3531, %f3530, %f3527;
	mul.f32 	%f67, %f1150, %f66;
	mul.f32 	%f68, %f66, 0f00000000;
	fma.rn.f32 	%f69, %f1150, %f3531, %f68;
	mov.f32 	%f5964, 0f00000000;
	@%p539 bra 	$L__BB5_67;
	mul.f32 	%f3532, %f5960, 0f40400000;
	div.rn.f32 	%f5964, %f3532, %f45;
$L__BB5_67:
	setp.eq.f32 	%p540, %f45, 0f00000000;
	mul.f32 	%f3534, %f46, %f5964;
	fma.rn.f32 	%f72, %f3534, 0fBF041A2F, %f58;
	mov.f32 	%f5965, 0f00000000;
	@%p540 bra 	$L__BB5_69;
	add.f32 	%f3535, %f5962, %f5962;
	div.rn.f32 	%f5965, %f3535, %f45;
$L__BB5_69:
	mul.f32 	%f3537, %f46, %f5965;
	fma.rn.f32 	%f3538, %f3537, 0f3F9BA11C, %f65;
	add.f32 	%f3539, %f72, %f3538;
	mul.f32 	%f75, %f66, 0fBE4CCCCD;
	fma.rn.f32 	%f3540, %f3539, 0fBE4CCCCD, %f68;
	mul.f32 	%f3541, %f67, %f3540;
	fma.rn.f32 	%f76, %f75, %f69, %f3541;
	mul.f32 	%f3542, %f34, %f34;
	fma.rn.f32 	%f3543, %f23, %f23, %f3542;
	fma.rn.f32 	%f77, %f43, %f43, %f3543;
	setp.leu.f32 	%p541, %f77, 0f00000000;
	mov.f32 	%f5966, 0f00000000;
	@%p541 bra 	$L__BB5_75;
	abs.f32 	%f78, %f77;
	setp.eq.f32 	%p542, %f77, 0f3F800000;
	mov.f32 	%f5966, 0f3F800000;
	@%p542 bra 	$L__BB5_75;
	setp.num.f32 	%p543, %f78, %f78;
	@%p543 bra 	$L__BB5_73;
	mov.f32 	%f3600, 0fBF000000;
	add.rn.f32 	%f5966, %f77, %f3600;
	bra.uni 	$L__BB5_75;
$L__BB5_73:
	setp.lt.f32 	%p544, %f78, 0f00800000;
	mul.f32 	%f3545, %f78, 0f4B800000;
	selp.f32 	%f3546, %f3545, %f78, %p544;
	mov.b32 	%r2196, %f3546;
	add.s32 	%r2197, %r2196, -1060439283;
	and.b32  	%r2198, %r2197, -8388608;
	sub.s32 	%r2199, %r2196, %r2198;
	mov.b32 	%f3547, %r2199;
	cvt.rn.f32.s32 	%f3548, %r2198;
	selp.f32 	%f3549, 0fC1C00000, 0f00000000, %p544;
	fma.rn.f32 	%f3550, %f3548, 0f34000000, %f3549;
	add.f32 	%f3551, %f3547, 0fBF800000;
	add.f32 	%f3552, %f3547, 0f3F800000;
	rcp.approx.ftz.f32 	%f3553, %f3552;
	add.f32 	%f3554, %f3551, %f3551;
	mul.f32 	%f3555, %f3554, %f3553;
	mul.f32 	%f3556, %f3555, %f3555;
	neg.f32 	%f3557, %f3555;
	sub.f32 	%f3558, %f3551, %f3555;
	add.f32 	%f3559, %f3558, %f3558;
	fma.rn.f32 	%f3560, %f3557, %f3551, %f3559;
	mul.rn.f32 	%f3561, %f3553, %f3560;
	fma.rn.f32 	%f3562, %f3556, 0f3A2C32E4, 0f3B52E7DB;
	fma.rn.f32 	%f3563, %f3562, %f3556, 0f3C93BB73;
	fma.rn.f32 	%f3564, %f3563, %f3556, 0f3DF6384F;
	mul.rn.f32 	%f3565, %f3564, %f3556;
	fma.rn.f32 	%f3566, %f3555, 0f3FB8AA3B, %f3550;
	mul.f32 	%f3567, %f3565, 0f40400000;
	sub.f32 	%f3568, %f3550, %f3566;
	fma.rn.f32 	%f3569, %f3555, 0f3FB8AA3B, %f3568;
	fma.rn.f32 	%f3570, %f3561, 0f3FB8AA3B, %f3569;
	fma.rn.f32 	%f3571, %f3555, 0f32A55E34, %f3570;
	fma.rn.f32 	%f3572, %f3567, %f3561, %f3571;
	fma.rn.f32 	%f3573, %f3565, %f3555, %f3572;
	add.rn.f32 	%f3574, %f3566, %f3573;
	mov.f32 	%f3575, 0fBF000000;
	mul.rn.f32 	%f3576, %f3574, %f3575;
	cvt.rni.f32.f32 	%f3577, %f3576;
	sub.f32 	%f3578, %f3576, %f3577;
	neg.f32 	%f3579, %f3576;
	fma.rn.f32 	%f3580, %f3574, 0fBF000000, %f3579;
	neg.f32 	%f3581, %f3566;
	add.rn.f32 	%f3582, %f3574, %f3581;
	neg.f32 	%f3583, %f3582;
	add.rn.f32 	%f3584, %f3573, %f3583;
	fma.rn.f32 	%f3585, %f3584, 0fBF000000, %f3580;
	add.f32 	%f3586, %f3578, %f3585;
	setp.gt.f32 	%p545, %f3577, 0f00000000;
	selp.b32 	%r2200, 0, -2097152000, %p545;
	setp.neu.f32 	%p546, %f78, 0f7F800000;
	setp.lt.f32 	%p547, %f3576, 0f00000000;
	selp.f32 	%f3587, 0f00000000, 0f7F800000, %p547;
	abs.f32 	%f3588, %f3576;
	setp.gt.f32 	%p548, %f3588, 0f43180000;
	cvt.rzi.s32.f32 	%r2201, %f3577;
	shl.b32 	%r2202, %r2201, 23;
	sub.s32 	%r2203, %r2202, %r2200;
	mov.b32 	%f3589, %r2203;
	add.s32 	%r2204, %r2200, 2130706432;
	mov.b32 	%f3590, %r2204;
	fma.rn.f32 	%f3591, %f3586, 0f391FCB8E, 0f3AAF85ED;
	fma.rn.f32 	%f3592, %f3591, %f3586, 0f3C1D9856;
	fma.rn.f32 	%f3593, %f3592, %f3586, 0f3D6357BB;
	fma.rn.f32 	%f3594, %f3593, %f3586, 0f3E75FDEC;
	fma.rn.f32 	%f3595, %f3594, %f3586, 0f3F317218;
	fma.rn.f32 	%f3596, %f3595, %f3586, 0f3F800000;
	mul.f32 	%f3597, %f3596, %f3590;
	mul.f32 	%f3598, %f3597, %f3589;
	selp.f32 	%f5966, %f3587, %f3598, %p548;
	@%p546 bra 	$L__BB5_75;
	add.f32 	%f3599, %f77, %f77;
	mov.b32 	%r2205, %f3599;
	and.b32  	%r2206, %r2205, 2147483647;
	xor.b32  	%r2207, %r2206, 2139095040;
	mov.b32 	%f5966, %r2207;
$L__BB5_75:
	mul.f32 	%f83, %f23, %f5966;
	mul.f32 	%f84, %f34, %f5966;
	mul.f32 	%f85, %f43, %f5966;
	mul.f32 	%f3602, %f35, %f35;
	fma.rn.f32 	%f3603, %f24, %f24, %f3602;
	fma.rn.f32 	%f86, %f44, %f44, %f3603;
	setp.leu.f32 	%p549, %f86, 0f00000000;
	mov.f32 	%f5967, 0f00000000;
	@%p549 bra 	$L__BB5_81;
	abs.f32 	%f87, %f86;
	setp.eq.f32 	%p550, %f86, 0f3F800000;
	mov.f32 	%f5967, 0f3F800000;
	@%p550 bra 	$L__BB5_81;
	setp.num.f32 	%p551, %f87, %f87;
	@%p551 bra 	$L__BB5_79;
	mov.f32 	%f3660, 0fBF000000;
	add.rn.f32 	%f5967, %f86, %f3660;
	bra.uni 	$L__BB5_81;
$L__BB5_79:
	setp.lt.f32 	%p552, %f87, 0f00800000;
	mul.f32 	%f3605, %f87, 0f4B800000;
	selp.f32 	%f3606, %f3605, %f87, %p552;
	mov.b32 	%r2208, %f3606;
	add.s32 	%r2209, %r2208, -1060439283;
	and.b32  	%r2210, %r2209, -8388608;
	sub.s32 	%r2211, %r2208, %r2210;
	mov.b32 	%f3607, %r2211;
	cvt.rn.f32.s32 	%f3608, %r2210;
	selp.f32 	%f3609, 0fC1C00000, 0f00000000, %p552;
	fma.rn.f32 	%f3610, %f3608, 0f34000000, %f3609;
	add.f32 	%f3611, %f3607, 0fBF800000;
	add.f32 	%f3612, %f3607, 0f3F800000;
	rcp.approx.ftz.f32 	%f3613, %f3612;
	add.f32 	%f3614, %f3611, %f3611;
	mul.f32 	%f3615, %f3614, %f3613;
	mul.f32 	%f3616, %f3615, %f3615;
	neg.f32 	%f3617, %f3615;
	sub.f32 	%f3618, %f3611, %f3615;
	add.f32 	%f3619, %f3618, %f3618;
	fma.rn.f32 	%f3620, %f3617, %f3611, %f3619;
	mul.rn.f32 	%f3621, %f3613, %f3620;
	fma.rn.f32 	%f3622, %f3616, 0f3A2C32E4, 0f3B52E7DB;
	fma.rn.f32 	%f3623, %f3622, %f3616, 0f3C93BB73;
	fma.rn.f32 	%f3624, %f3623, %f3616, 0f3DF6384F;
	mul.rn.f32 	%f3625, %f3624, %f3616;
	fma.rn.f32 	%f3626, %f3615, 0f3FB8AA3B, %f3610;
	mul.f32 	%f3627, %f3625, 0f40400000;
	sub.f32 	%f3628, %f3610, %f3626;
	fma.rn.f32 	%f3629, %f3615, 0f3FB8AA3B, %f3628;
	fma.rn.f32 	%f3630, %f3621, 0f3FB8AA3B, %f3629;
	fma.rn.f32 	%f3631, %f3615, 0f32A55E34, %f3630;
	fma.rn.f32 	%f3632, %f3627, %f3621, %f3631;
	fma.rn.f32 	%f3633, %f3625, %f3615, %f3632;
	add.rn.f32 	%f3634, %f3626, %f3633;
	mov.f32 	%f3635, 0fBF000000;
	mul.rn.f32 	%f3636, %f3634, %f3635;
	cvt.rni.f32.f32 	%f3637, %f3636;
	sub.f32 	%f3638, %f3636, %f3637;
	neg.f32 	%f3639, %f3636;
	fma.rn.f32 	%f3640, %f3634, 0fBF000000, %f3639;
	neg.f32 	%f3641, %f3626;
	add.rn.f32 	%f3642, %f3634, %f3641;
	neg.f32 	%f3643, %f3642;
	add.rn.f32 	%f3644, %f3633, %f3643;
	fma.rn.f32 	%f3645, %f3644, 0fBF000000, %f3640;
	add.f32 	%f3646, %f3638, %f3645;
	setp.gt.f32 	%p553, %f3637, 0f00000000;
	selp.b32 	%r2212, 0, -2097152000, %p553;
	setp.neu.f32 	%p554, %f87, 0f7F800000;
	setp.lt.f32 	%p555, %f3636, 0f00000000;
	selp.f32 	%f3647, 0f00000000, 0f7F800000, %p555;
	abs.f32 	%f3648, %f3636;
	setp.gt.f32 	%p556, %f3648, 0f43180000;
	cvt.rzi.s32.f32 	%r2213, %f3637;
	shl.b32 	%r2214, %r2213, 23;
	sub.s32 	%r2215, %r2214, %r2212;
	mov.b32 	%f3649, %r2215;
	add.s32 	%r2216, %r2212, 2130706432;
	mov.b32 	%f3650, %r2216;
	fma.rn.f32 	%f3651, %f3646, 0f391FCB8E, 0f3AAF85ED;
	fma.rn.f32 	%f3652, %f3651, %f3646, 0f3C1D9856;
	fma.rn.f32 	%f3653, %f3652, %f3646, 0f3D6357BB;
	fma.rn.f32 	%f3654, %f3653, %f3646, 0f3E75FDEC;
	fma.rn.f32 	%f3655, %f3654, %f3646, 0f3F317218;
	fma.rn.f32 	%f3656, %f3655, %f3646, 0f3F800000;
	mul.f32 	%f3657, %f3656, %f3650;
	mul.f32 	%f3658, %f3657, %f3649;
	selp.f32 	%f5967, %f3647, %f3658, %p556;
	@%p554 bra 	$L__BB5_81;
	add.f32 	%f3659, %f86, %f86;
	mov.b32 	%r2217, %f3659;
	and.b32  	%r2218, %r2217, 2147483647;
	xor.b32  	%r2219, %r2218, 2139095040;
	mov.b32 	%f5967, %r2219;
$L__BB5_81:
	mul.f32 	%f3662, %f24, %f5967;
	mul.f32 	%f3663, %f35, %f5967;
	mul.f32 	%f3664, %f44, %f5967;
	mul.f32 	%f3665, %f84, %f3664;
	mul.f32 	%f3666, %f85, %f3663;
	sub.f32 	%f92, %f3665, %f3666;
	mul.f32 	%f3667, %f85, %f3662;
	mul.f32 	%f3668, %f83, %f3664;
	sub.f32 	%f93, %f3667, %f3668;
	mul.f32 	%f3669, %f83, %f3663;
	mul.f32 	%f3670, %f84, %f3662;
	sub.f32 	%f94, %f3669, %f3670;
	mul.f32 	%f3671, %f93, %f93;
	fma.rn.f32 	%f3672, %f92, %f92, %f3671;
	fma.rn.f32 	%f95, %f94, %f94, %f3672;
	setp.leu.f32 	%p557, %f95, 0f00000000;
	mov.f32 	%f5968, 0f00000000;
	@%p557 bra 	$L__BB5_87;
	abs.f32 	%f96, %f95;
	setp.eq.f32 	%p558, %f95, 0f3F800000;
	mov.f32 	%f5968, 0f3F800000;
	@%p558 bra 	$L__BB5_87;
	setp.num.f32 	%p559, %f96, %f96;
	@%p559 bra 	$L__BB5_85;
	mov.f32 	%f3729, 0fBF000000;
	add.rn.f32 	%f5968, %f95, %f3729;
	bra.uni 	$L__BB5_87;
$L__BB5_85:
	setp.lt.f32 	%p560, %f96, 0f00800000;
	mul.f32 	%f3674, %f96, 0f4B800000;
	selp.f32 	%f3675, %f3674, %f96, %p560;
	mov.b32 	%r2220, %f3675;
	add.s32 	%r2221, %r2220, -1060439283;
	and.b32  	%r2222, %r2221, -8388608;
	sub.s32 	%r2223, %r2220, %r2222;
	mov.b32 	%f3676, %r2223;
	cvt.rn.f32.s32 	%f3677, %r2222;
	selp.f32 	%f3678, 0fC1C00000, 0f00000000, %p560;
	fma.rn.f32 	%f3679, %f3677, 0f34000000, %f3678;
	add.f32 	%f3680, %f3676, 0fBF800000;
	add.f32 	%f3681, %f3676, 0f3F800000;
	rcp.approx.ftz.f32 	%f3682, %f3681;
	add.f32 	%f3683, %f3680, %f3680;
	mul.f32 	%f3684, %f3683, %f3682;
	mul.f32 	%f3685, %f3684, %f3684;
	neg.f32 	%f3686, %f3684;
	sub.f32 	%f3687, %f3680, %f3684;
	add.f32 	%f3688, %f3687, %f3687;
	fma.rn.f32 	%f3689, %f3686, %f3680, %f3688;
	mul.rn.f32 	%f3690, %f3682, %f3689;
	fma.rn.f32 	%f3691, %f3685, 0f3A2C32E4, 0f3B52E7DB;
	fma.rn.f32 	%f3692, %f3691, %f3685, 0f3C93BB73;
	fma.rn.f32 	%f3693, %f3692, %f3685, 0f3DF6384F;
	mul.rn.f32 	%f3694, %f3693, %f3685;
	fma.rn.f32 	%f3695, %f3684, 0f3FB8AA3B, %f3679;
	mul.f32 	%f3696, %f3694, 0f40400000;
	sub.f32 	%f3697, %f3679, %f3695;
	fma.rn.f32 	%f3698, %f3684, 0f3FB8AA3B, %f3697;
	fma.rn.f32 	%f3699, %f3690, 0f3FB8AA3B, %f3698;
	fma.rn.f32 	%f3700, %f3684, 0f32A55E34, %f3699;
	fma.rn.f32 	%f3701, %f3696, %f3690, %f3700;
	fma.rn.f32 	%f3702, %f3694, %f3684, %f3701;
	add.rn.f32 	%f3703, %f3695, %f3702;
	mov.f32 	%f3704, 0fBF000000;
	mul.rn.f32 	%f3705, %f3703, %f3704;
	cvt.rni.f32.f32 	%f3706, %f3705;
	sub.f32 	%f3707, %f3705, %f3706;
	neg.f32 	%f3708, %f3705;
	fma.rn.f32 	%f3709, %f3703, 0fBF000000, %f3708;
	neg.f32 	%f3710, %f3695;
	add.rn.f32 	%f3711, %f3703, %f3710;
	neg.f32 	%f3712, %f3711;
	add.rn.f32 	%f3713, %f3702, %f3712;
	fma.rn.f32 	%f3714, %f3713, 0fBF000000, %f3709;
	add.f32 	%f3715, %f3707, %f3714;
	setp.gt.f32 	%p561, %f3706, 0f00000000;
	selp.b32 	%r2224, 0, -2097152000, %p561;
	setp.neu.f32 	%p562, %f96, 0f7F800000;
	setp.lt.f32 	%p563, %f3705, 0f00000000;
	selp.f32 	%f3716, 0f00000000, 0f7F800000, %p563;
	abs.f32 	%f3717, %f3705;
	setp.gt.f32 	%p564, %f3717, 0f43180000;
	cvt.rzi.s32.f32 	%r2225, %f3706;
	shl.b32 	%r2226, %r2225, 23;
	sub.s32 	%r2227, %r2226, %r2224;
	mov.b32 	%f3718, %r2227;
	add.s32 	%r2228, %r2224, 2130706432;
	mov.b32 	%f3719, %r2228;
	fma.rn.f32 	%f3720, %f3715, 0f391FCB8E, 0f3AAF85ED;
	fma.rn.f32 	%f3721, %f3720, %f3715, 0f3C1D9856;
	fma.rn.f32 	%f3722, %f3721, %f3715, 0f3D6357BB;
	fma.rn.f32 	%f3723, %f3722, %f3715, 0f3E75FDEC;
	fma.rn.f32 	%f3724, %f3723, %f3715, 0f3F317218;
	fma.rn.f32 	%f3725, %f3724, %f3715, 0f3F800000;
	mul.f32 	%f3726, %f3725, %f3719;
	mul.f32 	%f3727, %f3726, %f3718;
	selp.f32 	%f5968, %f3716, %f3727, %p564;
	@%p562 bra 	$L__BB5_87;
	add.f32 	%f3728, %f95, %f95;
	mov.b32 	%r2229, %f3728;
	and.b32  	%r2230, %r2229, 2147483647;
	xor.b32  	%r2231, %r2230, 2139095040;
	mov.b32 	%f5968, %r2231;
$L__BB5_87:
	mul.f32 	%f101, %f75, %f67;
	mul.f32 	%f3731, %f92, %f5968;
	mul.f32 	%f3732, %f93, %f5968;
	mul.f32 	%f3733, %f94, %f5968;
	mul.f32 	%f102, %f101, %f3731;
	mul.f32 	%f103, %f101, %f3732;
	mul.f32 	%f104, %f101, %f3733;
	mul.f32 	%f3734, %f85, %f103;
	mul.f32 	%f3735, %f84, %f104;
	sub.f32 	%f105, %f3734, %f3735;
	mul.f32 	%f3736, %f83, %f104;
	mul.f32 	%f3737, %f85, %f102;
	sub.f32 	%f106, %f3736, %f3737;
	mul.f32 	%f3738, %f84, %f102;
	mul.f32 	%f3739, %f83, %f103;
	sub.f32 	%f107, %f3738, %f3739;
	mul.f32 	%f3740, %f106, %f106;
	fma.rn.f32 	%f3741, %f105, %f105, %f3740;
	fma.rn.f32 	%f108, %f107, %f107, %f3741;
	setp.leu.f32 	%p565, %f108, 0f00000000;
	mov.f32 	%f5969, 0f00000000;
	@%p565 bra 	$L__BB5_93;
	abs.f32 	%f109, %f108;
	setp.eq.f32 	%p566, %f108, 0f3F800000;
	mov.f32 	%f5969, 0f3F800000;
	@%p566 bra 	$L__BB5_93;
	setp.num.f32 	%p567, %f109, %f109;
	@%p567 bra 	$L__BB5_91;
	mov.f32 	%f3798, 0fBF000000;
	add.rn.f32 	%f5969, %f108, %f3798;
	bra.uni 	$L__BB5_93;
$L__BB5_91:
	setp.lt.f32 	%p568, %f109, 0f00800000;
	mul.f32 	%f3743, %f109, 0f4B800000;
	selp.f32 	%f3744, %f3743, %f109, %p568;
	mov.b32 	%r2232, %f3744;
	add.s32 	%r2233, %r2232, -1060439283;
	and.b32  	%r2234, %r2233, -8388608;
	sub.s32 	%r2235, %r2232, %r2234;
	mov.b32 	%f3745, %r2235;
	cvt.rn.f32.s32 	%f3746, %r2234;
	selp.f32 	%f3747, 0fC1C00000, 0f00000000, %p568;
	fma.rn.f32 	%f3748, %f3746, 0f34000000, %f3747;
	add.f32 	%f3749, %f3745, 0fBF800000;
	add.f32 	%f3750, %f3745, 0f3F800000;
	rcp.approx.ftz.f32 	%f3751, %f3750;
	add.f32 	%f3752, %f3749, %f3749;
	mul.f32 	%f3753, %f3752, %f3751;
	mul.f32 	%f3754, %f3753, %f3753;
	neg.f32 	%f3755, %f3753;
	sub.f32 	%f3756, %f3749, %f3753;
	add.f32 	%f3757, %f3756, %f3756;
	fma.rn.f32 	%f3758, %f3755, %f3749, %f3757;
	mul.rn.f32 	%f3759, %f3751, %f3758;
	fma.rn.f32 	%f3760, %f3754, 0f3A2C32E4, 0f3B52E7DB;
	fma.rn.f32 	%f3761, %f3760, %f3754, 0f3C93BB73;
	fma.rn.f32 	%f3762, %f3761, %f3754, 0f3DF6384F;
	mul.rn.f32 	%f3763, %f3762, %f3754;
	fma.rn.f32 	%f3764, %f3753, 0f3FB8AA3B, %f3748;
	mul.f32 	%f3765, %f3763, 0f40400000;
	sub.f32 	%f3766, %f3748, %f3764;
	fma.rn.f32 	%f3767, %f3753, 0f3FB8AA3B, %f3766;
	fma.rn.f32 	%f3768, %f3759, 0f3FB8AA3B, %f3767;
	fma.rn.f32 	%f3769, %f3753, 0f32A55E34, %f3768;
	fma.rn.f32 	%f3770, %f3765, %f3759, %f3769;
	fma.rn.f32 	%f3771, %f3763, %f3753, %f3770;
	add.rn.f32 	%f3772, %f3764, %f3771;
	mov.f32 	%f3773, 0fBF000000;
	mul.rn.f32 	%f3774, %f3772, %f3773;
	cvt.rni.f32.f32 	%f3775, %f3774;
	sub.f32 	%f3776, %f3774, %f3775;
	neg.f32 	%f3777, %f3774;
	fma.rn.f32 	%f3778, %f3772, 0fBF000000, %f3777;
	neg.f32 	%f3779, %f3764;
	add.rn.f32 	%f3780, %f3772, %f3779;
	neg.f32 	%f3781, %f3780;
	add.rn.f32 	%f3782, %f3771, %f3781;
	fma.rn.f32 	%f3783, %f3782, 0fBF000000, %f3778;
	add.f32 	%f3784, %f3776, %f3783;
	setp.gt.f32 	%p569, %f3775, 0f00000000;
	selp.b32 	%r2236, 0, -2097152000, %p569;
	setp.neu.f32 	%p570, %f109, 0f7F800000;
	setp.lt.f32 	%p571, %f3774, 0f00000000;
	selp.f32 	%f3785, 0f00000000, 0f7F800000, %p571;
	abs.f32 	%f3786, %f3774;
	setp.gt.f32 	%p572, %f3786, 0f43180000;
	cvt.rzi.s32.f32 	%r2237, %f3775;
	shl.b32 	%r2238, %r2237, 23;
	sub.s32 	%r2239, %r2238, %r2236;
	mov.b32 	%f3787, %r2239;
	add.s32 	%r2240, %r2236, 2130706432;
	mov.b32 	%f3788, %r2240;
	fma.rn.f32 	%f3789, %f3784, 0f391FCB8E, 0f3AAF85ED;
	fma.rn.f32 	%f3790, %f3789, %f3784, 0f3C1D9856;
	fma.rn.f32 	%f3791, %f3790, %f3784, 0f3D6357BB;
	fma.rn.f32 	%f3792, %f3791, %f3784, 0f3E75FDEC;
	fma.rn.f32 	%f3793, %f3792, %f3784, 0f3F317218;
	fma.rn.f32 	%f3794, %f3793, %f3784, 0f3F800000;
	mul.f32 	%f3795, %f3794, %f3788;
	mul.f32 	%f3796, %f3795, %f3787;
	selp.f32 	%f5969, %f3785, %f3796, %p572;
	@%p570 bra 	$L__BB5_93;
	add.f32 	%f3797, %f108, %f108;
	mov.b32 	%r2241, %f3797;
	and.b32  	%r2242, %r2241, 2147483647;
	xor.b32  	%r2243, %r2242, 2139095040;
	mov.b32 	%f5969, %r2243;
$L__BB5_93:
	mul.f32 	%f3799, %f101, 0f3F8CCCCD;
	mul.f32 	%f3800, %f105, %f5969;
	mul.f32 	%f3801, %f106, %f5969;
	mul.f32 	%f3802, %f107, %f5969;
	mul.f32 	%f114, %f3799, %f3800;
	mul.f32 	%f115, %f3799, %f3801;
	mul.f32 	%f116, %f3799, %f3802;
	mul.f32 	%f117, %f76, %f83;
	mul.f32 	%f118, %f76, %f84;
	mul.f32 	%f119, %f76, %f85;
	mul.f32 	%f120, %f6, 0f3FA2F984;
	abs.f32 	%f6044, %f120;
	setp.lt.f32 	%p573, %f6044, 0f3F800000;
	mov.f32 	%f5972, %f6044;
	@%p573 bra 	$L__BB5_104;
	setp.gtu.f32 	%p574, %f6044, 0f4B000000;
	@%p574 bra 	$L__BB5_101;
	mov.f32 	%f3803, 0f3F800000;
	div.approx.f32 	%f3804, %f6044, %f3803;
	cvt.rzi.f32.f32 	%f5970, %f3804;
	sub.f32 	%f123, %f6044, %f5970;
	mov.b32 	%r81, %f123;
	setp.lt.u32 	%p575, %r81, 1065353216;
	@%p575 bra 	$L__BB5_100;
	setp.lt.u32 	%p576, %r81, -2147483647;
	@%p576 bra 	$L__BB5_98;
	add.f32 	%f3808, %f5970, 0fBF800000;
	setp.lt.f32 	%p579, %f123, 0fBF800000;
	add.f32 	%f3809, %f3808, 0fBF800000;
	selp.f32 	%f5970, %f3809, %f3808, %p579;
	bra.uni 	$L__BB5_100;
$L__BB5_98:
	add.f32 	%f5970, %f5970, 0f3F800000;
	setp.ltu.f32 	%p577, %f123, 0f40000000;
	@%p577 bra 	$L__BB5_100;
	add.f32 	%f3805, %f5970, 0f3F800000;
	add.f32 	%f3806, %f123, 0fC0400000;
	setp.ge.f32 	%p578, %f3806, 0f00000000;
	add.f32 	%f3807, %f3805, 0f3F800000;
	selp.f32 	%f5970, %f3807, %f3805, %p578;
$L__BB5_100:
	sub.f32 	%f5972, %f6044, %f5970;
	bra.uni 	$L__BB5_104;
$L__BB5_101:
	mov.b32 	%r82, %f6044;
	and.b32  	%r2244, %r82, 8388607;
	or.b32  	%r3335, %r2244, 1065353216;
	mov.b32 	%f5971, %r3335;
	and.b32  	%r2245, %r82, -8388608;
	add.s32 	%r3336, %r2245, -1065353216;
	setp.eq.s32 	%p580, %r3336, 0;
	@%p580 bra 	$L__BB5_103;
$L__BB5_102:
	min.u32 	%r2246, %r3336, 192937984;
	add.s32 	%r2247, %r3335, %r2246;
	mov.b32 	%f3810, %r2247;
	sub.f32 	%f3811, %f3810, %f3810;
	add.f32 	%f3812, %f3811, %f3810;
	sub.f32 	%f3813, %f3810, %f3812;
	mov.f32 	%f3814, 0f3F800000;
	fma.rz.f32 	%f3815, %f3813, %f3814, %f3812;
	cvt.rzi.f32.f32 	%f3816, %f3815;
	sub.f32 	%f5971, %f3810, %f3816;
	sub.s32 	%r3336, %r3336, %r2246;
	mov.b32 	%r3335, %f5971;
	setp.ne.s32 	%p581, %r3336, 0;
	setp.ne.s32 	%p582, %r3335, 0;
	and.pred  	%p583, %p581, %p582;
	@%p583 bra 	$L__BB5_102;
$L__BB5_103:
	setp.gt.u32 	%p584, %r82, 2139095039;
	selp.f32 	%f3818, 0f7FFFFFFF, 0f4B000000, %p584;
	mul.f32 	%f3819, %f5971, 0f34000000;
	mul.f32 	%f5972, %f3818, %f3819;
$L__BB5_104:
	abs.f32 	%f3820, %f5972;
	setp.nan.f32 	%p585, %f3820, %f3820;
	copysign.f32 	%f3821, %f120, %f5972;
	selp.f32 	%f3822, %f5972, %f3821, %p585;
	setp.lt.f32 	%p586, %f3822, 0f00000000;
	add.f32 	%f3823, %f3822, 0f3F800000;
	selp.f32 	%f134, %f3823, %f3822, %p586;
	mul.f32 	%f135, %f134, 0f41490FDA;
	mul.f32 	%f3824, %f135, 0f3F22F983;
	cvt.rni.s32.f32 	%r3344, %f3824;
	cvt.rn.f32.s32 	%f3825, %r3344;
	fma.rn.f32 	%f3826, %f3825, 0fBFC90FDA, %f135;
	fma.rn.f32 	%f3827, %f3825, 0fB3A22168, %f3826;
	fma.rn.f32 	%f5974, %f3825, 0fA7C234C5, %f3827;
	abs.f32 	%f137, %f135;
	setp.ltu.f32 	%p587, %f137, 0f47CE4780;
	mov.u32 	%r3340, %r3344;
	mov.f32 	%f5973, %f5974;
	@%p587 bra 	$L__BB5_112;
	setp.neu.f32 	%p588, %f137, 0f7F800000;
	@%p588 bra 	$L__BB5_107;
	mov.f32 	%f3830, 0f00000000;
	mul.rn.f32 	%f5973, %f135, %f3830;
	mov.b32 	%r3340, 0;
	bra.uni 	$L__BB5_112;
$L__BB5_107:
	mov.b32 	%r90, %f135;
	shl.b32 	%r2249, %r90, 8;
	or.b32  	%r91, %r2249, -2147483648;
	mov.b64 	%rd1228, 0;
	mov.b32 	%r3337, 0;
	mov.u64 	%rd1226, __cudart_i2opi_f;
	mov.u64 	%rd1227, %rd1;
$L__BB5_108:
	.pragma "nounroll";
	ld.global.nc.u32 	%r2250, [%rd1226];
	mad.wide.u32 	%rd886, %r2250, %r91, %rd1228;
	shr.u64 	%rd1228, %rd886, 32;
	st.local.u32 	[%rd1227], %rd886;
	add.s32 	%r3337, %r3337, 1;
	add.s64 	%rd1227, %rd1227, 4;
	add.s64 	%rd1226, %rd1226, 4;
	setp.ne.s32 	%p589, %r3337, 6;
	@%p589 bra 	$L__BB5_108;
	shr.u32 	%r2251, %r90, 23;
	st.local.u32 	[%rd1+24], %rd1228;
	and.b32  	%r94, %r2251, 31;
	and.b32  	%r2252, %r2251, 224;
	add.s32 	%r2253, %r2252, -128;
	shr.u32 	%r2254, %r2253, 5;
	mul.wide.u32 	%rd887, %r2254, 4;
	sub.s64 	%rd50, %rd1, %rd887;
	ld.local.u32 	%r3338, [%rd50+24];
	ld.local.u32 	%r3339, [%rd50+20];
	setp.eq.s32 	%p590, %r94, 0;
	@%p590 bra 	$L__BB5_111;
	shf.l.wrap.b32 	%r3338, %r3339, %r3338, %r94;
	ld.local.u32 	%r2255, [%rd50+16];
	shf.l.wrap.b32 	%r3339, %r2255, %r3339, %r94;
$L__BB5_111:
	shr.u32 	%r2256, %r3338, 30;
	shf.l.wrap.b32 	%r2257, %r3339, %r3338, 2;
	shl.b32 	%r2258, %r3339, 2;
	shr.u32 	%r2259, %r2257, 31;
	add.s32 	%r2260, %r2259, %r2256;
	neg.s32 	%r2261, %r2260;
	setp.lt.s32 	%p591, %r90, 0;
	selp.b32 	%r3340, %r2261, %r2260, %p591;
	xor.b32  	%r2262, %r2257, %r90;
	shr.s32 	%r2263, %r2257, 31;
	xor.b32  	%r2264, %r2263, %r2257;
	xor.b32  	%r2265, %r2263, %r2258;
	cvt.u64.u32 	%rd888, %r2264;
	shl.b64 	%rd889, %rd888, 32;
	cvt.u64.u32 	%rd890, %r2265;
	or.b64  	%rd891, %rd889, %rd890;
	cvt.rn.f64.s64 	%fd94, %rd891;
	mul.f64 	%fd95, %fd94, 0d3BF921FB54442D19;
	cvt.rn.f32.f64 	%f3828, %fd95;
	neg.f32 	%f3829, %f3828;
	setp.lt.s32 	%p592, %r2262, 0;
	selp.f32 	%f5973, %f3829, %f3828, %p592;
$L__BB5_112:
	setp.ltu.f32 	%p593, %f137, 0f47CE4780;
	add.s32 	%r2267, %r3340, 1;
	mul.rn.f32 	%f3831, %f5973, %f5973;
	and.b32  	%r2268, %r3340, 1;
	setp.eq.b32 	%p594, %r2268, 1;
	selp.f32 	%f3832, %f5973, 0f3F800000, %p594;
	fma.rn.f32 	%f3833, %f3831, %f3832, 0f00000000;
	fma.rn.f32 	%f3834, %f3831, 0f37CBAC00, 0fBAB607ED;
	selp.f32 	%f3835, 0fB94D4153, %f3834, %p594;
	selp.f32 	%f3836, 0f3C0885E4, 0f3D2AAABB, %p594;
	fma.rn.f32 	%f3837, %f3835, %f3831, %f3836;
	selp.f32 	%f3838, 0fBE2AAAA8, 0fBEFFFFFF, %p594;
	fma.rn.f32 	%f3839, %f3837, %f3831, %f3838;
	fma.rn.f32 	%f3840, %f3839, %f3833, %f3832;
	and.b32  	%r2269, %r2267, 2;
	setp.eq.s32 	%p595, %r2269, 0;
	mov.f32 	%f3841, 0f00000000;
	sub.f32 	%f3842, %f3841, %f3840;
	selp.f32 	%f3843, %f3840, %f3842, %p595;
	mov.f32 	%f3844, 0f3F800000;
	sub.f32 	%f3845, %f3844, %f3843;
	setp.gt.f32 	%p596, %f134, 0f3E800000;
	setp.lt.f32 	%p597, %f134, 0f3F400000;
	mov.f32 	%f3846, 0f40800000;
	sub.f32 	%f3847, %f3846, %f3845;
	selp.f32 	%f3848, %f3847, %f3845, %p597;
	selp.f32 	%f3849, %f3848, %f3845, %p596;
	mul.f32 	%f141, %f3849, 0f3F19999A;
	mul.f32 	%f3850, %f141, %f141;
	mov.f32 	%f3851, 0f3F000000;
	mul.rn.f32 	%f3852, %f3851, %f3841;
	mov.f32 	%f3853, 0f3DF6384F;
	mul.rn.f32 	%f3854, %f3853, %f3841;
	fma.rn.f32 	%f3855, %f3852, 0f3FB8AA3B, 0f00000000;
	add.f32 	%f3856, %f3855, 0f00000000;
	mul.f32 	%f3857, %f3854, 0f40400000;
	fma.rn.f32 	%f3858, %f3857, %f3852, %f3856;
	fma.rn.f32 	%f3859, %f3854, 0f00000000, %f3858;
	mov.f32 	%f3860, 0f40C00000;
	add.rn.f32 	%f3861, %f3860, %f3859;
	mov.f32 	%f3862, 0fC0C00000;
	add.rn.f32 	%f3863, %f3861, %f3862;
	neg.f32 	%f3864, %f3863;
	add.rn.f32 	%f3865, %f3859, %f3864;
	mov.f32 	%f3866, 0fBF800000;
	mul.rn.f32 	%f3867, %f3861, %f3866;
	neg.f32 	%f3868, %f3867;
	sub.f32 	%f3869, %f3868, %f3861;
	sub.f32 	%f3870, %f3869, %f3865;
	cvt.rni.f32.f32 	%f3871, %f3867;
	sub.f32 	%f3872, %f3867, %f3871;
	add.f32 	%f3873, %f3872, %f3870;
	fma.rn.f32 	%f3874, %f3873, 0f391FCB8E, 0f3AAF85ED;
	fma.rn.f32 	%f3875, %f3874, %f3873, 0f3C1D9856;
	fma.rn.f32 	%f3876, %f3875, %f3873, 0f3D6357BB;
	fma.rn.f32 	%f3877, %f3876, %f3873, 0f3E75FDEC;
	fma.rn.f32 	%f3878, %f3877, %f3873, 0f3F317218;
	fma.rn.f32 	%f3879, %f3878, %f3873, 0f3F800000;
	cvt.rzi.s32.f32 	%r2270, %f3871;
	setp.gt.f32 	%p598, %f3871, 0f00000000;
	selp.b32 	%r2271, 0, -2097152000, %p598;
	add.s32 	%r2272, %r2271, 2130706432;
	mov.b32 	%f3880, %r2272;
	mul.f32 	%f3881, %f3879, %f3880;
	shl.b32 	%r2273, %r2270, 23;
	sub.s32 	%r2274, %r2273, %r2271;
	mov.b32 	%f3882, %r2274;
	mul.f32 	%f3883, %f3881, %f3882;
	abs.f32 	%f3884, %f3867;
	setp.gt.f32 	%p599, %f3884, 0f43180000;
	setp.lt.f32 	%p600, %f3867, 0f00000000;
	selp.f32 	%f3885, 0f00000000, 0f7F800000, %p600;
	selp.f32 	%f142, %f3885, %f3883, %p599;
	mul.f32 	%f3886, %f142, %f3850;
	fma.rn.f32 	%f143, %f117, %f3886, %f102;
	fma.rn.f32 	%f144, %f118, %f3886, %f103;
	fma.rn.f32 	%f145, %f119, %f3886, %f104;
	@%p593 bra 	$L__BB5_120;
	setp.neu.f32 	%p601, %f137, 0f7F800000;
	@%p601 bra 	$L__BB5_115;
	mov.f32 	%f3889, 0f00000000;
	mul.rn.f32 	%f5974, %f135, %f3889;
	mov.b32 	%r3344, 0;
	bra.uni 	$L__BB5_120;
$L__BB5_115:
	mov.b32 	%r103, %f135;
	shl.b32 	%r2276, %r103, 8;
	or.b32  	%r104, %r2276, -2147483648;
	mov.b64 	%rd1231, 0;
	mov.b32 	%r3341, 0;
	mov.u64 	%rd1229, __cudart_i2opi_f;
	mov.u64 	%rd1230, %rd1;
$L__BB5_116:
	.pragma "nounroll";
	ld.global.nc.u32 	%r2277, [%rd1229];
	mad.wide.u32 	%rd894, %r2277, %r104, %rd1231;
	shr.u64 	%rd1231, %rd894, 32;
	st.local.u32 	[%rd1230], %rd894;
	add.s32 	%r3341, %r3341, 1;
	add.s64 	%rd1230, %rd1230, 4;
	add.s64 	%rd1229, %rd1229, 4;
	setp.ne.s32 	%p602, %r3341, 6;
	@%p602 bra 	$L__BB5_116;
	shr.u32 	%r2278, %r103, 23;
	st.local.u32 	[%rd1+24], %rd1231;
	and.b32  	%r107, %r2278, 31;
	and.b32  	%r2279, %r2278, 224;
	add.s32 	%r2280, %r2279, -128;
	shr.u32 	%r2281, %r2280, 5;
	mul.wide.u32 	%rd895, %r2281, 4;
	sub.s64 	%rd57, %rd1, %rd895;
	ld.local.u32 	%r3342, [%rd57+24];
	ld.local.u32 	%r3343, [%rd57+20];
	setp.eq.s32 	%p603, %r107, 0;
	@%p603 bra 	$L__BB5_119;
	shf.l.wrap.b32 	%r3342, %r3343, %r3342, %r107;
	ld.local.u32 	%r2282, [%rd57+16];
	shf.l.wrap.b32 	%r3343, %r2282, %r3343, %r107;
$L__BB5_119:
	shr.u32 	%r2283, %r3342, 30;
	shf.l.wrap.b32 	%r2284, %r3343, %r3342, 2;
	shl.b32 	%r2285, %r3343, 2;
	shr.u32 	%r2286, %r2284, 31;
	add.s32 	%r2287, %r2286, %r2283;
	neg.s32 	%r2288, %r2287;
	setp.lt.s32 	%p604, %r103, 0;
	selp.b32 	%r3344, %r2288, %r2287, %p604;
	xor.b32  	%r2289, %r2284, %r103;
	shr.s32 	%r2290, %r2284, 31;
	xor.b32  	%r2291, %r2290, %r2284;
	xor.b32  	%r2292, %r2290, %r2285;
	cvt.u64.u32 	%rd896, %r2291;
	shl.b64 	%rd897, %rd896, 32;
	cvt.u64.u32 	%rd898, %r2292;
	or.b64  	%rd899, %rd897, %rd898;
	cvt.rn.f64.s64 	%fd96, %rd899;
	mul.f64 	%fd97, %fd96, 0d3BF921FB54442D19;
	cvt.rn.f32.f64 	%f3887, %fd97;
	neg.f32 	%f3888, %f3887;
	setp.lt.s32 	%p605, %r2289, 0;
	selp.f32 	%f5974, %f3888, %f3887, %p605;
$L__BB5_120:
	mul.rn.f32 	%f3890, %f5974, %f5974;
	and.b32  	%r2294, %r3344, 1;
	setp.eq.b32 	%p606, %r2294, 1;
	selp.f32 	%f3891, 0f3F800000, %f5974, %p606;
	fma.rn.f32 	%f3892, %f3890, %f3891, 0f00000000;
	fma.rn.f32 	%f3893, %f3890, 0f37CBAC00, 0fBAB607ED;
	selp.f32 	%f3894, %f3893, 0fB94D4153, %p606;
	selp.f32 	%f3895, 0f3D2AAABB, 0f3C0885E4, %p606;
	fma.rn.f32 	%f3896, %f3894, %f3890, %f3895;
	selp.f32 	%f3897, 0fBEFFFFFF, 0fBE2AAAA8, %p606;
	fma.rn.f32 	%f3898, %f3896, %f3890, %f3897;
	fma.rn.f32 	%f3899, %f3898, %f3892, %f3891;
	and.b32  	%r2295, %r3344, 2;
	setp.eq.s32 	%p607, %r2295, 0;
	mov.f32 	%f3900, 0f00000000;
	sub.f32 	%f3901, %f3900, %f3899;
	selp.f32 	%f3902, %f3899, %f3901, %p607;
	mul.f32 	%f149, %f114, %f3902;
	mul.f32 	%f150, %f115, %f3902;
	mul.f32 	%f151, %f116, %f3902;
	mul.f32 	%f152, %f134, 0f40C90FDA;
	mul.f32 	%f3903, %f152, 0f3F22F983;
	cvt.rni.s32.f32 	%r3348, %f3903;
	cvt.rn.f32.s32 	%f3904, %r3348;
	fma.rn.f32 	%f3905, %f3904, 0fBFC90FDA, %f152;
	fma.rn.f32 	%f3906, %f3904, 0fB3A22168, %f3905;
	fma.rn.f32 	%f5975, %f3904, 0fA7C234C5, %f3906;
	abs.f32 	%f154, %f152;
	setp.ltu.f32 	%p608, %f154, 0f47CE4780;
	@%p608 bra 	$L__BB5_128;
	setp.neu.f32 	%p609, %f154, 0f7F800000;
	@%p609 bra 	$L__BB5_123;
	mov.f32 	%f3909, 0f00000000;
	mul.rn.f32 	%f5975, %f152, %f3909;
	mov.b32 	%r3348, 0;
	bra.uni 	$L__BB5_128;
$L__BB5_123:
	mov.b32 	%r117, %f152;
	shl.b32 	%r2297, %r117, 8;
	or.b32  	%r118, %r2297, -2147483648;
	mov.b64 	%rd1234, 0;
	mov.b32 	%r3345, 0;
	mov.u64 	%rd1232, __cudart_i2opi_f;
	mov.u64 	%rd1233, %rd1;
$L__BB5_124:
	.pragma "nounroll";
	ld.global.nc.u32 	%r2298, [%rd1232];
	mad.wide.u32 	%rd902, %r2298, %r118, %rd1234;
	shr.u64 	%rd1234, %rd902, 32;
	st.local.u32 	[%rd1233], %rd902;
	add.s32 	%r3345, %r3345, 1;
	add.s64 	%rd1233, %rd1233, 4;
	add.s64 	%rd1232, %rd1232, 4;
	setp.ne.s32 	%p610, %r3345, 6;
	@%p610 bra 	$L__BB5_124;
	shr.u32 	%r2299, %r117, 23;
	st.local.u32 	[%rd1+24], %rd1234;
	and.b32  	%r121, %r2299, 31;
	and.b32  	%r2300, %r2299, 224;
	add.s32 	%r2301, %r2300, -128;
	shr.u32 	%r2302, %r2301, 5;
	mul.wide.u32 	%rd903, %r2302, 4;
	sub.s64 	%rd64, %rd1, %rd903;
	ld.local.u32 	%r3346, [%rd64+24];
	ld.local.u32 	%r3347, [%rd64+20];
	setp.eq.s32 	%p611, %r121, 0;
	@%p611 bra 	$L__BB5_127;
	shf.l.wrap.b32 	%r3346, %r3347, %r3346, %r121;
	ld.local.u32 	%r2303, [%rd64+16];
	shf.l.wrap.b32 	%r3347, %r2303, %r3347, %r121;
$L__BB5_127:
	shr.u32 	%r2304, %r3346, 30;
	shf.l.wrap.b32 	%r2305, %r3347, %r3346, 2;
	shl.b32 	%r2306, %r3347, 2;
	shr.u32 	%r2307, %r2305, 31;
	add.s32 	%r2308, %r2307, %r2304;
	neg.s32 	%r2309, %r2308;
	setp.lt.s32 	%p612, %r117, 0;
	selp.b32 	%r3348, %r2309, %r2308, %p612;
	xor.b32  	%r2310, %r2305, %r117;
	shr.s32 	%r2311, %r2305, 31;
	xor.b32  	%r2312, %r2311, %r2305;
	xor.b32  	%r2313, %r2311, %r2306;
	cvt.u64.u32 	%rd904, %r2312;
	shl.b64 	%rd905, %rd904, 32;
	cvt.u64.u32 	%rd906, %r2313;
	or.b64  	%rd907, %rd905, %rd906;
	cvt.rn.f64.s64 	%fd98, %rd907;
	mul.f64 	%fd99, %fd98, 0d3BF921FB54442D19;
	cvt.rn.f32.f64 	%f3907, %fd99;
	neg.f32 	%f3908, %f3907;
	setp.lt.s32 	%p613, %r2310, 0;
	selp.f32 	%f5975, %f3908, %f3907, %p613;
$L__BB5_128:
	mul.f32 	%f3910, %f67, %f67;
	add.f32 	%f3911, %f67, %f67;
	sub.f32 	%f3912, %f3911, %f3910;
	add.s32 	%r2315, %r3348, 1;
	mul.rn.f32 	%f3913, %f5975, %f5975;
	and.b32  	%r2316, %r3348, 1;
	setp.eq.b32 	%p614, %r2316, 1;
	selp.f32 	%f3914, %f5975, 0f3F800000, %p614;
	fma.rn.f32 	%f3915, %f3913, %f3914, 0f00000000;
	fma.rn.f32 	%f3916, %f3913, 0f37CBAC00, 0fBAB607ED;
	selp.f32 	%f3917, 0fB94D4153, %f3916, %p614;
	selp.f32 	%f3918, 0f3C0885E4, 0f3D2AAABB, %p614;
	fma.rn.f32 	%f3919, %f3917, %f3913, %f3918;
	selp.f32 	%f3920, 0fBE2AAAA8, 0fBEFFFFFF, %p614;
	fma.rn.f32 	%f3921, %f3919, %f3913, %f3920;
	fma.rn.f32 	%f3922, %f3921, %f3915, %f3914;
	and.b32  	%r2317, %r2315, 2;
	setp.eq.s32 	%p615, %r2317, 0;
	mov.f32 	%f3923, 0f00000000;
	sub.f32 	%f3924, %f3923, %f3922;
	selp.f32 	%f3925, %f3922, %f3924, %p615;
	add.f32 	%f3926, %f3925, %f3925;
	mov.f32 	%f3927, 0f40000000;
	sub.f32 	%f3928, %f3927, %f3926;
	mov.f32 	%f3929, 0f3F800000;
	sub.f32 	%f3930, %f3929, %f3912;
	mul.f32 	%f3931, %f3930, %f3928;
	fma.rn.f32 	%f3932, %f3912, %f141, %f3931;
	fma.rn.f32 	%f3933, %f143, %f3932, %f149;
	fma.rn.f32 	%f3934, %f144, %f3932, %f150;
	fma.rn.f32 	%f3935, %f145, %f3932, %f151;
	fma.rn.f32 	%f158, %f8, %f19, %f3933;
	fma.rn.f32 	%f159, %f9, %f30, %f3934;
	add.f32 	%f160, %f39, %f3935;
	mul.f32 	%f161, %f6, 0f3F000000;
	mul.f32 	%f3936, %f161, 0f3F22F983;
	cvt.rni.s32.f32 	%r3494, %f3936;
	cvt.rn.f32.s32 	%f3937, %r3494;
	fma.rn.f32 	%f3938, %f3937, 0fBFC90FDA, %f161;
	fma.rn.f32 	%f3939, %f3937, 0fB3A22168, %f3938;
	fma.rn.f32 	%f6049, %f3937, 0fA7C234C5, %f3939;
	abs.f32 	%f163, %f161;
	setp.ltu.f32 	%p616, %f163, 0f47CE4780;
	mov.u32 	%r3352, %r3494;
	mov.f32 	%f5976, %f6049;
	@%p616 bra 	$L__BB5_136;
	setp.neu.f32 	%p617, %f163, 0f7F800000;
	@%p617 bra 	$L__BB5_131;
	mov.f32 	%f3942, 0f00000000;
	mul.rn.f32 	%f5976, %f161, %f3942;
	mov.b32 	%r3352, 0;
	bra.uni 	$L__BB5_136;
$L__BB5_131:
	mov.b32 	%r131, %f161;
	shl.b32 	%r2319, %r131, 8;
	or.b32  	%r132, %r2319, -2147483648;
	mov.b64 	%rd1237, 0;
	mov.b32 	%r3349, 0;
	mov.u64 	%rd1235, __cudart_i2opi_f;
	mov.u64 	%rd1236, %rd1;
$L__BB5_132:
	.pragma "nounroll";
	ld.global.nc.u32 	%r2320, [%rd1235];
	mad.wide.u32 	%rd910, %r2320, %r132, %rd1237;
	shr.u64 	%rd1237, %rd910, 32;
	st.local.u32 	[%rd1236], %rd910;
	add.s32 	%r3349, %r3349, 1;
	add.s64 	%rd1236, %rd1236, 4;
	add.s64 	%rd1235, %rd1235, 4;
	setp.ne.s32 	%p618, %r3349, 6;
	@%p618 bra 	$L__BB5_132;
	shr.u32 	%r2321, %r131, 23;
	st.local.u32 	[%rd1+24], %rd1237;
	and.b32  	%r135, %r2321, 31;
	and.b32  	%r2322, %r2321, 224;
	add.s32 	%r2323, %r2322, -128;
	shr.u32 	%r2324, %r2323, 5;
	mul.wide.u32 	%rd911, %r2324, 4;
	sub.s64 	%rd71, %rd1, %rd911;
	ld.local.u32 	%r3350, [%rd71+24];
	ld.local.u32 	%r3351, [%rd71+20];
	setp.eq.s32 	%p619, %r135, 0;
	@%p619 bra 	$L__BB5_135;
	shf.l.wrap.b32 	%r3350, %r3351, %r3350, %r135;
	ld.local.u32 	%r2325, [%rd71+16];
	shf.l.wrap.b32 	%r3351, %r2325, %r3351, %r135;
$L__BB5_135:
	shr.u32 	%r2326, %r3350, 30;
	shf.l.wrap.b32 	%r2327, %r3351, %r3350, 2;
	shl.b32 	%r2328, %r3351, 2;
	shr.u32 	%r2329, %r2327, 31;
	add.s32 	%r2330, %r2329, %r2326;
	neg.s32 	%r2331, %r2330;
	setp.lt.s32 	%p620, %r131, 0;
	selp.b32 	%r3352, %r2331, %r2330, %p620;
	xor.b32  	%r2332, %r2327, %r131;
	shr.s32 	%r2333, %r2327, 31;
	xor.b32  	%r2334, %r2333, %r2327;
	xor.b32  	%r2335, %r2333, %r2328;
	cvt.u64.u32 	%rd912, %r2334;
	shl.b64 	%rd913, %rd912, 32;
	cvt.u64.u32 	%rd914, %r2335;
	or.b64  	%rd915, %rd913, %rd914;
	cvt.rn.f64.s64 	%fd100, %rd915;
	mul.f64 	%fd101, %fd100, 0d3BF921FB54442D19;
	cvt.rn.f32.f64 	%f3940, %fd101;
	neg.f32 	%f3941, %f3940;
	setp.lt.s32 	%p621, %r2332, 0;
	selp.f32 	%f5976, %f3941, %f3940, %p621;
$L__BB5_136:
	setp.ltu.f32 	%p622, %f163, 0f47CE4780;
	add.s32 	%r2337, %r3352, 1;
	mul.rn.f32 	%f3943, %f5976, %f5976;
	and.b32  	%r2338, %r3352, 1;
	setp.eq.b32 	%p623, %r2338, 1;
	selp.f32 	%f3944, %f5976, 0f3F800000, %p623;
	fma.rn.f32 	%f3945, %f3943, %f3944, 0f00000000;
	fma.rn.f32 	%f3946, %f3943, 0f37CBAC00, 0fBAB607ED;
	selp.f32 	%f3947, 0fB94D4153, %f3946, %p623;
	selp.f32 	%f3948, 0f3C0885E4, 0f3D2AAABB, %p623;
	fma.rn.f32 	%f3949, %f3947, %f3943, %f3948;
	selp.f32 	%f3950, 0fBE2AAAA8, 0fBEFFFFFF, %p623;
	fma.rn.f32 	%f3951, %f3949, %f3943, %f3950;
	fma.rn.f32 	%f3952, %f3951, %f3945, %f3944;
	and.b32  	%r2339, %r2337, 2;
	setp.eq.s32 	%p624, %r2339, 0;
	mov.f32 	%f3953, 0f00000000;
	sub.f32 	%f3954, %f3953, %f3952;
	selp.f32 	%f167, %f3952, %f3954, %p624;
	mov.u32 	%r3356, %r3494;
	mov.f32 	%f5977, %f6049;
	@%p622 bra 	$L__BB5_144;
	setp.neu.f32 	%p625, %f163, 0f7F800000;
	@%p625 bra 	$L__BB5_139;
	mov.f32 	%f3957, 0f00000000;
	mul.rn.f32 	%f5977, %f161, %f3957;
	mov.b32 	%r3356, 0;
	bra.uni 	$L__BB5_144;
$L__BB5_139:
	mov.b32 	%r144, %f161;
	shl.b32 	%r2341, %r144, 8;
	or.b32  	%r145, %r2341, -2147483648;
	mov.b64 	%rd1240, 0;
	mov.b32 	%r3353, 0;
	mov.u64 	%rd1238, __cudart_i2opi_f;
	mov.u64 	%rd1239, %rd1;
$L__BB5_140:
	.pragma "nounroll";
	ld.global.nc.u32 	%r2342, [%rd1238];
	mad.wide.u32 	%rd918, %r2342, %r145, %rd1240;
	shr.u64 	%rd1240, %rd918, 32;
	st.local.u32 	[%rd1239], %rd918;
	add.s32 	%r3353, %r3353, 1;
	add.s64 	%rd1239, %rd1239, 4;
	add.s64 	%rd1238, %rd1238, 4;
	setp.ne.s32 	%p626, %r3353, 6;
	@%p626 bra 	$L__BB5_140;
	shr.u32 	%r2343, %r144, 23;
	st.local.u32 	[%rd1+24], %rd1240;
	and.b32  	%r148, %r2343, 31;
	and.b32  	%r2344, %r2343, 224;
	add.s32 	%r2345, %r2344, -128;
	shr.u32 	%r2346, %r2345, 5;
	mul.wide.u32 	%rd919, %r2346, 4;
	sub.s64 	%rd78, %rd1, %rd919;
	ld.local.u32 	%r3354, [%rd78+24];
	ld.local.u32 	%r3355, [%rd78+20];
	setp.eq.s32 	%p627, %r148, 0;
	@%p627 bra 	$L__BB5_143;
	shf.l.wrap.b32 	%r3354, %r3355, %r3354, %r148;
	ld.local.u32 	%r2347, [%rd78+16];
	shf.l.wrap.b32 	%r3355, %r2347, %r3355, %r148;
$L__BB5_143:
	shr.u32 	%r2348, %r3354, 30;
	shf.l.wrap.b32 	%r2349, %r3355, %r3354, 2;
	shl.b32 	%r2350, %r3355, 2;
	shr.u32 	%r2351, %r2349, 31;
	add.s32 	%r2352, %r2351, %r2348;
	neg.s32 	%r2353, %r2352;
	setp.lt.s32 	%p628, %r144, 0;
	selp.b32 	%r3356, %r2353, %r2352, %p628;
	xor.b32  	%r2354, %r2349, %r144;
	shr.s32 	%r2355, %r2349, 31;
	xor.b32  	%r2356, %r2355, %r2349;
	xor.b32  	%r2357, %r2355, %r2350;
	cvt.u64.u32 	%rd920, %r2356;
	shl.b64 	%rd921, %rd920, 32;
	cvt.u64.u32 	%rd922, %r2357;
	or.b64  	%rd923, %rd921, %rd922;
	cvt.rn.f64.s64 	%fd102, %rd923;
	mul.f64 	%fd103, %fd102, 0d3BF921FB54442D19;
	cvt.rn.f32.f64 	%f3955, %fd103;
	neg.f32 	%f3956, %f3955;
	setp.lt.s32 	%p629, %r2354, 0;
	selp.f32 	%f5977, %f3956, %f3955, %p629;
$L__BB5_144:
	setp.ltu.f32 	%p630, %f15, 0f47CE4780;
	mul.rn.f32 	%f3958, %f5977, %f5977;
	and.b32  	%r2359, %r3356, 1;
	setp.eq.b32 	%p631, %r2359, 1;
	selp.f32 	%f3959, 0f3F800000, %f5977, %p631;
	fma.rn.f32 	%f3960, %f3958, %f3959, 0f00000000;
	fma.rn.f32 	%f3961, %f3958, 0f37CBAC00, 0fBAB607ED;
	selp.f32 	%f3962, %f3961, 0fB94D4153, %p631;
	selp.f32 	%f3963, 0f3D2AAABB, 0f3C0885E4, %p631;
	fma.rn.f32 	%f3964, %f3962, %f3958, %f3963;
	selp.f32 	%f3965, 0fBEFFFFFF, 0fBE2AAAA8, %p631;
	fma.rn.f32 	%f3966, %f3964, %f3958, %f3965;
	fma.rn.f32 	%f3967, %f3966, %f3960, %f3959;
	and.b32  	%r2360, %r3356, 2;
	setp.eq.s32 	%p632, %r2360, 0;
	mov.f32 	%f3968, 0f00000000;
	sub.f32 	%f3969, %f3968, %f3967;
	selp.f32 	%f3970, %f3967, %f3969, %p632;
	mul.f32 	%f3971, %f3970, 0f00000000;
	mul.f32 	%f3972, %f158, %f3971;
	fma.rn.f32 	%f3973, %f167, 0f00000000, %f3972;
	mul.f32 	%f3974, %f159, %f3971;
	add.f32 	%f3975, %f3974, %f3973;
	fma.rn.f32 	%f3976, %f160, %f3970, %f3975;
	mul.f32 	%f3977, %f3971, 0f80000000;
	fma.rn.f32 	%f3978, %f158, %f167, %f3977;
	mul.f32 	%f3979, %f160, %f3971;
	sub.f32 	%f3980, %f3978, %f3979;
	fma.rn.f32 	%f3981, %f159, %f3970, %f3980;
	fma.rn.f32 	%f3982, %f159, %f167, %f3979;
	fma.rn.f32 	%f3983, %f3971, 0f80000000, %f3982;
	mul.f32 	%f3984, %f158, %f3970;
	sub.f32 	%f3985, %f3983, %f3984;
	mul.f32 	%f3986, %f160, %f167;
	sub.f32 	%f3987, %f3986, %f3974;
	fma.rn.f32 	%f3988, %f158, %f3971, %f3987;
	sub.f32 	%f3989, %f3988, %f3971;
	mul.f32 	%f3990, %f3971, %f3976;
	fma.rn.f32 	%f3991, %f167, %f3981, %f3990;
	fma.rn.f32 	%f3992, %f3970, %f3985, %f3991;
	mul.f32 	%f3993, %f3971, %f3989;
	sub.f32 	%f6128, %f3992, %f3993;
	mul.f32 	%f3994, %f3970, %f3981;
	sub.f32 	%f3995, %f3990, %f3994;
	fma.rn.f32 	%f3996, %f167, %f3985, %f3995;
	add.f32 	%f6127, %f3993, %f3996;
	mul.f32 	%f3997, %f3971, %f3981;
	fma.rn.f32 	%f3998, %f3970, %f3976, %f3997;
	mul.f32 	%f3999, %f3971, %f3985;
	sub.f32 	%f4000, %f3998, %f3999;
	fma.rn.f32 	%f6126, %f167, %f3989, %f4000;
	add.f32 	%f174, %f1, %f3;
	mov.u32 	%r3360, %r3380;
	mov.f32 	%f5978, %f5983;
	@%p630 bra 	$L__BB5_152;
	setp.neu.f32 	%p633, %f15, 0f7F800000;
	@%p633 bra 	$L__BB5_147;
	mov.f32 	%f4003, 0f00000000;
	mul.rn.f32 	%f5978, %f7, %f4003;
	mov.b32 	%r3360, 0;
	bra.uni 	$L__BB5_152;
$L__BB5_147:
	mov.b32 	%r157, %f7;
	shl.b32 	%r2362, %r157, 8;
	or.b32  	%r158, %r2362, -2147483648;
	mov.b64 	%rd1243, 0;
	mov.b32 	%r3357, 0;
	mov.u64 	%rd1241, __cudart_i2opi_f;
	mov.u64 	%rd1242, %rd1;
$L__BB5_148:
	.pragma "nounroll";
	ld.global.nc.u32 	%r2363, [%rd1241];
	mad.wide.u32 	%rd926, %r2363, %r158, %rd1243;
	shr.u64 	%rd1243, %rd926, 32;
	st.local.u32 	[%rd1242], %rd926;
	add.s32 	%r3357, %r3357, 1;
	add.s64 	%rd1242, %rd1242, 4;
	add.s64 	%rd1241, %rd1241, 4;
	setp.ne.s32 	%p634, %r3357, 6;
	@%p634 bra 	$L__BB5_148;
	shr.u32 	%r2364, %r157, 23;
	st.local.u32 	[%rd1+24], %rd1243;
	and.b32  	%r161, %r2364, 31;
	and.b32  	%r2365, %r2364, 224;
	add.s32 	%r2366, %r2365, -128;
	shr.u32 	%r2367, %r2366, 5;
	mul.wide.u32 	%rd927, %r2367, 4;
	sub.s64 	%rd85, %rd1, %rd927;
	ld.local.u32 	%r3358, [%rd85+24];
	ld.local.u32 	%r3359, [%rd85+20];
	setp.eq.s32 	%p635, %r161, 0;
	@%p635 bra 	$L__BB5_151;
	shf.l.wrap.b32 	%r3358, %r3359, %r3358, %r161;
	ld.local.u32 	%r2368, [%rd85+16];
	shf.l.wrap.b32 	%r3359, %r2368, %r3359, %r161;
$L__BB5_151:
	shr.u32 	%r2369, %r3358, 30;
	shf.l.wrap.b32 	%r2370, %r3359, %r3358, 2;
	shl.b32 	%r2371, %r3359, 2;
	shr.u32 	%r2372, %r2370, 31;
	add.s32 	%r2373, %r2372, %r2369;
	neg.s32 	%r2374, %r2373;
	setp.lt.s32 	%p636, %r157, 0;
	selp.b32 	%r3360, %r2374, %r2373, %p636;
	xor.b32  	%r2375, %r2370, %r157;
	shr.s32 	%r2376, %r2370, 31;
	xor.b32  	%r2377, %r2376, %r2370;
	xor.b32  	%r2378, %r2376, %r2371;
	cvt.u64.u32 	%rd928, %r2377;
	shl.b64 	%rd929, %rd928, 32;
	cvt.u64.u32 	%rd930, %r2378;
	or.b64  	%rd931, %rd929, %rd930;
	cvt.rn.f64.s64 	%fd104, %rd931;
	mul.f64 	%fd105, %fd104, 0d3BF921FB54442D19;
	cvt.rn.f32.f64 	%f4001, %fd105;
	neg.f32 	%f4002, %f4001;
	setp.lt.s32 	%p637, %r2375, 0;
	selp.f32 	%f5978, %f4002, %f4001, %p637;
$L__BB5_152:
	setp.ltu.f32 	%p638, %f15, 0f47CE4780;
	mul.rn.f32 	%f4004, %f5978, %f5978;
	and.b32  	%r2380, %r3360, 1;
	setp.eq.b32 	%p639, %r2380, 1;
	selp.f32 	%f4005, 0f3F800000, %f5978, %p639;
	fma.rn.f32 	%f4006, %f4004, %f4005, 0f00000000;
	fma.rn.f32 	%f4007, %f4004, 0f37CBAC00, 0fBAB607ED;
	selp.f32 	%f4008, %f4007, 0fB94D4153, %p639;
	selp.f32 	%f4009, 0f3D2AAABB, 0f3C0885E4, %p639;
	fma.rn.f32 	%f4010, %f4008, %f4004, %f4009;
	selp.f32 	%f4011, 0fBEFFFFFF, 0fBE2AAAA8, %p639;
	fma.rn.f32 	%f4012, %f4010, %f4004, %f4011;
	fma.rn.f32 	%f4013, %f4012, %f4006, %f4005;
	and.b32  	%r2381, %r3360, 2;
	setp.eq.s32 	%p640, %r2381, 0;
	mov.f32 	%f4014, 0f00000000;
	sub.f32 	%f4015, %f4014, %f4013;
	selp.f32 	%f178, %f4013, %f4015, %p640;
	mov.u32 	%r3364, %r3380;
	mov.f32 	%f5979, %f5983;
	@%p638 bra 	$L__BB5_160;
	setp.neu.f32 	%p641, %f15, 0f7F800000;
	@%p641 bra 	$L__BB5_155;
	mov.f32 	%f4018, 0f00000000;
	mul.rn.f32 	%f5979, %f7, %f4018;
	mov.b32 	%r3364, 0;
	bra.uni 	$L__BB5_160;
$L__BB5_155:
	mov.b32 	%r170, %f7;
	shl.b32 	%r2383, %r170, 8;
	or.b32  	%r171, %r2383, -2147483648;
	mov.b64 	%rd1246, 0;
	mov.b32 	%r3361, 0;
	mov.u64 	%rd1244, __cudart_i2opi_f;
	mov.u64 	%rd1245, %rd1;
$L__BB5_156:
	.pragma "nounroll";
	ld.global.nc.u32 	%r2384, [%rd1244];
	mad.wide.u32 	%rd934, %r2384, %r171, %rd1246;
	shr.u64 	%rd1246, %rd934, 32;
	st.local.u32 	[%rd1245], %rd934;
	add.s32 	%r3361, %r3361, 1;
	add.s64 	%rd1245, %rd1245, 4;
	add.s64 	%rd1244, %rd1244, 4;
	setp.ne.s32 	%p642, %r3361, 6;
	@%p642 bra 	$L__BB5_156;
	shr.u32 	%r2385, %r170, 23;
	st.local.u32 	[%rd1+24], %rd1246;
	and.b32  	%r174, %r2385, 31;
	and.b32  	%r2386, %r2385, 224;
	add.s32 	%r2387, %r2386, -128;
	shr.u32 	%r2388, %r2387, 5;
	mul.wide.u32 	%rd935, %r2388, 4;
	sub.s64 	%rd92, %rd1, %rd935;
	ld.local.u32 	%r3362, [%rd92+24];
	ld.local.u32 	%r3363, [%rd92+20];
	setp.eq.s32 	%p643, %r174, 0;
	@%p643 bra 	$L__BB5_159;
	shf.l.wrap.b32 	%r3362, %r3363, %r3362, %r174;
	ld.local.u32 	%r2389, [%rd92+16];
	shf.l.wrap.b32 	%r3363, %r2389, %r3363, %r174;
$L__BB5_159:
	shr.u32 	%r2390, %r3362, 30;
	shf.l.wrap.b32 	%r2391, %r3363, %r3362, 2;
	shl.b32 	%r2392, %r3363, 2;
	shr.u32 	%r2393, %r2391, 31;
	add.s32 	%r2394, %r2393, %r2390;
	neg.s32 	%r2395, %r2394;
	setp.lt.s32 	%p644, %r170, 0;
	selp.b32 	%r3364, %r2395, %r2394, %p644;
	xor.b32  	%r2396, %r2391, %r170;
	shr.s32 	%r2397, %r2391, 31;
	xor.b32  	%r2398, %r2397, %r2391;
	xor.b32  	%r2399, %r2397, %r2392;
	cvt.u64.u32 	%rd936, %r2398;
	shl.b64 	%rd937, %rd936, 32;
	cvt.u64.u32 	%rd938, %r2399;
	or.b64  	%rd939, %rd937, %rd938;
	cvt.rn.f64.s64 	%fd106, %rd939;
	mul.f64 	%fd107, %fd106, 0d3BF921FB54442D19;
	cvt.rn.f32.f64 	%f4016, %fd107;
	neg.f32 	%f4017, %f4016;
	setp.lt.s32 	%p645, %r2396, 0;
	selp.f32 	%f5979, %f4017, %f4016, %p645;
$L__BB5_160:
	setp.ltu.f32 	%p646, %f15, 0f47CE4780;
	add.s32 	%r2401, %r3364, 1;
	mul.rn.f32 	%f4019, %f5979, %f5979;
	and.b32  	%r2402, %r3364, 1;
	setp.eq.b32 	%p647, %r2402, 1;
	selp.f32 	%f4020, %f5979, 0f3F800000, %p647;
	fma.rn.f32 	%f4021, %f4019, %f4020, 0f00000000;
	fma.rn.f32 	%f4022, %f4019, 0f37CBAC00, 0fBAB607ED;
	selp.f32 	%f4023, 0fB94D4153, %f4022, %p647;
	selp.f32 	%f4024, 0f3C0885E4, 0f3D2AAABB, %p647;
	fma.rn.f32 	%f4025, %f4023, %f4019, %f4024;
	selp.f32 	%f4026, 0fBE2AAAA8, 0fBEFFFFFF, %p647;
	fma.rn.f32 	%f4027, %f4025, %f4019, %f4026;
	fma.rn.f32 	%f4028, %f4027, %f4021, %f4020;
	and.b32  	%r2403, %r2401, 2;
	setp.eq.s32 	%p648, %r2403, 0;
	mov.f32 	%f4029, 0f00000000;
	sub.f32 	%f4030, %f4029, %f4028;
	selp.f32 	%f4031, %f4028, %f4030, %p648;
	mul.f32 	%f4032, %f4031, 0f00000000;
	mul.f32 	%f4033, %f8, %f4031;
	fma.rn.f32 	%f182, %f12, %f178, %f4033;
	mul.f32 	%f4034, %f8, %f4032;
	fma.rn.f32 	%f183, %f13, %f178, %f4034;
	mov.u32 	%r3368, %r3380;
	mov.f32 	%f5980, %f5983;
	@%p646 bra 	$L__BB5_168;
	setp.neu.f32 	%p649, %f15, 0f7F800000;
	@%p649 bra 	$L__BB5_163;
	mov.f32 	%f4037, 0f00000000;
	mul.rn.f32 	%f5980, %f7, %f4037;
	mov.b32 	%r3368, 0;
	bra.uni 	$L__BB5_168;
$L__BB5_163:
	mov.b32 	%r183, %f7;
	shl.b32 	%r2405, %r183, 8;
	or.b32  	%r184, %r2405, -2147483648;
	mov.b64 	%rd1249, 0;
	mov.b32 	%r3365, 0;
	mov.u64 	%rd1247, __cudart_i2opi_f;
	mov.u64 	%rd1248, %rd1;
$L__BB5_164:
	.pragma "nounroll";
	ld.global.nc.u32 	%r2406, [%rd1247];
	mad.wide.u32 	%rd942, %r2406, %r184, %rd1249;
	shr.u64 	%rd1249, %rd942, 32;
	st.local.u32 	[%rd1248], %rd942;
	add.s32 	%r3365, %r3365, 1;
	add.s64 	%rd1248, %rd1248, 4;
	add.s64 	%rd1247, %rd1247, 4;
	setp.ne.s32 	%p650, %r3365, 6;
	@%p650 bra 	$L__BB5_164;
	shr.u32 	%r2407, %r183, 23;
	st.local.u32 	[%rd1+24], %rd1249;
	and.b32  	%r187, %r2407, 31;
	and.b32  	%r2408, %r2407, 224;
	add.s32 	%r2409, %r2408, -128;
	shr.u32 	%r2410, %r2409, 5;
	mul.wide.u32 	%rd943, %r2410, 4;
	sub.s64 	%rd99, %rd1, %rd943;
	ld.local.u32 	%r3366, [%rd99+24];
	ld.local.u32 	%r3367, [%rd99+20];
	setp.eq.s32 	%p651, %r187, 0;
	@%p651 bra 	$L__BB5_167;
	shf.l.wrap.b32 	%r3366, %r3367, %r3366, %r187;
	ld.local.u32 	%r2411, [%rd99+16];
	shf.l.wrap.b32 	%r3367, %r2411, %r3367, %r187;
$L__BB5_167:
	shr.u32 	%r2412, %r3366, 30;
	shf.l.wrap.b32 	%r2413, %r3367, %r3366, 2;
	shl.b32 	%r2414, %r3367, 2;
	shr.u32 	%r2415, %r2413, 31;
	add.s32 	%r2416, %r2415, %r2412;
	neg.s32 	%r2417, %r2416;
	setp.lt.s32 	%p652, %r183, 0;
	selp.b32 	%r3368, %r2417, %r2416, %p652;
	xor.b32  	%r2418, %r2413, %r183;
	shr.s32 	%r2419, %r2413, 31;
	xor.b32  	%r2420, %r2419, %r2413;
	xor.b32  	%r2421, %r2419, %r2414;
	cvt.u64.u32 	%rd944, %r2420;
	shl.b64 	%rd945, %rd944, 32;
	cvt.u64.u32 	%rd946, %r2421;
	or.b64  	%rd947, %rd945, %rd946;
	cvt.rn.f64.s64 	%fd108, %rd947;
	mul.f64 	%fd109, %fd108, 0d3BF921FB54442D19;
	cvt.rn.f32.f64 	%f4035, %fd109;
	neg.f32 	%f4036, %f4035;
	setp.lt.s32 	%p653, %r2418, 0;
	selp.f32 	%f5980, %f4036, %f4035, %p653;
$L__BB5_168:
	setp.ltu.f32 	%p654, %f15, 0f47CE4780;
	mul.rn.f32 	%f4038, %f5980, %f5980;
	and.b32  	%r2423, %r3368, 1;
	setp.eq.b32 	%p655, %r2423, 1;
	selp.f32 	%f4039, 0f3F800000, %f5980, %p655;
	fma.rn.f32 	%f4040, %f4038, %f4039, 0f00000000;
	fma.rn.f32 	%f4041, %f4038, 0f37CBAC00, 0fBAB607ED;
	selp.f32 	%f4042, %f4041, 0fB94D4153, %p655;
	selp.f32 	%f4043, 0f3D2AAABB, 0f3C0885E4, %p655;
	fma.rn.f32 	%f4044, %f4042, %f4038, %f4043;
	selp.f32 	%f4045, 0fBEFFFFFF, 0fBE2AAAA8, %p655;
	fma.rn.f32 	%f4046, %f4044, %f4038, %f4045;
	fma.rn.f32 	%f4047, %f4046, %f4040, %f4039;
	and.b32  	%r2424, %r3368, 2;
	setp.eq.s32 	%p656, %r2424, 0;
	mov.f32 	%f4048, 0f00000000;
	sub.f32 	%f4049, %f4048, %f4047;
	selp.f32 	%f187, %f4047, %f4049, %p656;
	mov.u32 	%r3372, %r3380;
	mov.f32 	%f5981, %f5983;
	@%p654 bra 	$L__BB5_176;
	setp.neu.f32 	%p657, %f15, 0f7F800000;
	@%p657 bra 	$L__BB5_171;
	mov.f32 	%f4052, 0f00000000;
	mul.rn.f32 	%f5981, %f7, %f4052;
	mov.b32 	%r3372, 0;
	bra.uni 	$L__BB5_176;
$L__BB5_171:
	mov.b32 	%r196, %f7;
	shl.b32 	%r2426, %r196, 8;
	or.b32  	%r197, %r2426, -2147483648;
	mov.b64 	%rd1252, 0;
	mov.b32 	%r3369, 0;
	mov.u64 	%rd1250, __cudart_i2opi_f;
	mov.u64 	%rd1251, %rd1;
$L__BB5_172:
	.pragma "nounroll";
	ld.global.nc.u32 	%r2427, [%rd1250];
	mad.wide.u32 	%rd950, %r2427, %r197, %rd1252;
	shr.u64 	%rd1252, %rd950, 32;
	st.local.u32 	[%rd1251], %rd950;
	add.s32 	%r3369, %r3369, 1;
	add.s64 	%rd1251, %rd1251, 4;
	add.s64 	%rd1250, %rd1250, 4;
	setp.ne.s32 	%p658, %r3369, 6;
	@%p658 bra 	$L__BB5_172;
	shr.u32 	%r2428, %r196, 23;
	st.local.u32 	[%rd1+24], %rd1252;
	and.b32  	%r200, %r2428, 31;
	and.b32  	%r2429, %r2428, 224;
	add.s32 	%r2430, %r2429, -128;
	shr.u32 	%r2431, %r2430, 5;
	mul.wide.u32 	%rd951, %r2431, 4;
	sub.s64 	%rd106, %rd1, %rd951;
	ld.local.u32 	%r3370, [%rd106+24];
	ld.local.u32 	%r3371, [%rd106+20];
	setp.eq.s32 	%p659, %r200, 0;
	@%p659 bra 	$L__BB5_175;
	shf.l.wrap.b32 	%r3370, %r3371, %r3370, %r200;
	ld.local.u32 	%r2432, [%rd106+16];
	shf.l.wrap.b32 	%r3371, %r2432, %r3371, %r200;
$L__BB5_175:
	shr.u32 	%r2433, %r3370, 30;
	shf.l.wrap.b32 	%r2434, %r3371, %r3370, 2;
	shl.b32 	%r2435, %r3371, 2;
	shr.u32 	%r2436, %r2434, 31;
	add.s32 	%r2437, %r2436, %r2433;
	neg.s32 	%r2438, %r2437;
	setp.lt.s32 	%p660, %r196, 0;
	selp.b32 	%r3372, %r2438, %r2437, %p660;
	xor.b32  	%r2439, %r2434, %r196;
	shr.s32 	%r2440, %r2434, 31;
	xor.b32  	%r2441, %r2440, %r2434;
	xor.b32  	%r2442, %r2440, %r2435;
	cvt.u64.u32 	%rd952, %r2441;
	shl.b64 	%rd953, %rd952, 32;
	cvt.u64.u32 	%rd954, %r2442;
	or.b64  	%rd955, %rd953, %rd954;
	cvt.rn.f64.s64 	%fd110, %rd955;
	mul.f64 	%fd111, %fd110, 0d3BF921FB54442D19;
	cvt.rn.f32.f64 	%f4050, %fd111;
	neg.f32 	%f4051, %f4050;
	setp.lt.s32 	%p661, %r2439, 0;
	selp.f32 	%f5981, %f4051, %f4050, %p661;
$L__BB5_176:
	setp.ltu.f32 	%p662, %f15, 0f47CE4780;
	add.s32 	%r2444, %r3372, 1;
	mul.rn.f32 	%f4053, %f5981, %f5981;
	and.b32  	%r2445, %r3372, 1;
	setp.eq.b32 	%p663, %r2445, 1;
	selp.f32 	%f4054, %f5981, 0f3F800000, %p663;
	fma.rn.f32 	%f4055, %f4053, %f4054, 0f00000000;
	fma.rn.f32 	%f4056, %f4053, 0f37CBAC00, 0fBAB607ED;
	selp.f32 	%f4057, 0fB94D4153, %f4056, %p663;
	selp.f32 	%f4058, 0f3C0885E4, 0f3D2AAABB, %p663;
	fma.rn.f32 	%f4059, %f4057, %f4053, %f4058;
	selp.f32 	%f4060, 0fBE2AAAA8, 0fBEFFFFFF, %p663;
	fma.rn.f32 	%f4061, %f4059, %f4053, %f4060;
	fma.rn.f32 	%f4062, %f4061, %f4055, %f4054;
	and.b32  	%r2446, %r2444, 2;
	setp.eq.s32 	%p664, %r2446, 0;
	mov.f32 	%f4063, 0f00000000;
	sub.f32 	%f4064, %f4063, %f4062;
	selp.f32 	%f4065, %f4062, %f4064, %p664;
	mul.f32 	%f4066, %f4065, 0f00000000;
	mul.f32 	%f4067, %f9, %f4065;
	fma.rn.f32 	%f191, %f25, %f187, %f4067;
	mul.f32 	%f4068, %f9, %f4066;
	fma.rn.f32 	%f192, %f26, %f187, %f4068;
	mov.u32 	%r3376, %r3380;
	mov.f32 	%f5982, %f5983;
	@%p662 bra 	$L__BB5_184;
	setp.neu.f32 	%p665, %f15, 0f7F800000;
	@%p665 bra 	$L__BB5_179;
	mov.f32 	%f4071, 0f00000000;
	mul.rn.f32 	%f5982, %f7, %f4071;
	mov.b32 	%r3376, 0;
	bra.uni 	$L__BB5_184;
$L__BB5_179:
	mov.b32 	%r209, %f7;
	shl.b32 	%r2448, %r209, 8;
	or.b32  	%r210, %r2448, -2147483648;
	mov.b64 	%rd1255, 0;
	mov.b32 	%r3373, 0;
	mov.u64 	%rd1253, __cudart_i2opi_f;
	mov.u64 	%rd1254, %rd1;
$L__BB5_180:
	.pragma "nounroll";
	ld.global.nc.u32 	%r2449, [%rd1253];
	mad.wide.u32 	%rd958, %r2449, %r210, %rd1255;
	shr.u64 	%rd1255, %rd958, 32;
	st.local.u32 	[%rd1254], %rd958;
	add.s32 	%r3373, %r3373, 1;
	add.s64 	%rd1254, %rd1254, 4;
	add.s64 	%rd1253, %rd1253, 4;
	setp.ne.s32 	%p666, %r3373, 6;
	@%p666 bra 	$L__BB5_180;
	shr.u32 	%r2450, %r209, 23;
	st.local.u32 	[%rd1+24], %rd1255;
	and.b32  	%r213, %r2450, 31;
	and.b32  	%r2451, %r2450, 224;
	add.s32 	%r2452, %r2451, -128;
	shr.u32 	%r2453, %r2452, 5;
	mul.wide.u32 	%rd959, %r2453, 4;
	sub.s64 	%rd113, %rd1, %rd959;
	ld.local.u32 	%r3374, [%rd113+24];
	ld.local.u32 	%r3375, [%rd113+20];
	setp.eq.s32 	%p667, %r213, 0;
	@%p667 bra 	$L__BB5_183;
	shf.l.wrap.b32 	%r3374, %r3375, %r3374, %r213;
	ld.local.u32 	%r2454, [%rd113+16];
	shf.l.wrap.b32 	%r3375, %r2454, %r3375, %r213;
$L__BB5_183:
	shr.u32 	%r2455, %r3374, 30;
	shf.l.wrap.b32 	%r2456, %r3375, %r3374, 2;
	shl.b32 	%r2457, %r3375, 2;
	shr.u32 	%r2458, %r2456, 31;
	add.s32 	%r2459, %r2458, %r2455;
	neg.s32 	%r2460, %r2459;
	setp.lt.s32 	%p668, %r209, 0;
	selp.b32 	%r3376, %r2460, %r2459, %p668;
	xor.b32  	%r2461, %r2456, %r209;
	shr.s32 	%r2462, %r2456, 31;
	xor.b32  	%r2463, %r2462, %r2456;
	xor.b32  	%r2464, %r2462, %r2457;
	cvt.u64.u32 	%rd960, %r2463;
	shl.b64 	%rd961, %rd960, 32;
	cvt.u64.u32 	%rd962, %r2464;
	or.b64  	%rd963, %rd961, %rd962;
	cvt.rn.f64.s64 	%fd112, %rd963;
	mul.f64 	%fd113, %fd112, 0d3BF921FB54442D19;
	cvt.rn.f32.f64 	%f4069, %fd113;
	neg.f32 	%f4070, %f4069;
	setp.lt.s32 	%p669, %r2461, 0;
	selp.f32 	%f5982, %f4070, %f4069, %p669;
$L__BB5_184:
	setp.ltu.f32 	%p670, %f15, 0f47CE4780;
	add.s32 	%r2466, %r3376, 1;
	mul.rn.f32 	%f4072, %f5982, %f5982;
	and.b32  	%r2467, %r3376, 1;
	setp.eq.b32 	%p671, %r2467, 1;
	selp.f32 	%f4073, %f5982, 0f3F800000, %p671;
	fma.rn.f32 	%f4074, %f4072, %f4073, 0f00000000;
	fma.rn.f32 	%f4075, %f4072, 0f37CBAC00, 0fBAB607ED;
	selp.f32 	%f4076, 0fB94D4153, %f4075, %p671;
	selp.f32 	%f4077, 0f3C0885E4, 0f3D2AAABB, %p671;
	fma.rn.f32 	%f4078, %f4076, %f4072, %f4077;
	selp.f32 	%f4079, 0fBE2AAAA8, 0fBEFFFFFF, %p671;
	fma.rn.f32 	%f4080, %f4078, %f4072, %f4079;
	fma.rn.f32 	%f4081, %f4080, %f4074, %f4073;
	and.b32  	%r2468, %r2466, 2;
	setp.eq.s32 	%p672, %r2468, 0;
	mov.f32 	%f4082, 0f00000000;
	sub.f32 	%f4083, %f4082, %f4081;
	selp.f32 	%f196, %f4081, %f4083, %p672;
	@%p670 bra 	$L__BB5_192;
	setp.neu.f32 	%p673, %f15, 0f7F800000;
	@%p673 bra 	$L__BB5_187;
	mov.f32 	%f4086, 0f00000000;
	mul.rn.f32 	%f5983, %f7, %f4086;
	mov.b32 	%r3380, 0;
	bra.uni 	$L__BB5_192;
$L__BB5_187:
	mov.b32 	%r222, %f7;
	shl.b32 	%r2470, %r222, 8;
	or.b32  	%r223, %r2470, -2147483648;
	mov.b64 	%rd1258, 0;
	mov.b32 	%r3377, 0;
	mov.u64 	%rd1256, __cudart_i2opi_f;
	mov.u64 	%rd1257, %rd1;
$L__BB5_188:
	.pragma "nounroll";
	ld.global.nc.u32 	%r2471, [%rd1256];
	mad.wide.u32 	%rd966, %r2471, %r223, %rd1258;
	shr.u64 	%rd1258, %rd966, 32;
	st.local.u32 	[%rd1257], %rd966;
	add.s32 	%r3377, %r3377, 1;
	add.s64 	%rd1257, %rd1257, 4;
	add.s64 	%rd1256, %rd1256, 4;
	setp.ne.s32 	%p674, %r3377, 6;
	@%p674 bra 	$L__BB5_188;
	shr.u32 	%r2472, %r222, 23;
	st.local.u32 	[%rd1+24], %rd1258;
	and.b32  	%r226, %r2472, 31;
	and.b32  	%r2473, %r2472, 224;
	add.s32 	%r2474, %r2473, -128;
	shr.u32 	%r2475, %r2474, 5;
	mul.wide.u32 	%rd967, %r2475, 4;
	sub.s64 	%rd120, %rd1, %rd967;
	ld.local.u32 	%r3378, [%rd120+24];
	ld.local.u32 	%r3379, [%rd120+20];
	setp.eq.s32 	%p675, %r226, 0;
	@%p675 bra 	$L__BB5_191;
	shf.l.wrap.b32 	%r3378, %r3379, %r3378, %r226;
	ld.local.u32 	%r2476, [%rd120+16];
	shf.l.wrap.b32 	%r3379, %r2476, %r3379, %r226;
$L__BB5_191:
	shr.u32 	%r2477, %r3378, 30;
	shf.l.wrap.b32 	%r2478, %r3379, %r3378, 2;
	shl.b32 	%r2479, %r3379, 2;
	shr.u32 	%r2480, %r2478, 31;
	add.s32 	%r2481, %r2480, %r2477;
	neg.s32 	%r2482, %r2481;
	setp.lt.s32 	%p676, %r222, 0;
	selp.b32 	%r3380, %r2482, %r2481, %p676;
	xor.b32  	%r2483, %r2478, %r222;
	shr.s32 	%r2484, %r2478, 31;
	xor.b32  	%r2485, %r2484, %r2478;
	xor.b32  	%r2486, %r2484, %r2479;
	cvt.u64.u32 	%rd968, %r2485;
	shl.b64 	%rd969, %rd968, 32;
	cvt.u64.u32 	%rd970, %r2486;
	or.b64  	%rd971, %rd969, %rd970;
	cvt.rn.f64.s64 	%fd114, %rd971;
	mul.f64 	%fd115, %fd114, 0d3BF921FB54442D19;
	cvt.rn.f32.f64 	%f4084, %fd115;
	neg.f32 	%f4085, %f4084;
	setp.lt.s32 	%p677, %r2483, 0;
	selp.f32 	%f5983, %f4085, %f4084, %p677;
$L__BB5_192:
	setp.eq.f32 	%p678, %f45, 0f3F800000;
	mul.rn.f32 	%f4088, %f5983, %f5983;
	and.b32  	%r2488, %r3380, 1;
	setp.eq.b32 	%p679, %r2488, 1;
	selp.f32 	%f4089, 0f3F800000, %f5983, %p679;
	fma.rn.f32 	%f4090, %f4088, %f4089, 0f00000000;
	fma.rn.f32 	%f4091, %f4088, 0f37CBAC00, 0fBAB607ED;
	selp.f32 	%f4092, %f4091, 0fB94D4153, %p679;
	selp.f32 	%f4093, 0f3D2AAABB, 0f3C0885E4, %p679;
	fma.rn.f32 	%f4094, %f4092, %f4088, %f4093;
	selp.f32 	%f4095, 0fBEFFFFFF, 0fBE2AAAA8, %p679;
	fma.rn.f32 	%f4096, %f4094, %f4088, %f4095;
	fma.rn.f32 	%f4097, %f4096, %f4090, %f4089;
	and.b32  	%r2489, %r3380, 2;
	setp.eq.s32 	%p680, %r2489, 0;
	mov.f32 	%f4098, 0f00000000;
	sub.f32 	%f4099, %f4098, %f4097;
	selp.f32 	%f4100, %f4097, %f4099, %p680;
	mul.f32 	%f4101, %f196, 0f00000000;
	sub.f32 	%f200, %f4101, %f4100;
	mul.f32 	%f4102, %f4100, 0f00000000;
	sub.f32 	%f201, %f4101, %f4102;
	mov.f32 	%f5984, 0f3F800000;
	@%p678 bra 	$L__BB5_199;
	setp.num.f32 	%p681, %f47, %f47;
	@%p681 bra 	$L__BB5_195;
	mov.f32 	%f4103, 0f40400000;
	add.rn.f32 	%f5984, %f45, %f4103;
	bra.uni 	$L__BB5_199;
$L__BB5_195:
	setp.neu.f32 	%p682, %f45, 0f00000000;
	setp.neu.f32 	%p683, %f47, 0f7F800000;
	and.pred  	%p684, %p682, %p683;
	@%p684 bra 	$L__BB5_197;
	add.f32 	%f5984, %f45, %f45;
	bra.uni 	$L__BB5_199;
$L__BB5_197:
	setp.geu.f32 	%p685, %f45, 0f00000000;
	mov.f32 	%f5984, %f50;
	@%p685 bra 	$L__BB5_199;
	neg.f32 	%f5984, %f50;
$L__BB5_199:
	setp.eq.f32 	%p686, %f45, 0f00000000;
	mov.f32 	%f5985, 0f00000000;
	@%p686 bra 	$L__BB5_201;
	mul.f32 	%f4105, %f5984, 0f40400000;
	div.rn.f32 	%f5985, %f4105, %f45;
$L__BB5_201:
	setp.eq.f32 	%p687, %f45, 0f3F800000;
	mul.f32 	%f208, %f46, %f5985;
	mul.f32 	%f209, %f5984, 0f00000000;
	mov.f32 	%f5986, 0f3F800000;
	@%p687 bra 	$L__BB5_206;
	setp.num.f32 	%p688, %f47, %f47;
	@%p688 bra 	$L__BB5_204;
	mov.f32 	%f4108, 0f40000000;
	add.rn.f32 	%f5986, %f45, %f4108;
	bra.uni 	$L__BB5_206;
$L__BB5_204:
	setp.neu.f32 	%p689, %f45, 0f00000000;
	setp.neu.f32 	%p690, %f47, 0f7F800000;
	and.pred  	%p691, %p689, %p690;
	mov.f32 	%f5986, %f59;
	@%p691 bra 	$L__BB5_206;
	add.f32 	%f4107, %f45, %f45;
	mov.b32 	%r2490, %f4107;
	and.b32  	%r2491, %r2490, 2147483647;
	mov.b32 	%f5986, %r2491;
$L__BB5_206:
	setp.eq.f32 	%p692, %f45, 0f00000000;
	mov.f32 	%f5987, 0f00000000;
	@%p692 bra 	$L__BB5_208;
	add.f32 	%f4110, %f5986, %f5986;
	div.rn.f32 	%f5987, %f4110, %f45;
$L__BB5_208:
	setp.eq.f32 	%p693, %f45, 0f00000000;
	mul.f32 	%f4112, %f46, %f5987;
	mul.f32 	%f4113, %f5986, 0f3F9BA11C;
	mul.f32 	%f215, %f5986, 0f00000000;
	fma.rn.f32 	%f4114, %f4112, 0f3F9BA11C, %f215;
	mul.f32 	%f4115, %f5984, 0f3F041A2F;
	sub.f32 	%f216, %f4113, %f4115;
	mul.f32 	%f4116, %f208, 0f3F041A2F;
	sub.f32 	%f4117, %f209, %f4116;
	add.f32 	%f4118, %f4117, %f4114;
	mul.f32 	%f217, %f1150, %f216;
	mul.f32 	%f218, %f216, 0f00000000;
	fma.rn.f32 	%f219, %f1150, %f4118, %f218;
	mov.f32 	%f5988, 0f00000000;
	@%p693 bra 	$L__BB5_210;
	mul.f32 	%f4119, %f5984, 0f40400000;
	div.rn.f32 	%f5988, %f4119, %f45;
$L__BB5_210:
	setp.eq.f32 	%p694, %f45, 0f00000000;
	mul.f32 	%f4121, %f46, %f5988;
	fma.rn.f32 	%f222, %f4121, 0fBF041A2F, %f209;
	mov.f32 	%f5989, 0f00000000;
	@%p694 bra 	$L__BB5_212;
	add.f32 	%f4122, %f5986, %f5986;
	div.rn.f32 	%f5989, %f4122, %f45;
$L__BB5_212:
	mul.f32 	%f4124, %f46, %f5989;
	fma.rn.f32 	%f4125, %f4124, 0f3F9BA11C, %f215;
	add.f32 	%f4126, %f222, %f4125;
	mul.f32 	%f225, %f216, 0fBE4CCCCD;
	fma.rn.f32 	%f4127, %f4126, 0fBE4CCCCD, %f218;
	mul.f32 	%f4128, %f217, %f4127;
	fma.rn.f32 	%f226, %f225, %f219, %f4128;
	mul.f32 	%f4129, %f191, %f191;
	fma.rn.f32 	%f4130, %f182, %f182, %f4129;
	fma.rn.f32 	%f227, %f200, %f200, %f4130;
	setp.leu.f32 	%p695, %f227, 0f00000000;
	mov.f32 	%f5990, 0f00000000;
	@%p695 bra 	$L__BB5_218;
	abs.f32 	%f228, %f227;
	setp.eq.f32 	%p696, %f227, 0f3F800000;
	mov.f32 	%f5990, 0f3F800000;
	@%p696 bra 	$L__BB5_218;
	setp.num.f32 	%p697, %f228, %f228;
	@%p697 bra 	$L__BB5_216;
	mov.f32 	%f4187, 0fBF000000;
	add.rn.f32 	%f5990, %f227, %f4187;
	bra.uni 	$L__BB5_218;
$L__BB5_216:
	setp.lt.f32 	%p698, %f228, 0f00800000;
	mul.f32 	%f4132, %f228, 0f4B800000;
	selp.f32 	%f4133, %f4132, %f228, %p698;
	mov.b32 	%r2492, %f4133;
	add.s32 	%r2493, %r2492, -1060439283;
	and.b32  	%r2494, %r2493, -8388608;
	sub.s32 	%r2495, %r2492, %r2494;
	mov.b32 	%f4134, %r2495;
	cvt.rn.f32.s32 	%f4135, %r2494;
	selp.f32 	%f4136, 0fC1C00000, 0f00000000, %p698;
	fma.rn.f32 	%f4137, %f4135, 0f34000000, %f4136;
	add.f32 	%f4138, %f4134, 0fBF800000;
	add.f32 	%f4139, %f4134, 0f3F800000;
	rcp.approx.ftz.f32 	%f4140, %f4139;
	add.f32 	%f4141, %f4138, %f4138;
	mul.f32 	%f4142, %f4141, %f4140;
	mul.f32 	%f4143, %f4142, %f4142;
	neg.f32 	%f4144, %f4142;
	sub.f32 	%f4145, %f4138, %f4142;
	add.f32 	%f4146, %f4145, %f4145;
	fma.rn.f32 	%f4147, %f4144, %f4138, %f4146;
	mul.rn.f32 	%f4148, %f4140, %f4147;
	fma.rn.f32 	%f4149, %f4143, 0f3A2C32E4, 0f3B52E7DB;
	fma.rn.f32 	%f4150, %f4149, %f4143, 0f3C93BB73;
	fma.rn.f32 	%f4151, %f4150, %f4143, 0f3DF6384F;
	mul.rn.f32 	%f4152, %f4151, %f4143;
	fma.rn.f32 	%f4153, %f4142, 0f3FB8AA3B, %f4137;
	mul.f32 	%f4154, %f4152, 0f40400000;
	sub.f32 	%f4155, %f4137, %f4153;
	fma.rn.f32 	%f4156, %f4142, 0f3FB8AA3B, %f4155;
	fma.rn.f32 	%f4157, %f4148, 0f3FB8AA3B, %f4156;
	fma.rn.f32 	%f4158, %f4142, 0f32A55E34, %f4157;
	fma.rn.f32 	%f4159, %f4154, %f4148, %f4158;
	fma.rn.f32 	%f4160, %f4152, %f4142, %f4159;
	add.rn.f32 	%f4161, %f4153, %f4160;
	mov.f32 	%f4162, 0fBF000000;
	mul.rn.f32 	%f4163, %f4161, %f4162;
	cvt.rni.f32.f32 	%f4164, %f4163;
	sub.f32 	%f4165, %f4163, %f4164;
	neg.f32 	%f4166, %f4163;
	fma.rn.f32 	%f4167, %f4161, 0fBF000000, %f4166;
	neg.f32 	%f4168, %f4153;
	add.rn.f32 	%f4169, %f4161, %f4168;
	neg.f32 	%f4170, %f4169;
	add.rn.f32 	%f4171, %f4160, %f4170;
	fma.rn.f32 	%f4172, %f4171, 0fBF000000, %f4167;
	add.f32 	%f4173, %f4165, %f4172;
	setp.gt.f32 	%p699, %f4164, 0f00000000;
	selp.b32 	%r2496, 0, -2097152000, %p699;
	setp.neu.f32 	%p700, %f228, 0f7F800000;
	setp.lt.f32 	%p701, %f4163, 0f00000000;
	selp.f32 	%f4174, 0f00000000, 0f7F800000, %p701;
	abs.f32 	%f4175, %f4163;
	setp.gt.f32 	%p702, %f4175, 0f43180000;
	cvt.rzi.s32.f32 	%r2497, %f4164;
	shl.b32 	%r2498, %r2497, 23;
	sub.s32 	%r2499, %r2498, %r2496;
	mov.b32 	%f4176, %r2499;
	add.s32 	%r2500, %r2496, 2130706432;
	mov.b32 	%f4177, %r2500;
	fma.rn.f32 	%f4178, %f4173, 0f391FCB8E, 0f3AAF85ED;
	fma.rn.f32 	%f4179, %f4178, %f4173, 0f3C1D9856;
	fma.rn.f32 	%f4180, %f4179, %f4173, 0f3D6357BB;
	fma.rn.f32 	%f4181, %f4180, %f4173, 0f3E75FDEC;
	fma.rn.f32 	%f4182, %f4181, %f4173, 0f3F317218;
	fma.rn.f32 	%f4183, %f4182, %f4173, 0f3F800000;
	mul.f32 	%f4184, %f4183, %f4177;
	mul.f32 	%f4185, %f4184, %f4176;
	selp.f32 	%f5990, %f4174, %f4185, %p702;
	@%p700 bra 	$L__BB5_218;
	add.f32 	%f4186, %f227, %f227;
	mov.b32 	%r2501, %f4186;
	and.b32  	%r2502, %r2501, 2147483647;
	xor.b32  	%r2503, %r2502, 2139095040;
	mov.b32 	%f5990, %r2503;
$L__BB5_218:
	mul.f32 	%f233, %f182, %f5990;
	mul.f32 	%f234, %f191, %f5990;
	mul.f32 	%f235, %f200, %f5990;
	mul.f32 	%f4189, %f192, %f192;
	fma.rn.f32 	%f4190, %f183, %f183, %f4189;
	fma.rn.f32 	%f236, %f201, %f201, %f4190;
	setp.leu.f32 	%p703, %f236, 0f00000000;
	mov.f32 	%f5991, 0f00000000;
	@%p703 bra 	$L__BB5_224;
	abs.f32 	%f237, %f236;
	setp.eq.f32 	%p704, %f236, 0f3F800000;
	mov.f32 	%f5991, 0f3F800000;
	@%p704 bra 	$L__BB5_224;
	setp.num.f32 	%p705, %f237, %f237;
	@%p705 bra 	$L__BB5_222;
	mov.f32 	%f4247, 0fBF000000;
	add.rn.f32 	%f5991, %f236, %f4247;
	bra.uni 	$L__BB5_224;
$L__BB5_222:
	setp.lt.f32 	%p706, %f237, 0f00800000;
	mul.f32 	%f4192, %f237, 0f4B800000;
	selp.f32 	%f4193, %f4192, %f237, %p706;
	mov.b32 	%r2504, %f4193;
	add.s32 	%r2505, %r2504, -1060439283;
	and.b32  	%r2506, %r2505, -8388608;
	sub.s32 	%r2507, %r2504, %r2506;
	mov.b32 	%f4194, %r2507;
	cvt.rn.f32.s32 	%f4195, %r2506;
	selp.f32 	%f4196, 0fC1C00000, 0f00000000, %p706;
	fma.rn.f32 	%f4197, %f4195, 0f34000000, %f4196;
	add.f32 	%f4198, %f4194, 0fBF800000;
	add.f32 	%f4199, %f4194, 0f3F800000;
	rcp.approx.ftz.f32 	%f4200, %f4199;
	add.f32 	%f4201, %f4198, %f4198;
	mul.f32 	%f4202, %f4201, %f4200;
	mul.f32 	%f4203, %f4202, %f4202;
	neg.f32 	%f4204, %f4202;
	sub.f32 	%f4205, %f4198, %f4202;
	add.f32 	%f4206, %f4205, %f4205;
	fma.rn.f32 	%f4207, %f4204, %f4198, %f4206;
	mul.rn.f32 	%f4208, %f4200, %f4207;
	fma.rn.f32 	%f4209, %f4203, 0f3A2C32E4, 0f3B52E7DB;
	fma.rn.f32 	%f4210, %f4209, %f4203, 0f3C93BB73;
	fma.rn.f32 	%f4211, %f4210, %f4203, 0f3DF6384F;
	mul.rn.f32 	%f4212, %f4211, %f4203;
	fma.rn.f32 	%f4213, %f4202, 0f3FB8AA3B, %f4197;
	mul.f32 	%f4214, %f4212, 0f40400000;
	sub.f32 	%f4215, %f4197, %f4213;
	fma.rn.f32 	%f4216, %f4202, 0f3FB8AA3B, %f4215;
	fma.rn.f32 	%f4217, %f4208, 0f3FB8AA3B, %f4216;
	fma.rn.f32 	%f4218, %f4202, 0f32A55E34, %f4217;
	fma.rn.f32 	%f4219, %f4214, %f4208, %f4218;
	fma.rn.f32 	%f4220, %f4212, %f4202, %f4219;
	add.rn.f32 	%f4221, %f4213, %f4220;
	mov.f32 	%f4222, 0fBF000000;
	mul.rn.f32 	%f4223, %f4221, %f4222;
	cvt.rni.f32.f32 	%f4224, %f4223;
	sub.f32 	%f4225, %f4223, %f4224;
	neg.f32 	%f4226, %f4223;
	fma.rn.f32 	%f4227, %f4221, 0fBF000000, %f4226;
	neg.f32 	%f4228, %f4213;
	add.rn.f32 	%f4229, %f4221, %f4228;
	neg.f32 	%f4230, %f4229;
	add.rn.f32 	%f4231, %f4220, %f4230;
	fma.rn.f32 	%f4232, %f4231, 0fBF000000, %f4227;
	add.f32 	%f4233, %f4225, %f4232;
	setp.gt.f32 	%p707, %f4224, 0f00000000;
	selp.b32 	%r2508, 0, -2097152000, %p707;
	setp.neu.f32 	%p708, %f237, 0f7F800000;
	setp.lt.f32 	%p709, %f4223, 0f00000000;
	selp.f32 	%f4234, 0f00000000, 0f7F800000, %p709;
	abs.f32 	%f4235, %f4223;
	setp.gt.f32 	%p710, %f4235, 0f43180000;
	cvt.rzi.s32.f32 	%r2509, %f4224;
	shl.b32 	%r2510, %r2509, 23;
	sub.s32 	%r2511, %r2510, %r2508;
	mov.b32 	%f4236, %r2511;
	add.s32 	%r2512, %r2508, 2130706432;
	mov.b32 	%f4237, %r2512;
	fma.rn.f32 	%f4238, %f4233, 0f391FCB8E, 0f3AAF85ED;
	fma.rn.f32 	%f4239, %f4238, %f4233, 0f3C1D9856;
	fma.rn.f32 	%f4240, %f4239, %f4233, 0f3D6357BB;
	fma.rn.f32 	%f4241, %f4240, %f4233, 0f3E75FDEC;
	fma.rn.f32 	%f4242, %f4241, %f4233, 0f3F317218;
	fma.rn.f32 	%f4243, %f4242, %f4233, 0f3F800000;
	mul.f32 	%f4244, %f4243, %f4237;
	mul.f32 	%f4245, %f4244, %f4236;
	selp.f32 	%f5991, %f4234, %f4245, %p710;
	@%p708 bra 	$L__BB5_224;
	add.f32 	%f4246, %f236, %f236;
	mov.b32 	%r2513, %f4246;
	and.b32  	%r2514, %r2513, 2147483647;
	xor.b32  	%r2515, %r2514, 2139095040;
	mov.b32 	%f5991, %r2515;
$L__BB5_224:
	mul.f32 	%f4249, %f183, %f5991;
	mul.f32 	%f4250, %f192, %f5991;
	mul.f32 	%f4251, %f201, %f5991;
	mul.f32 	%f4252, %f234, %f4251;
	mul.f32 	%f4253, %f235, %f4250;
	sub.f32 	%f242, %f4252, %f4253;
	mul.f32 	%f4254, %f235, %f4249;
	mul.f32 	%f4255, %f233, %f4251;
	sub.f32 	%f243, %f4254, %f4255;
	mul.f32 	%f4256, %f233, %f4250;
	mul.f32 	%f4257, %f234, %f4249;
	sub.f32 	%f244, %f4256, %f4257;
	mul.f32 	%f4258, %f243, %f243;
	fma.rn.f32 	%f4259, %f242, %f242, %f4258;
	fma.rn.f32 	%f245, %f244, %f244, %f4259;
	setp.leu.f32 	%p711, %f245, 0f00000000;
	mov.f32 	%f5992, 0f00000000;
	@%p711 bra 	$L__BB5_230;
	abs.f32 	%f246, %f245;
	setp.eq.f32 	%p712, %f245, 0f3F800000;
	mov.f32 	%f5992, 0f3F800000;
	@%p712 bra 	$L__BB5_230;
	setp.num.f32 	%p713, %f246, %f246;
	@%p713 bra 	$L__BB5_228;
	mov.f32 	%f4316, 0fBF000000;
	add.rn.f32 	%f5992, %f245, %f4316;
	bra.uni 	$L__BB5_230;
$L__BB5_228:
	setp.lt.f32 	%p714, %f246, 0f00800000;
	mul.f32 	%f4261, %f246, 0f4B800000;
	selp.f32 	%f4262, %f4261, %f246, %p714;
	mov.b32 	%r2516, %f4262;
	add.s32 	%r2517, %r2516, -1060439283;
	and.b32  	%r2518, %r2517, -8388608;
	sub.s32 	%r2519, %r2516, %r2518;
	mov.b32 	%f4263, %r2519;
	cvt.rn.f32.s32 	%f4264, %r2518;
	selp.f32 	%f4265, 0fC1C00000, 0f00000000, %p714;
	fma.rn.f32 	%f4266, %f4264, 0f34000000, %f4265;
	add.f32 	%f4267, %f4263, 0fBF800000;
	add.f32 	%f4268, %f4263, 0f3F800000;
	rcp.approx.ftz.f32 	%f4269, %f4268;
	add.f32 	%f4270, %f4267, %f4267;
	mul.f32 	%f4271, %f4270, %f4269;
	mul.f32 	%f4272, %f4271, %f4271;
	neg.f32 	%f4273, %f4271;
	sub.f32 	%f4274, %f4267, %f4271;
	add.f32 	%f4275, %f4274, %f4274;
	fma.rn.f32 	%f4276, %f4273, %f4267, %f4275;
	mul.rn.f32 	%f4277, %f4269, %f4276;
	fma.rn.f32 	%f4278, %f4272, 0f3A2C32E4, 0f3B52E7DB;
	fma.rn.f32 	%f4279, %f4278, %f4272, 0f3C93BB73;
	fma.rn.f32 	%f4280, %f4279, %f4272, 0f3DF6384F;
	mul.rn.f32 	%f4281, %f4280, %f4272;
	fma.rn.f32 	%f4282, %f4271, 0f3FB8AA3B, %f4266;
	mul.f32 	%f4283, %f4281, 0f40400000;
	sub.f32 	%f4284, %f4266, %f4282;
	fma.rn.f32 	%f4285, %f4271, 0f3FB8AA3B, %f4284;
	fma.rn.f32 	%f4286, %f4277, 0f3FB8AA3B, %f4285;
	fma.rn.f32 	%f4287, %f4271, 0f32A55E34, %f4286;
	fma.rn.f32 	%f4288, %f4283, %f4277, %f4287;
	fma.rn.f32 	%f4289, %f4281, %f4271, %f4288;
	add.rn.f32 	%f4290, %f4282, %f4289;
	mov.f32 	%f4291, 0fBF000000;
	mul.rn.f32 	%f4292, %f4290, %f4291;
	cvt.rni.f32.f32 	%f4293, %f4292;
	sub.f32 	%f4294, %f4292, %f4293;
	neg.f32 	%f4295, %f4292;
	fma.rn.f32 	%f4296, %f4290, 0fBF000000, %f4295;
	neg.f32 	%f4297, %f4282;
	add.rn.f32 	%f4298, %f4290, %f4297;
	neg.f32 	%f4299, %f4298;
	add.rn.f32 	%f4300, %f4289, %f4299;
	fma.rn.f32 	%f4301, %f4300, 0fBF000000, %f4296;
	add.f32 	%f4302, %f4294, %f4301;
	setp.gt.f32 	%p715, %f4293, 0f00000000;
	selp.b32 	%r2520, 0, -2097152000, %p715;
	setp.neu.f32 	%p716, %f246, 0f7F800000;
	setp.lt.f32 	%p717, %f4292, 0f00000000;
	selp.f32 	%f4303, 0f00000000, 0f7F800000, %p717;
	abs.f32 	%f4304, %f4292;
	setp.gt.f32 	%p718, %f4304, 0f43180000;
	cvt.rzi.s32.f32 	%r2521, %f4293;
	shl.b32 	%r2522, %r2521, 23;
	sub.s32 	%r2523, %r2522, %r2520;
	mov.b32 	%f4305, %r2523;
	add.s32 	%r2524, %r2520, 2130706432;
	mov.b32 	%f4306, %r2524;
	fma.rn.f32 	%f4307, %f4302, 0f391FCB8E, 0f3AAF85ED;
	fma.rn.f32 	%f4308, %f4307, %f4302, 0f3C1D9856;
	fma.rn.f32 	%f4309, %f4308, %f4302, 0f3D6357BB;
	fma.rn.f32 	%f4310, %f4309, %f4302, 0f3E75FDEC;
	fma.rn.f32 	%f4311, %f4310, %f4302, 0f3F317218;
	fma.rn.f32 	%f4312, %f4311, %f4302, 0f3F800000;
	mul.f32 	%f4313, %f4312, %f4306;
	mul.f32 	%f4314, %f4313, %f4305;
	selp.f32 	%f5992, %f4303, %f4314, %p718;
	@%p716 bra 	$L__BB5_230;
	add.f32 	%f4315, %f245, %f245;
	mov.b32 	%r2525, %f4315;
	and.b32  	%r2526, %r2525, 2147483647;
	xor.b32  	%r2527, %r2526, 2139095040;
	mov.b32 	%f5992, %r2527;
$L__BB5_230:
	mul.f32 	%f251, %f225, %f217;
	mul.f32 	%f4318, %f242, %f5992;
	mul.f32 	%f4319, %f243, %f5992;
	mul.f32 	%f4320, %f244, %f5992;
	mul.f32 	%f252, %f251, %f4318;
	mul.f32 	%f253, %f251, %f4319;
	mul.f32 	%f254, %f251, %f4320;
	mul.f32 	%f4321, %f235, %f253;
	mul.f32 	%f4322, %f234, %f254;
	sub.f32 	%f255, %f4321, %f4322;
	mul.f32 	%f4323, %f233, %f254;
	mul.f32 	%f4324, %f235, %f252;
	sub.f32 	%f256, %f4323, %f4324;
	mul.f32 	%f4325, %f234, %f252;
	mul.f32 	%f4326, %f233, %f253;
	sub.f32 	%f257, %f4325, %f4326;
	mul.f32 	%f4327, %f256, %f256;
	fma.rn.f32 	%f4328, %f255, %f255, %f4327;
	fma.rn.f32 	%f258, %f257, %f257, %f4328;
	setp.leu.f32 	%p719, %f258, 0f00000000;
	mov.f32 	%f5993, 0f00000000;
	@%p719 bra 	$L__BB5_236;
	abs.f32 	%f259, %f258;
	setp.eq.f32 	%p720, %f258, 0f3F800000;
	mov.f32 	%f5993, 0f3F800000;
	@%p720 bra 	$L__BB5_236;
	setp.num.f32 	%p721, %f259, %f259;
	@%p721 bra 	$L__BB5_234;
	mov.f32 	%f4385, 0fBF000000;
	add.rn.f32 	%f5993, %f258, %f4385;
	bra.uni 	$L__BB5_236;
$L__BB5_234:
	setp.lt.f32 	%p722, %f259, 0f00800000;
	mul.f32 	%f4330, %f259, 0f4B800000;
	selp.f32 	%f4331, %f4330, %f259, %p722;
	mov.b32 	%r2528, %f4331;
	add.s32 	%r2529, %r2528, -1060439283;
	and.b32  	%r2530, %r2529, -8388608;
	sub.s32 	%r2531, %r2528, %r2530;
	mov.b32 	%f4332, %r2531;
	cvt.rn.f32.s32 	%f4333, %r2530;
	selp.f32 	%f4334, 0fC1C00000, 0f00000000, %p722;
	fma.rn.f32 	%f4335, %f4333, 0f34000000, %f4334;
	add.f32 	%f4336, %f4332, 0fBF800000;
	add.f32 	%f4337, %f4332, 0f3F800000;
	rcp.approx.ftz.f32 	%f4338, %f4337;
	add.f32 	%f4339, %f4336, %f4336;
	mul.f32 	%f4340, %f4339, %f4338;
	mul.f32 	%f4341, %f4340, %f4340;
	neg.f32 	%f4342, %f4340;
	sub.f32 	%f4343, %f4336, %f4340;
	add.f32 	%f4344, %f4343, %f4343;
	fma.rn.f32 	%f4345, %f4342, %f4336, %f4344;
	mul.rn.f32 	%f4346, %f4338, %f4345;
	fma.rn.f32 	%f4347, %f4341, 0f3A2C32E4, 0f3B52E7DB;
	fma.rn.f32 	%f4348, %f4347, %f4341, 0f3C93BB73;
	fma.rn.f32 	%f4349, %f4348, %f4341, 0f3DF6384F;
	mul.rn.f32 	%f4350, %f4349, %f4341;
	fma.rn.f32 	%f4351, %f4340, 0f3FB8AA3B, %f4335;
	mul.f32 	%f4352, %f4350, 0f40400000;
	sub.f32 	%f4353, %f4335, %f4351;
	fma.rn.f32 	%f4354, %f4340, 0f3FB8AA3B, %f4353;
	fma.rn.f32 	%f4355, %f4346, 0f3FB8AA3B, %f4354;
	fma.rn.f32 	%f4356, %f4340, 0f32A55E34, %f4355;
	fma.rn.f32 	%f4357, %f4352, %f4346, %f4356;
	fma.rn.f32 	%f4358, %f4350, %f4340, %f4357;
	add.rn.f32 	%f4359, %f4351, %f4358;
	mov.f32 	%f4360, 0fBF000000;
	mul.rn.f32 	%f4361, %f4359, %f4360;
	cvt.rni.f32.f32 	%f4362, %f4361;
	sub.f32 	%f4363, %f4361, %f4362;
	neg.f32 	%f4364, %f4361;
	fma.rn.f32 	%f4365, %f4359, 0fBF000000, %f4364;
	neg.f32 	%f4366, %f4351;
	add.rn.f32 	%f4367, %f4359, %f4366;
	neg.f32 	%f4368, %f4367;
	add.rn.f32 	%f4369, %f4358, %f4368;
	fma.rn.f32 	%f4370, %f4369, 0fBF000000, %f4365;
	add.f32 	%f4371, %f4363, %f4370;
	setp.gt.f32 	%p723, %f4362, 0f00000000;
	selp.b32 	%r2532, 0, -2097152000, %p723;
	setp.neu.f32 	%p724, %f259, 0f7F800000;
	setp.lt.f32 	%p725, %f4361, 0f00000000;
	selp.f32 	%f4372, 0f00000000, 0f7F800000, %p725;
	abs.f32 	%f4373, %f4361;
	setp.gt.f32 	%p726, %f4373, 0f43180000;
	cvt.rzi.s32.f32 	%r2533, %f4362;
	shl.b32 	%r2534, %r2533, 23;
	sub.s32 	%r2535, %r2534, %r2532;
	mov.b32 	%f4374, %r2535;
	add.s32 	%r2536, %r2532, 2130706432;
	mov.b32 	%f4375, %r2536;
	fma.rn.f32 	%f4376, %f4371, 0f391FCB8E, 0f3AAF85ED;
	fma.rn.f32 	%f4377, %f4376, %f4371, 0f3C1D9856;
	fma.rn.f32 	%f4378, %f4377, %f4371, 0f3D6357BB;
	fma.rn.f32 	%f4379, %f4378, %f4371, 0f3E75FDEC;
	fma.rn.f32 	%f4380, %f4379, %f4371, 0f3F317218;
	fma.rn.f32 	%f4381, %f4380, %f4371, 0f3F800000;
	mul.f32 	%f4382, %f4381, %f4375;
	mul.f32 	%f4383, %f4382, %f4374;
	selp.f32 	%f5993, %f4372, %f4383, %p726;
	@%p724 bra 	$L__BB5_236;
	add.f32 	%f4384, %f258, %f258;
	mov.b32 	%r2537, %f4384;
	and.b32  	%r2538, %r2537, 2147483647;
	xor.b32  	%r2539, %r2538, 2139095040;
	mov.b32 	%f5993, %r2539;
$L__BB5_236:
	mul.f32 	%f4386, %f251, 0f3F8CCCCD;
	mul.f32 	%f4387, %f255, %f5993;
	mul.f32 	%f4388, %f256, %f5993;
	mul.f32 	%f4389, %f257, %f5993;
	mul.f32 	%f264, %f4386, %f4387;
	mul.f32 	%f265, %f4386, %f4388;
	mul.f32 	%f266, %f4386, %f4389;
	mul.f32 	%f267, %f226, %f233;
	mul.f32 	%f268, %f226, %f234;
	mul.f32 	%f269, %f226, %f235;
	mul.f32 	%f270, %f174, 0f3FA2F984;
	abs.f32 	%f6020, %f270;
	setp.lt.f32 	%p727, %f6020, 0f3F800000;
	mov.f32 	%f5996, %f6020;
	@%p727 bra 	$L__BB5_247;
	setp.gtu.f32 	%p728, %f6020, 0f4B000000;
	@%p728 bra 	$L__BB5_244;
	mov.f32 	%f4390, 0f3F800000;
	div.approx.f32 	%f4391, %f6020, %f4390;
	cvt.rzi.f32.f32 	%f5994, %f4391;
	sub.f32 	%f273, %f6020, %f5994;
	mov.b32 	%r235, %f273;
	setp.lt.u32 	%p729, %r235, 1065353216;
	@%p729 bra 	$L__BB5_243;
	setp.lt.u32 	%p730, %r235, -2147483647;
	@%p730 bra 	$L__BB5_241;
	add.f32 	%f4395, %f5994, 0fBF800000;
	setp.lt.f32 	%p733, %f273, 0fBF800000;
	add.f32 	%f4396, %f4395, 0fBF800000;
	selp.f32 	%f5994, %f4396, %f4395, %p733;
	bra.uni 	$L__BB5_243;
$L__BB5_241:
	add.f32 	%f5994, %f5994, 0f3F800000;
	setp.ltu.f32 	%p731, %f273, 0f40000000;
	@%p731 bra 	$L__BB5_243;
	add.f32 	%f4392, %f5994, 0f3F800000;
	add.f32 	%f4393, %f273, 0fC0400000;
	setp.ge.f32 	%p732, %f4393, 0f00000000;
	add.f32 	%f4394, %f4392, 0f3F800000;
	selp.f32 	%f5994, %f4394, %f4392, %p732;
$L__BB5_243:
	sub.f32 	%f5996, %f6020, %f5994;
	bra.uni 	$L__BB5_247;
$L__BB5_244:
	mov.b32 	%r236, %f6020;
	and.b32  	%r2540, %r236, 8388607;
	or.b32  	%r3381, %r2540, 1065353216;
	mov.b32 	%f5995, %r3381;
	and.b32  	%r2541, %r236, -8388608;
	add.s32 	%r3382, %r2541, -1065353216;
	setp.eq.s32 	%p734, %r3382, 0;
	@%p734 bra 	$L__BB5_246;
$L__BB5_245:
	min.u32 	%r2542, %r3382, 192937984;
	add.s32 	%r2543, %r3381, %r2542;
	mov.b32 	%f4397, %r2543;
	sub.f32 	%f4398, %f4397, %f4397;
	add.f32 	%f4399, %f4398, %f4397;
	sub.f32 	%f4400, %f4397, %f4399;
	mov.f32 	%f4401, 0f3F800000;
	fma.rz.f32 	%f4402, %f4400, %f4401, %f4399;
	cvt.rzi.f32.f32 	%f4403, %f4402;
	sub.f32 	%f5995, %f4397, %f4403;
	sub.s32 	%r3382, %r3382, %r2542;
	mov.b32 	%r3381, %f5995;
	setp.ne.s32 	%p735, %r3382, 0;
	setp.ne.s32 	%p736, %r3381, 0;
	and.pred  	%p737, %p735, %p736;
	@%p737 bra 	$L__BB5_245;
$L__BB5_246:
	setp.gt.u32 	%p738, %r236, 2139095039;
	selp.f32 	%f4405, 0f7FFFFFFF, 0f4B000000, %p738;
	mul.f32 	%f4406, %f5995, 0f34000000;
	mul.f32 	%f5996, %f4405, %f4406;
$L__BB5_247:
	abs.f32 	%f4407, %f5996;
	setp.nan.f32 	%p739, %f4407, %f4407;
	copysign.f32 	%f4408, %f270, %f5996;
	selp.f32 	%f4409, %f5996, %f4408, %p739;
	setp.lt.f32 	%p740, %f4409, 0f00000000;
	add.f32 	%f4410, %f4409, 0f3F800000;
	selp.f32 	%f284, %f4410, %f4409, %p740;
	mul.f32 	%f285, %f284, 0f41490FDA;
	mul.f32 	%f4411, %f285, 0f3F22F983;
	cvt.rni.s32.f32 	%r3390, %f4411;
	cvt.rn.f32.s32 	%f4412, %r3390;
	fma.rn.f32 	%f4413, %f4412, 0fBFC90FDA, %f285;
	fma.rn.f32 	%f4414, %f4412, 0fB3A22168, %f4413;
	fma.rn.f32 	%f5998, %f4412, 0fA7C234C5, %f4414;
	abs.f32 	%f287, %f285;
	setp.ltu.f32 	%p741, %f287, 0f47CE4780;
	mov.u32 	%r3386, %r3390;
	mov.f32 	%f5997, %f5998;
	@%p741 bra 	$L__BB5_255;
	setp.neu.f32 	%p742, %f287, 0f7F800000;
	@%p742 bra 	$L__BB5_250;
	mov.f32 	%f4417, 0f00000000;
	mul.rn.f32 	%f5997, %f285, %f4417;
	mov.b32 	%r3386, 0;
	bra.uni 	$L__BB5_255;
$L__BB5_250:
	mov.b32 	%r244, %f285;
	shl.b32 	%r2545, %r244, 8;
	or.b32  	%r245, %r2545, -2147483648;
	mov.b64 	%rd1261, 0;
	mov.b32 	%r3383, 0;
	mov.u64 	%rd1259, __cudart_i2opi_f;
	mov.u64 	%rd1260, %rd1;
$L__BB5_251:
	.pragma "nounroll";
	ld.global.nc.u32 	%r2546, [%rd1259];
	mad.wide.u32 	%rd974, %r2546, %r245, %rd1261;
	shr.u64 	%rd1261, %rd974, 32;
	st.local.u32 	[%rd1260], %rd974;
	add.s32 	%r3383, %r3383, 1;
	add.s64 	%rd1260, %rd1260, 4;
	add.s64 	%rd1259, %rd1259, 4;
	setp.ne.s32 	%p743, %r3383, 6;
	@%p743 bra 	$L__BB5_251;
	shr.u32 	%r2547, %r244, 23;
	st.local.u32 	[%rd1+24], %rd1261;
	and.b32  	%r248, %r2547, 31;
	and.b32  	%r2548, %r2547, 224;
	add.s32 	%r2549, %r2548, -128;
	shr.u32 	%r2550, %r2549, 5;
	mul.wide.u32 	%rd975, %r2550, 4;
	sub.s64 	%rd127, %rd1, %rd975;
	ld.local.u32 	%r3384, [%rd127+24];
	ld.local.u32 	%r3385, [%rd127+20];
	setp.eq.s32 	%p744, %r248, 0;
	@%p744 bra 	$L__BB5_254;
	shf.l.wrap.b32 	%r3384, %r3385, %r3384, %r248;
	ld.local.u32 	%r2551, [%rd127+16];
	shf.l.wrap.b32 	%r3385, %r2551, %r3385, %r248;
$L__BB5_254:
	shr.u32 	%r2552, %r3384, 30;
	shf.l.wrap.b32 	%r2553, %r3385, %r3384, 2;
	shl.b32 	%r2554, %r3385, 2;
	shr.u32 	%r2555, %r2553, 31;
	add.s32 	%r2556, %r2555, %r2552;
	neg.s32 	%r2557, %r2556;
	setp.lt.s32 	%p745, %r244, 0;
	selp.b32 	%r3386, %r2557, %r2556, %p745;
	xor.b32  	%r2558, %r2553, %r244;
	shr.s32 	%r2559, %r2553, 31;
	xor.b32  	%r2560, %r2559, %r2553;
	xor.b32  	%r2561, %r2559, %r2554;
	cvt.u64.u32 	%rd976, %r2560;
	shl.b64 	%rd977, %rd976, 32;
	cvt.u64.u32 	%rd978, %r2561;
	or.b64  	%rd979, %rd977, %rd978;
	cvt.rn.f64.s64 	%fd116, %rd979;
	mul.f64 	%fd117, %fd116, 0d3BF921FB54442D19;
	cvt.rn.f32.f64 	%f4415, %fd117;
	neg.f32 	%f4416, %f4415;
	setp.lt.s32 	%p746, %r2558, 0;
	selp.f32 	%f5997, %f4416, %f4415, %p746;
$L__BB5_255:
	setp.ltu.f32 	%p747, %f287, 0f47CE4780;
	add.s32 	%r2563, %r3386, 1;
	mul.rn.f32 	%f4418, %f5997, %f5997;
	and.b32  	%r2564, %r3386, 1;
	setp.eq.b32 	%p748, %r2564, 1;
	selp.f32 	%f4419, %f5997, 0f3F800000, %p748;
	fma.rn.f32 	%f4420, %f4418, %f4419, 0f00000000;
	fma.rn.f32 	%f4421, %f4418, 0f37CBAC00, 0fBAB607ED;
	selp.f32 	%f4422, 0fB94D4153, %f4421, %p748;
	selp.f32 	%f4423, 0f3C0885E4, 0f3D2AAABB, %p748;
	fma.rn.f32 	%f4424, %f4422, %f4418, %f4423;
	selp.f32 	%f4425, 0fBE2AAAA8, 0fBEFFFFFF, %p748;
	fma.rn.f32 	%f4426, %f4424, %f4418, %f4425;
	fma.rn.f32 	%f4427, %f4426, %f4420, %f4419;
	and.b32  	%r2565, %r2563, 2;
	setp.eq.s32 	%p749, %r2565, 0;
	mov.f32 	%f4428, 0f00000000;
	sub.f32 	%f4429, %f4428, %f4427;
	selp.f32 	%f4430, %f4427, %f4429, %p749;
	mov.f32 	%f4431, 0f3F800000;
	sub.f32 	%f4432, %f4431, %f4430;
	setp.gt.f32 	%p750, %f284, 0f3E800000;
	setp.lt.f32 	%p751, %f284, 0f3F400000;
	mov.f32 	%f4433, 0f40800000;
	sub.f32 	%f4434, %f4433, %f4432;
	selp.f32 	%f4435, %f4434, %f4432, %p751;
	selp.f32 	%f4436, %f4435, %f4432, %p750;
	mul.f32 	%f291, %f4436, 0f3F19999A;
	mul.f32 	%f4437, %f291, %f291;
	mul.f32 	%f4438, %f142, %f4437;
	fma.rn.f32 	%f292, %f267, %f4438, %f252;
	fma.rn.f32 	%f293, %f268, %f4438, %f253;
	fma.rn.f32 	%f294, %f269, %f4438, %f254;
	@%p747 bra 	$L__BB5_263;
	setp.neu.f32 	%p752, %f287, 0f7F800000;
	@%p752 bra 	$L__BB5_258;
	mov.f32 	%f4441, 0f00000000;
	mul.rn.f32 	%f5998, %f285, %f4441;
	mov.b32 	%r3390, 0;
	bra.uni 	$L__BB5_263;
$L__BB5_258:
	mov.b32 	%r257, %f285;
	shl.b32 	%r2567, %r257, 8;
	or.b32  	%r258, %r2567, -2147483648;
	mov.b64 	%rd1264, 0;
	mov.b32 	%r3387, 0;
	mov.u64 	%rd1262, __cudart_i2opi_f;
	mov.u64 	%rd1263, %rd1;
$L__BB5_259:
	.pragma "nounroll";
	ld.global.nc.u32 	%r2568, [%rd1262];
	mad.wide.u32 	%rd982, %r2568, %r258, %rd1264;
	shr.u64 	%rd1264, %rd982, 32;
	st.local.u32 	[%rd1263], %rd982;
	add.s32 	%r3387, %r3387, 1;
	add.s64 	%rd1263, %rd1263, 4;
	add.s64 	%rd1262, %rd1262, 4;
	setp.ne.s32 	%p753, %r3387, 6;
	@%p753 bra 	$L__BB5_259;
	shr.u32 	%r2569, %r257, 23;
	st.local.u32 	[%rd1+24], %rd1264;
	and.b32  	%r261, %r2569, 31;
	and.b32  	%r2570, %r2569, 224;
	add.s32 	%r2571, %r2570, -128;
	shr.u32 	%r2572, %r2571, 5;
	mul.wide.u32 	%rd983, %r2572, 4;
	sub.s64 	%rd134, %rd1, %rd983;
	ld.local.u32 	%r3388, [%rd134+24];
	ld.local.u32 	%r3389, [%rd134+20];
	setp.eq.s32 	%p754, %r261, 0;
	@%p754 bra 	$L__BB5_262;
	shf.l.wrap.b32 	%r3388, %r3389, %r3388, %r261;
	ld.local.u32 	%r2573, [%rd134+16];
	shf.l.wrap.b32 	%r3389, %r2573, %r3389, %r261;
$L__BB5_262:
	shr.u32 	%r2574, %r3388, 30;
	shf.l.wrap.b32 	%r2575, %r3389, %r3388, 2;
	shl.b32 	%r2576, %r3389, 2;
	shr.u32 	%r2577, %r2575, 31;
	add.s32 	%r2578, %r2577, %r2574;
	neg.s32 	%r2579, %r2578;
	setp.lt.s32 	%p755, %r257, 0;
	selp.b32 	%r3390, %r2579, %r2578, %p755;
	xor.b32  	%r2580, %r2575, %r257;
	shr.s32 	%r2581, %r2575, 31;
	xor.b32  	%r2582, %r2581, %r2575;
	xor.b32  	%r2583, %r2581, %r2576;
	cvt.u64.u32 	%rd984, %r2582;
	shl.b64 	%rd985, %rd984, 32;
	cvt.u64.u32 	%rd986, %r2583;
	or.b64  	%rd987, %rd985, %rd986;
	cvt.rn.f64.s64 	%fd118, %rd987;
	mul.f64 	%fd119, %fd118, 0d3BF921FB54442D19;
	cvt.rn.f32.f64 	%f4439, %fd119;
	neg.f32 	%f4440, %f4439;
	setp.lt.s32 	%p756, %r2580, 0;
	selp.f32 	%f5998, %f4440, %f4439, %p756;
$L__BB5_263:
	mul.rn.f32 	%f4442, %f5998, %f5998;
	and.b32  	%r2585, %r3390, 1;
	setp.eq.b32 	%p757, %r2585, 1;
	selp.f32 	%f4443, 0f3F800000, %f5998, %p757;
	fma.rn.f32 	%f4444, %f4442, %f4443, 0f00000000;
	fma.rn.f32 	%f4445, %f4442, 0f37CBAC00, 0fBAB607ED;
	selp.f32 	%f4446, %f4445, 0fB94D4153, %p757;
	selp.f32 	%f4447, 0f3D2AAABB, 0f3C0885E4, %p757;
	fma.rn.f32 	%f4448, %f4446, %f4442, %f4447;
	selp.f32 	%f4449, 0fBEFFFFFF, 0fBE2AAAA8, %p757;
	fma.rn.f32 	%f4450, %f4448, %f4442, %f4449;
	fma.rn.f32 	%f4451, %f4450, %f4444, %f4443;
	and.b32  	%r2586, %r3390, 2;
	setp.eq.s32 	%p758, %r2586, 0;
	mov.f32 	%f4452, 0f00000000;
	sub.f32 	%f4453, %f4452, %f4451;
	selp.f32 	%f4454, %f4451, %f4453, %p758;
	mul.f32 	%f298, %f264, %f4454;
	mul.f32 	%f299, %f265, %f4454;
	mul.f32 	%f300, %f266, %f4454;
	mul.f32 	%f301, %f284, 0f40C90FDA;
	mul.f32 	%f4455, %f301, 0f3F22F983;
	cvt.rni.s32.f32 	%r3394, %f4455;
	cvt.rn.f32.s32 	%f4456, %r3394;
	fma.rn.f32 	%f4457, %f4456, 0fBFC90FDA, %f301;
	fma.rn.f32 	%f4458, %f4456, 0fB3A22168, %f4457;
	fma.rn.f32 	%f5999, %f4456, 0fA7C234C5, %f4458;
	abs.f32 	%f303, %f301;
	setp.ltu.f32 	%p759, %f303, 0f47CE4780;
	@%p759 bra 	$L__BB5_271;
	setp.neu.f32 	%p760, %f303, 0f7F800000;
	@%p760 bra 	$L__BB5_266;
	mov.f32 	%f4461, 0f00000000;
	mul.rn.f32 	%f5999, %f301, %f4461;
	mov.b32 	%r3394, 0;
	bra.uni 	$L__BB5_271;
$L__BB5_266:
	mov.b32 	%r271, %f301;
	shl.b32 	%r2588, %r271, 8;
	or.b32  	%r272, %r2588, -2147483648;
	mov.b64 	%rd1267, 0;
	mov.b32 	%r3391, 0;
	mov.u64 	%rd1265, __cudart_i2opi_f;
	mov.u64 	%rd1266, %rd1;
$L__BB5_267:
	.pragma "nounroll";
	ld.global.nc.u32 	%r2589, [%rd1265];
	mad.wide.u32 	%rd990, %r2589, %r272, %rd1267;
	shr.u64 	%rd1267, %rd990, 32;
	st.local.u32 	[%rd1266], %rd990;
	add.s32 	%r3391, %r3391, 1;
	add.s64 	%rd1266, %rd1266, 4;
	add.s64 	%rd1265, %rd1265, 4;
	setp.ne.s32 	%p761, %r3391, 6;
	@%p761 bra 	$L__BB5_267;
	shr.u32 	%r2590, %r271, 23;
	st.local.u32 	[%rd1+24], %rd1267;
	and.b32  	%r275, %r2590, 31;
	and.b32  	%r2591, %r2590, 224;
	add.s32 	%r2592, %r2591, -128;
	shr.u32 	%r2593, %r2592, 5;
	mul.wide.u32 	%rd991, %r2593, 4;
	sub.s64 	%rd141, %rd1, %rd991;
	ld.local.u32 	%r3392, [%rd141+24];
	ld.local.u32 	%r3393, [%rd141+20];
	setp.eq.s32 	%p762, %r275, 0;
	@%p762 bra 	$L__BB5_270;
	shf.l.wrap.b32 	%r3392, %r3393, %r3392, %r275;
	ld.local.u32 	%r2594, [%rd141+16];
	shf.l.wrap.b32 	%r3393, %r2594, %r3393, %r275;
$L__BB5_270:
	shr.u32 	%r2595, %r3392, 30;
	shf.l.wrap.b32 	%r2596, %r3393, %r3392, 2;
	shl.b32 	%r2597, %r3393, 2;
	shr.u32 	%r2598, %r2596, 31;
	add.s32 	%r2599, %r2598, %r2595;
	neg.s32 	%r2600, %r2599;
	setp.lt.s32 	%p763, %r271, 0;
	selp.b32 	%r3394, %r2600, %r2599, %p763;
	xor.b32  	%r2601, %r2596, %r271;
	shr.s32 	%r2602, %r2596, 31;
	xor.b32  	%r2603, %r2602, %r2596;
	xor.b32  	%r2604, %r2602, %r2597;
	cvt.u64.u32 	%rd992, %r2603;
	shl.b64 	%rd993, %rd992, 32;
	cvt.u64.u32 	%rd994, %r2604;
	or.b64  	%rd995, %rd993, %rd994;
	cvt.rn.f64.s64 	%fd120, %rd995;
	mul.f64 	%fd121, %fd120, 0d3BF921FB54442D19;
	cvt.rn.f32.f64 	%f4459, %fd121;
	neg.f32 	%f4460, %f4459;
	setp.lt.s32 	%p764, %r2601, 0;
	selp.f32 	%f5999, %f4460, %f4459, %p764;
$L__BB5_271:
	mul.f32 	%f4462, %f217, %f217;
	add.f32 	%f4463, %f217, %f217;
	sub.f32 	%f4464, %f4463, %f4462;
	add.s32 	%r2606, %r3394, 1;
	mul.rn.f32 	%f4465, %f5999, %f5999;
	and.b32  	%r2607, %r3394, 1;
	setp.eq.b32 	%p765, %r2607, 1;
	selp.f32 	%f4466, %f5999, 0f3F800000, %p765;
	fma.rn.f32 	%f4467, %f4465, %f4466, 0f00000000;
	fma.rn.f32 	%f4468, %f4465, 0f37CBAC00, 0fBAB607ED;
	selp.f32 	%f4469, 0fB94D4153, %f4468, %p765;
	selp.f32 	%f4470, 0f3C0885E4, 0f3D2AAABB, %p765;
	fma.rn.f32 	%f4471, %f4469, %f4465, %f4470;
	selp.f32 	%f4472, 0fBE2AAAA8, 0fBEFFFFFF, %p765;
	fma.rn.f32 	%f4473, %f4471, %f4465, %f4472;
	fma.rn.f32 	%f4474, %f4473, %f4467, %f4466;
	and.b32  	%r2608, %r2606, 2;
	setp.eq.s32 	%p766, %r2608, 0;
	mov.f32 	%f4475, 0f00000000;
	sub.f32 	%f4476, %f4475, %f4474;
	selp.f32 	%f4477, %f4474, %f4476, %p766;
	add.f32 	%f4478, %f4477, %f4477;
	mov.f32 	%f4479, 0f40000000;
	sub.f32 	%f4480, %f4479, %f4478;
	mov.f32 	%f4481, 0f3F800000;
	sub.f32 	%f4482, %f4481, %f4464;
	mul.f32 	%f4483, %f4482, %f4480;
	fma.rn.f32 	%f4484, %f4464, %f291, %f4483;
	fma.rn.f32 	%f4485, %f292, %f4484, %f298;
	fma.rn.f32 	%f4486, %f293, %f4484, %f299;
	fma.rn.f32 	%f4487, %f294, %f4484, %f300;
	fma.rn.f32 	%f307, %f8, %f178, %f4485;
	fma.rn.f32 	%f308, %f9, %f187, %f4486;
	add.f32 	%f309, %f196, %f4487;
	mul.f32 	%f310, %f174, 0f3F000000;
	mul.f32 	%f4488, %f310, 0f3F22F983;
	cvt.rni.s32.f32 	%r3448, %f4488;
	cvt.rn.f32.s32 	%f4489, %r3448;
	fma.rn.f32 	%f4490, %f4489, 0fBFC90FDA, %f310;
	fma.rn.f32 	%f4491, %f4489, 0fB3A22168, %f4490;
	fma.rn.f32 	%f6025, %f4489, 0fA7C234C5, %f4491;
	abs.f32 	%f312, %f310;
	setp.ltu.f32 	%p767, %f312, 0f47CE4780;
	mov.u32 	%r3398, %r3448;
	mov.f32 	%f6000, %f6025;
	@%p767 bra 	$L__BB5_279;
	setp.neu.f32 	%p768, %f312, 0f7F800000;
	@%p768 bra 	$L__BB5_274;
	mov.f32 	%f4494, 0f00000000;
	mul.rn.f32 	%f6000, %f310, %f4494;
	mov.b32 	%r3398, 0;
	bra.uni 	$L__BB5_279;
$L__BB5_274:
	mov.b32 	%r285, %f310;
	shl.b32 	%r2610, %r285, 8;
	or.b32  	%r286, %r2610, -2147483648;
	mov.b64 	%rd1270, 0;
	mov.b32 	%r3395, 0;
	mov.u64 	%rd1268, __cudart_i2opi_f;
	mov.u64 	%rd1269, %rd1;
$L__BB5_275:
	.pragma "nounroll";
	ld.global.nc.u32 	%r2611, [%rd1268];
	mad.wide.u32 	%rd998, %r2611, %r286, %rd1270;
	shr.u64 	%rd1270, %rd998, 32;
	st.local.u32 	[%rd1269], %rd998;
	add.s32 	%r3395, %r3395, 1;
	add.s64 	%rd1269, %rd1269, 4;
	add.s64 	%rd1268, %rd1268, 4;
	setp.ne.s32 	%p769, %r3395, 6;
	@%p769 bra 	$L__BB5_275;
	shr.u32 	%r2612, %r285, 23;
	st.local.u32 	[%rd1+24], %rd1270;
	and.b32  	%r289, %r2612, 31;
	and.b32  	%r2613, %r2612, 224;
	add.s32 	%r2614, %r2613, -128;
	shr.u32 	%r2615, %r2614, 5;
	mul.wide.u32 	%rd999, %r2615, 4;
	sub.s64 	%rd148, %rd1, %rd999;
	ld.local.u32 	%r3396, [%rd148+24];
	ld.local.u32 	%r3397, [%rd148+20];
	setp.eq.s32 	%p770, %r289, 0;
	@%p770 bra 	$L__BB5_278;
	shf.l.wrap.b32 	%r3396, %r3397, %r3396, %r289;
	ld.local.u32 	%r2616, [%rd148+16];
	shf.l.wrap.b32 	%r3397, %r2616, %r3397, %r289;
$L__BB5_278:
	shr.u32 	%r2617, %r3396, 30;
	shf.l.wrap.b32 	%r2618, %r3397, %r3396, 2;
	shl.b32 	%r2619, %r3397, 2;
	shr.u32 	%r2620, %r2618, 31;
	add.s32 	%r2621, %r2620, %r2617;
	neg.s32 	%r2622, %r2621;
	setp.lt.s32 	%p771, %r285, 0;
	selp.b32 	%r3398, %r2622, %r2621, %p771;
	xor.b32  	%r2623, %r2618, %r285;
	shr.s32 	%r2624, %r2618, 31;
	xor.b32  	%r2625, %r2624, %r2618;
	xor.b32  	%r2626, %r2624, %r2619;
	cvt.u64.u32 	%rd1000, %r2625;
	shl.b64 	%rd1001, %rd1000, 32;
	cvt.u64.u32 	%rd1002, %r2626;
	or.b64  	%rd1003, %rd1001, %rd1002;
	cvt.rn.f64.s64 	%fd122, %rd1003;
	mul.f64 	%fd123, %fd122, 0d3BF921FB54442D19;
	cvt.rn.f32.f64 	%f4492, %fd123;
	neg.f32 	%f4493, %f4492;
	setp.lt.s32 	%p772, %r2623, 0;
	selp.f32 	%f6000, %f4493, %f4492, %p772;
$L__BB5_279:
	setp.ltu.f32 	%p773, %f312, 0f47CE4780;
	add.s32 	%r2628, %r3398, 1;
	mul.rn.f32 	%f4495, %f6000, %f6000;
	and.b32  	%r2629, %r3398, 1;
	setp.eq.b32 	%p774, %r2629, 1;
	selp.f32 	%f4496, %f6000, 0f3F800000, %p774;
	fma.rn.f32 	%f4497, %f4495, %f4496, 0f00000000;
	fma.rn.f32 	%f4498, %f4495, 0f37CBAC00, 0fBAB607ED;
	selp.f32 	%f4499, 0fB94D4153, %f4498, %p774;
	selp.f32 	%f4500, 0f3C0885E4, 0f3D2AAABB, %p774;
	fma.rn.f32 	%f4501, %f4499, %f4495, %f4500;
	selp.f32 	%f4502, 0fBE2AAAA8, 0fBEFFFFFF, %p774;
	fma.rn.f32 	%f4503, %f4501, %f4495, %f4502;
	fma.rn.f32 	%f4504, %f4503, %f4497, %f4496;
	and.b32  	%r2630, %r2628, 2;
	setp.eq.s32 	%p775, %r2630, 0;
	mov.f32 	%f4505, 0f00000000;
	sub.f32 	%f4506, %f4505, %f4504;
	selp.f32 	%f316, %f4504, %f4506, %p775;
	mov.u32 	%r3402, %r3448;
	mov.f32 	%f6001, %f6025;
	@%p773 bra 	$L__BB5_287;
	setp.neu.f32 	%p776, %f312, 0f7F800000;
	@%p776 bra 	$L__BB5_282;
	mov.f32 	%f4509, 0f00000000;
	mul.rn.f32 	%f6001, %f310, %f4509;
	mov.b32 	%r3402, 0;
	bra.uni 	$L__BB5_287;
$L__BB5_282:
	mov.b32 	%r298, %f310;
	shl.b32 	%r2632, %r298, 8;
	or.b32  	%r299, %r2632, -2147483648;
	mov.b64 	%rd1273, 0;
	mov.b32 	%r3399, 0;
	mov.u64 	%rd1271, __cudart_i2opi_f;
	mov.u64 	%rd1272, %rd1;
$L__BB5_283:
	.pragma "nounroll";
	ld.global.nc.u32 	%r2633, [%rd1271];
	mad.wide.u32 	%rd1006, %r2633, %r299, %rd1273;
	shr.u64 	%rd1273, %rd1006, 32;
	st.local.u32 	[%rd1272], %rd1006;
	add.s32 	%r3399, %r3399, 1;
	add.s64 	%rd1272, %rd1272, 4;
	add.s64 	%rd1271, %rd1271, 4;
	setp.ne.s32 	%p777, %r3399, 6;
	@%p777 bra 	$L__BB5_283;
	shr.u32 	%r2634, %r298, 23;
	st.local.u32 	[%rd1+24], %rd1273;
	and.b32  	%r302, %r2634, 31;
	and.b32  	%r2635, %r2634, 224;
	add.s32 	%r2636, %r2635, -128;
	shr.u32 	%r2637, %r2636, 5;
	mul.wide.u32 	%rd1007, %r2637, 4;
	sub.s64 	%rd155, %rd1, %rd1007;
	ld.local.u32 	%r3400, [%rd155+24];
	ld.local.u32 	%r3401, [%rd155+20];
	setp.eq.s32 	%p778, %r302, 0;
	@%p778 bra 	$L__BB5_286;
	shf.l.wrap.b32 	%r3400, %r3401, %r3400, %r302;
	ld.local.u32 	%r2638, [%rd155+16];
	shf.l.wrap.b32 	%r3401, %r2638, %r3401, %r302;
$L__BB5_286:
	shr.u32 	%r2639, %r3400, 30;
	shf.l.wrap.b32 	%r2640, %r3401, %r3400, 2;
	shl.b32 	%r2641, %r3401, 2;
	shr.u32 	%r2642, %r2640, 31;
	add.s32 	%r2643, %r2642, %r2639;
	neg.s32 	%r2644, %r2643;
	setp.lt.s32 	%p779, %r298, 0;
	selp.b32 	%r3402, %r2644, %r2643, %p779;
	xor.b32  	%r2645, %r2640, %r298;
	shr.s32 	%r2646, %r2640, 31;
	xor.b32  	%r2647, %r2646, %r2640;
	xor.b32  	%r2648, %r2646, %r2641;
	cvt.u64.u32 	%rd1008, %r2647;
	shl.b64 	%rd1009, %rd1008, 32;
	cvt.u64.u32 	%rd1010, %r2648;
	or.b64  	%rd1011, %rd1009, %rd1010;
	cvt.rn.f64.s64 	%fd124, %rd1011;
	mul.f64 	%fd125, %fd124, 0d3BF921FB54442D19;
	cvt.rn.f32.f64 	%f4507, %fd125;
	neg.f32 	%f4508, %f4507;
	setp.lt.s32 	%p780, %r2645, 0;
	selp.f32 	%f6001, %f4508, %f4507, %p780;
$L__BB5_287:
	mul.rn.f32 	%f4510, %f6001, %f6001;
	and.b32  	%r2650, %r3402, 1;
	setp.eq.b32 	%p781, %r2650, 1;
	selp.f32 	%f4511, 0f3F800000, %f6001, %p781;
	fma.rn.f32 	%f4512, %f4510, %f4511, 0f00000000;
	fma.rn.f32 	%f4513, %f4510, 0f37CBAC00, 0fBAB607ED;
	selp.f32 	%f4514, %f4513, 0fB94D4153, %p781;
	selp.f32 	%f4515, 0f3D2AAABB, 0f3C0885E4, %p781;
	fma.rn.f32 	%f4516, %f4514, %f4510, %f4515;
	selp.f32 	%f4517, 0fBEFFFFFF, 0fBE2AAAA8, %p781;
	fma.rn.f32 	%f4518, %f4516, %f4510, %f4517;
	fma.rn.f32 	%f4519, %f4518, %f4512, %f4511;
	and.b32  	%r2651, %r3402, 2;
	setp.eq.s32 	%p782, %r2651, 0;
	mov.f32 	%f4520, 0f00000000;
	sub.f32 	%f4521, %f4520, %f4519;
	selp.f32 	%f4522, %f4519, %f4521, %p782;
	mul.f32 	%f4523, %f4522, 0f00000000;
	mul.f32 	%f4524, %f307, %f4523;
	fma.rn.f32 	%f4525, %f316, 0f00000000, %f4524;
	mul.f32 	%f4526, %f308, %f4523;
	add.f32 	%f4527, %f4526, %f4525;
	fma.rn.f32 	%f4528, %f309, %f4522, %f4527;
	mul.f32 	%f4529, %f4523, 0f80000000;
	fma.rn.f32 	%f4530, %f307, %f316, %f4529;
	mul.f32 	%f4531, %f309, %f4523;
	sub.f32 	%f4532, %f4530, %f4531;
	fma.rn.f32 	%f4533, %f308, %f4522, %f4532;
	fma.rn.f32 	%f4534, %f308, %f316, %f4531;
	fma.rn.f32 	%f4535, %f4523, 0f80000000, %f4534;
	mul.f32 	%f4536, %f307, %f4522;
	sub.f32 	%f4537, %f4535, %f4536;
	mul.f32 	%f4538, %f309, %f316;
	sub.f32 	%f4539, %f4538, %f4526;
	fma.rn.f32 	%f4540, %f307, %f4523, %f4539;
	sub.f32 	%f4541, %f4540, %f4523;
	mul.f32 	%f4542, %f4523, %f4528;
	fma.rn.f32 	%f4543, %f316, %f4533, %f4542;
	fma.rn.f32 	%f4544, %f4522, %f4537, %f4543;
	mul.f32 	%f4545, %f4523, %f4541;
	sub.f32 	%f6131, %f4544, %f4545;
	mul.f32 	%f4546, %f4522, %f4533;
	sub.f32 	%f4547, %f4542, %f4546;
	fma.rn.f32 	%f4548, %f316, %f4537, %f4547;
	add.f32 	%f6130, %f4545, %f4548;
	mul.f32 	%f4549, %f4523, %f4533;
	fma.rn.f32 	%f4550, %f4522, %f4528, %f4549;
	mul.f32 	%f4551, %f4523, %f4537;
	sub.f32 	%f4552, %f4550, %f4551;
	fma.rn.f32 	%f6129, %f316, %f4541, %f4552;
	add.f32 	%f323, %f2, %f4;
	mul.f32 	%f4553, %f323, 0f3F22F983;
	cvt.rni.s32.f32 	%r3472, %f4553;
	cvt.rn.f32.s32 	%f4554, %r3472;
	fma.rn.f32 	%f4555, %f4554, 0fBFC90FDA, %f323;
	fma.rn.f32 	%f4556, %f4554, 0fB3A22168, %f4555;
	fma.rn.f32 	%f6031, %f4554, 0fA7C234C5, %f4556;
	abs.f32 	%f325, %f323;
	setp.ltu.f32 	%p783, %f325, 0f47CE4780;
	mov.u32 	%r3406, %r3472;
	mov.f32 	%f6002, %f6031;
	@%p783 bra 	$L__BB5_295;
	setp.neu.f32 	%p784, %f325, 0f7F800000;
	@%p784 bra 	$L__BB5_290;
	mov.f32 	%f4559, 0f00000000;
	mul.rn.f32 	%f6002, %f323, %f4559;
	mov.b32 	%r3406, 0;
	bra.uni 	$L__BB5_295;
$L__BB5_290:
	mov.b32 	%r312, %f323;
	shl.b32 	%r2653, %r312, 8;
	or.b32  	%r313, %r2653, -2147483648;
	mov.b64 	%rd1276, 0;
	mov.b32 	%r3403, 0;
	mov.u64 	%rd1274, __cudart_i2opi_f;
	mov.u64 	%rd1275, %rd1;
$L__BB5_291:
	.pragma "nounroll";
	ld.global.nc.u32 	%r2654, [%rd1274];
	mad.wide.u32 	%rd1014, %r2654, %r313, %rd1276;
	shr.u64 	%rd1276, %rd1014, 32;
	st.local.u32 	[%rd1275], %rd1014;
	add.s32 	%r3403, %r3403, 1;
	add.s64 	%rd1275, %rd1275, 4;
	add.s64 	%rd1274, %rd1274, 4;
	setp.ne.s32 	%p785, %r3403, 6;
	@%p785 bra 	$L__BB5_291;
	shr.u32 	%r2655, %r312, 23;
	st.local.u32 	[%rd1+24], %rd1276;
	and.b32  	%r316, %r2655, 31;
	and.b32  	%r2656, %r2655, 224;
	add.s32 	%r2657, %r2656, -128;
	shr.u32 	%r2658, %r2657, 5;
	mul.wide.u32 	%rd1015, %r2658, 4;
	sub.s64 	%rd162, %rd1, %rd1015;
	ld.local.u32 	%r3404, [%rd162+24];
	ld.local.u32 	%r3405, [%rd162+20];
	setp.eq.s32 	%p786, %r316, 0;
	@%p786 bra 	$L__BB5_294;
	shf.l.wrap.b32 	%r3404, %r3405, %r3404, %r316;
	ld.local.u32 	%r2659, [%rd162+16];
	shf.l.wrap.b32 	%r3405, %r2659, %r3405, %r316;
$L__BB5_294:
	shr.u32 	%r2660, %r3404, 30;
	shf.l.wrap.b32 	%r2661, %r3405, %r3404, 2;
	shl.b32 	%r2662, %r3405, 2;
	shr.u32 	%r2663, %r2661, 31;
	add.s32 	%r2664, %r2663, %r2660;
	neg.s32 	%r2665, %r2664;
	setp.lt.s32 	%p787, %r312, 0;
	selp.b32 	%r3406, %r2665, %r2664, %p787;
	xor.b32  	%r2666, %r2661, %r312;
	shr.s32 	%r2667, %r2661, 31;
	xor.b32  	%r2668, %r2667, %r2661;
	xor.b32  	%r2669, %r2667, %r2662;
	cvt.u64.u32 	%rd1016, %r2668;
	shl.b64 	%rd1017, %rd1016, 32;
	cvt.u64.u32 	%rd1018, %r2669;
	or.b64  	%rd1019, %rd1017, %rd1018;
	cvt.rn.f64.s64 	%fd126, %rd1019;
	mul.f64 	%fd127, %fd126, 0d3BF921FB54442D19;
	cvt.rn.f32.f64 	%f4557, %fd127;
	neg.f32 	%f4558, %f4557;
	setp.lt.s32 	%p788, %r2666, 0;
	selp.f32 	%f6002, %f4558, %f4557, %p788;
$L__BB5_295:
	setp.ltu.f32 	%p789, %f325, 0f47CE4780;
	mul.rn.f32 	%f4560, %f6002, %f6002;
	and.b32  	%r2671, %r3406, 1;
	setp.eq.b32 	%p790, %r2671, 1;
	selp.f32 	%f4561, 0f3F800000, %f6002, %p790;
	fma.rn.f32 	%f4562, %f4560, %f4561, 0f00000000;
	fma.rn.f32 	%f4563, %f4560, 0f37CBAC00, 0fBAB607ED;
	selp.f32 	%f4564, %f4563, 0fB94D4153, %p790;
	selp.f32 	%f4565, 0f3D2AAABB, 0f3C0885E4, %p790;
	fma.rn.f32 	%f4566, %f4564, %f4560, %f4565;
	selp.f32 	%f4567, 0fBEFFFFFF, 0fBE2AAAA8, %p790;
	fma.rn.f32 	%f4568, %f4566, %f4560, %f4567;
	fma.rn.f32 	%f4569, %f4568, %f4562, %f4561;
	and.b32  	%r2672, %r3406, 2;
	setp.eq.s32 	%p791, %r2672, 0;
	mov.f32 	%f4570, 0f00000000;
	sub.f32 	%f4571, %f4570, %f4569;
	selp.f32 	%f329, %f4569, %f4571, %p791;
	mov.u32 	%r3410, %r3472;
	mov.f32 	%f6003, %f6031;
	@%p789 bra 	$L__BB5_303;
	setp.neu.f32 	%p792, %f325, 0f7F800000;
	@%p792 bra 	$L__BB5_298;
	mov.f32 	%f4574, 0f00000000;
	mul.rn.f32 	%f6003, %f323, %f4574;
	mov.b32 	%r3410, 0;
	bra.uni 	$L__BB5_303;
$L__BB5_298:
	mov.b32 	%r325, %f323;
	shl.b32 	%r2674, %r325, 8;
	or.b32  	%r326, %r2674, -2147483648;
	mov.b64 	%rd1279, 0;
	mov.b32 	%r3407, 0;
	mov.u64 	%rd1277, __cudart_i2opi_f;
	mov.u64 	%rd1278, %rd1;
$L__BB5_299:
	.pragma "nounroll";
	ld.global.nc.u32 	%r2675, [%rd1277];
	mad.wide.u32 	%rd1022, %r2675, %r326, %rd1279;
	shr.u64 	%rd1279, %rd1022, 32;
	st.local.u32 	[%rd1278], %rd1022;
	add.s32 	%r3407, %r3407, 1;
	add.s64 	%rd1278, %rd1278, 4;
	add.s64 	%rd1277, %rd1277, 4;
	setp.ne.s32 	%p793, %r3407, 6;
	@%p793 bra 	$L__BB5_299;
	shr.u32 	%r2676, %r325, 23;
	st.local.u32 	[%rd1+24], %rd1279;
	and.b32  	%r329, %r2676, 31;
	and.b32  	%r2677, %r2676, 224;
	add.s32 	%r2678, %r2677, -128;
	shr.u32 	%r2679, %r2678, 5;
	mul.wide.u32 	%rd1023, %r2679, 4;
	sub.s64 	%rd169, %rd1, %rd1023;
	ld.local.u32 	%r3408, [%rd169+24];
	ld.local.u32 	%r3409, [%rd169+20];
	setp.eq.s32 	%p794, %r329, 0;
	@%p794 bra 	$L__BB5_302;
	shf.l.wrap.b32 	%r3408, %r3409, %r3408, %r329;
	ld.local.u32 	%r2680, [%rd169+16];
	shf.l.wrap.b32 	%r3409, %r2680, %r3409, %r329;
$L__BB5_302:
	shr.u32 	%r2681, %r3408, 30;
	shf.l.wrap.b32 	%r2682, %r3409, %r3408, 2;
	shl.b32 	%r2683, %r3409, 2;
	shr.u32 	%r2684, %r2682, 31;
	add.s32 	%r2685, %r2684, %r2681;
	neg.s32 	%r2686, %r2685;
	setp.lt.s32 	%p795, %r325, 0;
	selp.b32 	%r3410, %r2686, %r2685, %p795;
	xor.b32  	%r2687, %r2682, %r325;
	shr.s32 	%r2688, %r2682, 31;
	xor.b32  	%r2689, %r2688, %r2682;
	xor.b32  	%r2690, %r2688, %r2683;
	cvt.u64.u32 	%rd1024, %r2689;
	shl.b64 	%rd1025, %rd1024, 32;
	cvt.u64.u32 	%rd1026, %r2690;
	or.b64  	%rd1027, %rd1025, %rd1026;
	cvt.rn.f64.s64 	%fd128, %rd1027;
	mul.f64 	%fd129, %fd128, 0d3BF921FB54442D19;
	cvt.rn.f32.f64 	%f4572, %fd129;
	neg.f32 	%f4573, %f4572;
	setp.lt.s32 	%p796, %r2687, 0;
	selp.f32 	%f6003, %f4573, %f4572, %p796;
$L__BB5_303:
	setp.ltu.f32 	%p797, %f325, 0f47CE4780;
	add.s32 	%r2692, %r3410, 1;
	mul.rn.f32 	%f4575, %f6003, %f6003;
	and.b32  	%r2693, %r3410, 1;
	setp.eq.b32 	%p798, %r2693, 1;
	selp.f32 	%f4576, %f6003, 0f3F800000, %p798;
	fma.rn.f32 	%f4577, %f4575, %f4576, 0f00000000;
	fma.rn.f32 	%f4578, %f4575, 0f37CBAC00, 0fBAB607ED;
	selp.f32 	%f4579, 0fB94D4153, %f4578, %p798;
	selp.f32 	%f4580, 0f3C0885E4, 0f3D2AAABB, %p798;
	fma.rn.f32 	%f4581, %f4579, %f4575, %f4580;
	selp.f32 	%f4582, 0fBE2AAAA8, 0fBEFFFFFF, %p798;
	fma.rn.f32 	%f4583, %f4581, %f4575, %f4582;
	fma.rn.f32 	%f4584, %f4583, %f4577, %f4576;
	and.b32  	%r2694, %r2692, 2;
	setp.eq.s32 	%p799, %r2694, 0;
	mov.f32 	%f4585, 0f00000000;
	sub.f32 	%f4586, %f4585, %f4584;
	selp.f32 	%f4587, %f4584, %f4586, %p799;
	mul.f32 	%f4588, %f4587, 0f00000000;
	mul.f32 	%f4589, %f8, %f4587;
	fma.rn.f32 	%f333, %f12, %f329, %f4589;
	mul.f32 	%f4590, %f8, %f4588;
	fma.rn.f32 	%f334, %f13, %f329, %f4590;
	mov.u32 	%r3414, %r3472;
	mov.f32 	%f6004, %f6031;
	@%p797 bra 	$L__BB5_311;
	setp.neu.f32 	%p800, %f325, 0f7F800000;
	@%p800 bra 	$L__BB5_306;
	mov.f32 	%f4593, 0f00000000;
	mul.rn.f32 	%f6004, %f323, %f4593;
	mov.b32 	%r3414, 0;
	bra.uni 	$L__BB5_311;
$L__BB5_306:
	mov.b32 	%r338, %f323;
	shl.b32 	%r2696, %r338, 8;
	or.b32  	%r339, %r2696, -2147483648;
	mov.b64 	%rd1282, 0;
	mov.b32 	%r3411, 0;
	mov.u64 	%rd1280, __cudart_i2opi_f;
	mov.u64 	%rd1281, %rd1;
$L__BB5_307:
	.pragma "nounroll";
	ld.global.nc.u32 	%r2697, [%rd1280];
	mad.wide.u32 	%rd1030, %r2697, %r339, %rd1282;
	shr.u64 	%rd1282, %rd1030, 32;
	st.local.u32 	[%rd1281], %rd1030;
	add.s32 	%r3411, %r3411, 1;
	add.s64 	%rd1281, %rd1281, 4;
	add.s64 	%rd1280, %rd1280, 4;
	setp.ne.s32 	%p801, %r3411, 6;
	@%p801 bra 	$L__BB5_307;
	shr.u32 	%r2698, %r338, 23;
	st.local.u32 	[%rd1+24], %rd1282;
	and.b32  	%r342, %r2698, 31;
	and.b32  	%r2699, %r2698, 224;
	add.s32 	%r2700, %r2699, -128;
	shr.u32 	%r2701, %r2700, 5;
	mul.wide.u32 	%rd1031, %r2701, 4;
	sub.s64 	%rd176, %rd1, %rd1031;
	ld.local.u32 	%r3412, [%rd176+24];
	ld.local.u32 	%r3413, [%rd176+20];
	setp.eq.s32 	%p802, %r342, 0;
	@%p802 bra 	$L__BB5_310;
	shf.l.wrap.b32 	%r3412, %r3413, %r3412, %r342;
	ld.local.u32 	%r2702, [%rd176+16];
	shf.l.wrap.b32 	%r3413, %r2702, %r3413, %r342;
$L__BB5_310:
	shr.u32 	%r2703, %r3412, 30;
	shf.l.wrap.b32 	%r2704, %r3413, %r3412, 2;
	shl.b32 	%r2705, %r3413, 2;
	shr.u32 	%r2706, %r2704, 31;
	add.s32 	%r2707, %r2706, %r2703;
	neg.s32 	%r2708, %r2707;
	setp.lt.s32 	%p803, %r338, 0;
	selp.b32 	%r3414, %r2708, %r2707, %p803;
	xor.b32  	%r2709, %r2704, %r338;
	shr.s32 	%r2710, %r2704, 31;
	xor.b32  	%r2711, %r2710, %r2704;
	xor.b32  	%r2712, %r2710, %r2705;
	cvt.u64.u32 	%rd1032, %r2711;
	shl.b64 	%rd1033, %rd1032, 32;
	cvt.u64.u32 	%rd1034, %r2712;
	or.b64  	%rd1035, %rd1033, %rd1034;
	cvt.rn.f64.s64 	%fd130, %rd1035;
	mul.f64 	%fd131, %fd130, 0d3BF921FB54442D19;
	cvt.rn.f32.f64 	%f4591, %fd131;
	neg.f32 	%f4592, %f4591;
	setp.lt.s32 	%p804, %r2709, 0;
	selp.f32 	%f6004, %f4592, %f4591, %p804;
$L__BB5_311:
	setp.ltu.f32 	%p805, %f325, 0f47CE4780;
	mul.rn.f32 	%f4594, %f6004, %f6004;
	and.b32  	%r2714, %r3414, 1;
	setp.eq.b32 	%p806, %r2714, 1;
	selp.f32 	%f4595, 0f3F800000, %f6004, %p806;
	fma.rn.f32 	%f4596, %f4594, %f4595, 0f00000000;
	fma.rn.f32 	%f4597, %f4594, 0f37CBAC00, 0fBAB607ED;
	selp.f32 	%f4598, %f4597, 0fB94D4153, %p806;
	selp.f32 	%f4599, 0f3D2AAABB, 0f3C0885E4, %p806;
	fma.rn.f32 	%f4600, %f4598, %f4594, %f4599;
	selp.f32 	%f4601, 0fBEFFFFFF, 0fBE2AAAA8, %p806;
	fma.rn.f32 	%f4602, %f4600, %f4594, %f4601;
	fma.rn.f32 	%f4603, %f4602, %f4596, %f4595;
	and.b32  	%r2715, %r3414, 2;
	setp.eq.s32 	%p807, %r2715, 0;
	mov.f32 	%f4604, 0f00000000;
	sub.f32 	%f4605, %f4604, %f4603;
	selp.f32 	%f338, %f4603, %f4605, %p807;
	mov.u32 	%r3418, %r3472;
	mov.f32 	%f6005, %f6031;
	@%p805 bra 	$L__BB5_319;
	setp.neu.f32 	%p808, %f325, 0f7F800000;
	@%p808 bra 	$L__BB5_314;
	mov.f32 	%f4608, 0f00000000;
	mul.rn.f32 	%f6005, %f323, %f4608;
	mov.b32 	%r3418, 0;
	bra.uni 	$L__BB5_319;
$L__BB5_314:
	mov.b32 	%r351, %f323;
	shl.b32 	%r2717, %r351, 8;
	or.b32  	%r352, %r2717, -2147483648;
	mov.b64 	%rd1285, 0;
	mov.b32 	%r3415, 0;
	mov.u64 	%rd1283, __cudart_i2opi_f;
	mov.u64 	%rd1284, %rd1;
$L__BB5_315:
	.pragma "nounroll";
	ld.global.nc.u32 	%r2718, [%rd1283];
	mad.wide.u32 	%rd1038, %r2718, %r352, %rd1285;
	shr.u64 	%rd1285, %rd1038, 32;
	st.local.u32 	[%rd1284], %rd1038;
	add.s32 	%r3415, %r3415, 1;
	add.s64 	%rd1284, %rd1284, 4;
	add.s64 	%rd1283, %rd1283, 4;
	setp.ne.s32 	%p809, %r3415, 6;
	@%p809 bra 	$L__BB5_315;
	shr.u32 	%r2719, %r351, 23;
	st.local.u32 	[%rd1+24], %rd1285;
	and.b32  	%r355, %r2719, 31;
	and.b32  	%r2720, %r2719, 224;
	add.s32 	%r2721, %r2720, -128;
	shr.u32 	%r2722, %r2721, 5;
	mul.wide.u32 	%rd1039, %r2722, 4;
	sub.s64 	%rd183, %rd1, %rd1039;
	ld.local.u32 	%r3416, [%rd183+24];
	ld.local.u32 	%r3417, [%rd183+20];
	setp.eq.s32 	%p810, %r355, 0;
	@%p810 bra 	$L__BB5_318;
	shf.l.wrap.b32 	%r3416, %r3417, %r3416, %r355;
	ld.local.u32 	%r2723, [%rd183+16];
	shf.l.wrap.b32 	%r3417, %r2723, %r3417, %r355;
$L__BB5_318:
	shr.u32 	%r2724, %r3416, 30;
	shf.l.wrap.b32 	%r2725, %r3417, %r3416, 2;
	shl.b32 	%r2726, %r3417, 2;
	shr.u32 	%r2727, %r2725, 31;
	add.s32 	%r2728, %r2727, %r2724;
	neg.s32 	%r2729, %r2728;
	setp.lt.s32 	%p811, %r351, 0;
	selp.b32 	%r3418, %r2729, %r2728, %p811;
	xor.b32  	%r2730, %r2725, %r351;
	shr.s32 	%r2731, %r2725, 31;
	xor.b32  	%r2732, %r2731, %r2725;
	xor.b32  	%r2733, %r2731, %r2726;
	cvt.u64.u32 	%rd1040, %r2732;
	shl.b64 	%rd1041, %rd1040, 32;
	cvt.u64.u32 	%rd1042, %r2733;
	or.b64  	%rd1043, %rd1041, %rd1042;
	cvt.rn.f64.s64 	%fd132, %rd1043;
	mul.f64 	%fd133, %fd132, 0d3BF921FB54442D19;
	cvt.rn.f32.f64 	%f4606, %fd133;
	neg.f32 	%f4607, %f4606;
	setp.lt.s32 	%p812, %r2730, 0;
	selp.f32 	%f6005, %f4607, %f4606, %p812;
$L__BB5_319:
	setp.ltu.f32 	%p813, %f325, 0f47CE4780;
	add.s32 	%r2735, %r3418, 1;
	mul.rn.f32 	%f4609, %f6005, %f6005;
	and.b32  	%r2736, %r3418, 1;
	setp.eq.b32 	%p814, %r2736, 1;
	selp.f32 	%f4610, %f6005, 0f3F800000, %p814;
	fma.rn.f32 	%f4611, %f4609, %f4610, 0f00000000;
	fma.rn.f32 	%f4612, %f4609, 0f37CBAC00, 0fBAB607ED;
	selp.f32 	%f4613, 0fB94D4153, %f4612, %p814;
	selp.f32 	%f4614, 0f3C0885E4, 0f3D2AAABB, %p814;
	fma.rn.f32 	%f4615, %f4613, %f4609, %f4614;
	selp.f32 	%f4616, 0fBE2AAAA8, 0fBEFFFFFF, %p814;
	fma.rn.f32 	%f4617, %f4615, %f4609, %f4616;
	fma.rn.f32 	%f4618, %f4617, %f4611, %f4610;
	and.b32  	%r2737, %r2735, 2;
	setp.eq.s32 	%p815, %r2737, 0;
	mov.f32 	%f4619, 0f00000000;
	sub.f32 	%f4620, %f4619, %f4618;
	selp.f32 	%f4621, %f4618, %f4620, %p815;
	mul.f32 	%f4622, %f4621, 0f00000000;
	mul.f32 	%f4623, %f9, %f4621;
	fma.rn.f32 	%f342, %f25, %f338, %f4623;
	mul.f32 	%f4624, %f9, %f4622;
	fma.rn.f32 	%f343, %f26, %f338, %f4624;
	mov.u32 	%r3422, %r3472;
	mov.f32 	%f6006, %f6031;
	@%p813 bra 	$L__BB5_327;
	setp.neu.f32 	%p816, %f325, 0f7F800000;
	@%p816 bra 	$L__BB5_322;
	mov.f32 	%f4627, 0f00000000;
	mul.rn.f32 	%f6006, %f323, %f4627;
	mov.b32 	%r3422, 0;
	bra.uni 	$L__BB5_327;
$L__BB5_322:
	mov.b32 	%r364, %f323;
	shl.b32 	%r2739, %r364, 8;
	or.b32  	%r365, %r2739, -2147483648;
	mov.b64 	%rd1288, 0;
	mov.b32 	%r3419, 0;
	mov.u64 	%rd1286, __cudart_i2opi_f;
	mov.u64 	%rd1287, %rd1;
$L__BB5_323:
	.pragma "nounroll";
	ld.global.nc.u32 	%r2740, [%rd1286];
	mad.wide.u32 	%rd1046, %r2740, %r365, %rd1288;
	shr.u64 	%rd1288, %rd1046, 32;
	st.local.u32 	[%rd1287], %rd1046;
	add.s32 	%r3419, %r3419, 1;
	add.s64 	%rd1287, %rd1287, 4;
	add.s64 	%rd1286, %rd1286, 4;
	setp.ne.s32 	%p817, %r3419, 6;
	@%p817 bra 	$L__BB5_323;
	shr.u32 	%r2741, %r364, 23;
	st.local.u32 	[%rd1+24], %rd1288;
	and.b32  	%r368, %r2741, 31;
	and.b32  	%r2742, %r2741, 224;
	add.s32 	%r2743, %r2742, -128;
	shr.u32 	%r2744, %r2743, 5;
	mul.wide.u32 	%rd1047, %r2744, 4;
	sub.s64 	%rd190, %rd1, %rd1047;
	ld.local.u32 	%r3420, [%rd190+24];
	ld.local.u32 	%r3421, [%rd190+20];
	setp.eq.s32 	%p818, %r368, 0;
	@%p818 bra 	$L__BB5_326;
	shf.l.wrap.b32 	%r3420, %r3421, %r3420, %r368;
	ld.local.u32 	%r2745, [%rd190+16];
	shf.l.wrap.b32 	%r3421, %r2745, %r3421, %r368;
$L__BB5_326:
	shr.u32 	%r2746, %r3420, 30;
	shf.l.wrap.b32 	%r2747, %r3421, %r3420, 2;
	shl.b32 	%r2748, %r3421, 2;
	shr.u32 	%r2749, %r2747, 31;
	add.s32 	%r2750, %r2749, %r2746;
	neg.s32 	%r2751, %r2750;
	setp.lt.s32 	%p819, %r364, 0;
	selp.b32 	%r3422, %r2751, %r2750, %p819;
	xor.b32  	%r2752, %r2747, %r364;
	shr.s32 	%r2753, %r2747, 31;
	xor.b32  	%r2754, %r2753, %r2747;
	xor.b32  	%r2755, %r2753, %r2748;
	cvt.u64.u32 	%rd1048, %r2754;
	shl.b64 	%rd1049, %rd1048, 32;
	cvt.u64.u32 	%rd1050, %r2755;
	or.b64  	%rd1051, %rd1049, %rd1050;
	cvt.rn.f64.s64 	%fd134, %rd1051;
	mul.f64 	%fd135, %fd134, 0d3BF921FB54442D19;
	cvt.rn.f32.f64 	%f4625, %fd135;
	neg.f32 	%f4626, %f4625;
	setp.lt.s32 	%p820, %r2752, 0;
	selp.f32 	%f6006, %f4626, %f4625, %p820;
$L__BB5_327:
	setp.ltu.f32 	%p821, %f325, 0f47CE4780;
	add.s32 	%r2757, %r3422, 1;
	mul.rn.f32 	%f4628, %f6006, %f6006;
	and.b32  	%r2758, %r3422, 1;
	setp.eq.b32 	%p822, %r2758, 1;
	selp.f32 	%f4629, %f6006, 0f3F800000, %p822;
	fma.rn.f32 	%f4630, %f4628, %f4629, 0f00000000;
	fma.rn.f32 	%f4631, %f4628, 0f37CBAC00, 0fBAB607ED;
	selp.f32 	%f4632, 0fB94D4153, %f4631, %p822;
	selp.f32 	%f4633, 0f3C0885E4, 0f3D2AAABB, %p822;
	fma.rn.f32 	%f4634, %f4632, %f4628, %f4633;
	selp.f32 	%f4635, 0fBE2AAAA8, 0fBEFFFFFF, %p822;
	fma.rn.f32 	%f4636, %f4634, %f4628, %f4635;
	fma.rn.f32 	%f4637, %f4636, %f4630, %f4629;
	and.b32  	%r2759, %r2757, 2;
	setp.eq.s32 	%p823, %r2759, 0;
	mov.f32 	%f4638, 0f00000000;
	sub.f32 	%f4639, %f4638, %f4637;
	selp.f32 	%f347, %f4637, %f4639, %p823;
	mov.u32 	%r3426, %r3472;
	mov.f32 	%f6007, %f6031;
	@%p821 bra 	$L__BB5_335;
	setp.neu.f32 	%p824, %f325, 0f7F800000;
	@%p824 bra 	$L__BB5_330;
	mov.f32 	%f4642, 0f00000000;
	mul.rn.f32 	%f6007, %f323, %f4642;
	mov.b32 	%r3426, 0;
	bra.uni 	$L__BB5_335;
$L__BB5_330:
	mov.b32 	%r377, %f323;
	shl.b32 	%r2761, %r377, 8;
	or.b32  	%r378, %r2761, -2147483648;
	mov.b64 	%rd1291, 0;
	mov.b32 	%r3423, 0;
	mov.u64 	%rd1289, __cudart_i2opi_f;
	mov.u64 	%rd1290, %rd1;
$L__BB5_331:
	.pragma "nounroll";
	ld.global.nc.u32 	%r2762, [%rd1289];
	mad.wide.u32 	%rd1054, %r2762, %r378, %rd1291;
	shr.u64 	%rd1291, %rd1054, 32;
	st.local.u32 	[%rd1290], %rd1054;
	add.s32 	%r3423, %r3423, 1;
	add.s64 	%rd1290, %rd1290, 4;
	add.s64 	%rd1289, %rd1289, 4;
	setp.ne.s32 	%p825, %r3423, 6;
	@%p825 bra 	$L__BB5_331;
	shr.u32 	%r2763, %r377, 23;
	st.local.u32 	[%rd1+24], %rd1291;
	and.b32  	%r381, %r2763, 31;
	and.b32  	%r2764, %r2763, 224;
	add.s32 	%r2765, %r2764, -128;
	shr.u32 	%r2766, %r2765, 5;
	mul.wide.u32 	%rd1055, %r2766, 4;
	sub.s64 	%rd197, %rd1, %rd1055;
	ld.local.u32 	%r3424, [%rd197+24];
	ld.local.u32 	%r3425, [%rd197+20];
	setp.eq.s32 	%p826, %r381, 0;
	@%p826 bra 	$L__BB5_334;
	shf.l.wrap.b32 	%r3424, %r3425, %r3424, %r381;
	ld.local.u32 	%r2767, [%rd197+16];
	shf.l.wrap.b32 	%r3425, %r2767, %r3425, %r381;
$L__BB5_334:
	shr.u32 	%r2768, %r3424, 30;
	shf.l.wrap.b32 	%r2769, %r3425, %r3424, 2;
	shl.b32 	%r2770, %r3425, 2;
	shr.u32 	%r2771, %r2769, 31;
	add.s32 	%r2772, %r2771, %r2768;
	neg.s32 	%r2773, %r2772;
	setp.lt.s32 	%p827, %r377, 0;
	selp.b32 	%r3426, %r2773, %r2772, %p827;
	xor.b32  	%r2774, %r2769, %r377;
	shr.s32 	%r2775, %r2769, 31;
	xor.b32  	%r2776, %r2775, %r2769;
	xor.b32  	%r2777, %r2775, %r2770;
	cvt.u64.u32 	%rd1056, %r2776;
	shl.b64 	%rd1057, %rd1056, 32;
	cvt.u64.u32 	%rd1058, %r2777;
	or.b64  	%rd1059, %rd1057, %rd1058;
	cvt.rn.f64.s64 	%fd136, %rd1059;
	mul.f64 	%fd137, %fd136, 0d3BF921FB54442D19;
	cvt.rn.f32.f64 	%f4640, %fd137;
	neg.f32 	%f4641, %f4640;
	setp.lt.s32 	%p828, %r2774, 0;
	selp.f32 	%f6007, %f4641, %f4640, %p828;
$L__BB5_335:
	mul.rn.f32 	%f4644, %f6007, %f6007;
	and.b32  	%r2779, %r3426, 1;
	setp.eq.b32 	%p829, %r2779, 1;
	selp.f32 	%f4645, 0f3F800000, %f6007, %p829;
	fma.rn.f32 	%f4646, %f4644, %f4645, 0f00000000;
	fma.rn.f32 	%f4647, %f4644, 0f37CBAC00, 0fBAB607ED;
	selp.f32 	%f4648, %f4647, 0fB94D4153, %p829;
	selp.f32 	%f4649, 0f3D2AAABB, 0f3C0885E4, %p829;
	fma.rn.f32 	%f4650, %f4648, %f4644, %f4649;
	selp.f32 	%f4651, 0fBEFFFFFF, 0fBE2AAAA8, %p829;
	fma.rn.f32 	%f4652, %f4650, %f4644, %f4651;
	fma.rn.f32 	%f4653, %f4652, %f4646, %f4645;
	and.b32  	%r2780, %r3426, 2;
	setp.eq.s32 	%p830, %r2780, 0;
	mov.f32 	%f4654, 0f00000000;
	sub.f32 	%f4655, %f4654, %f4653;
	selp.f32 	%f4656, %f4653, %f4655, %p830;
	mul.f32 	%f4657, %f347, 0f00000000;
	sub.f32 	%f351, %f4657, %f4656;
	mul.f32 	%f4658, %f4656, 0f00000000;
	sub.f32 	%f352, %f4657, %f4658;
	cvt.f64.f32 	%fd138, %f323;
	setp.gt.f64 	%p831, %fd138, 0d3FF921FB54442D18;
	mov.f32 	%f4659, 0f40490FDB;
	sub.f32 	%f4660, %f4659, %f323;
	selp.f32 	%f353, %f4660, %f323, %p831;
	selp.f32 	%f354, 0fBF800000, 0f3F800000, %p831;
	abs.f32 	%f355, %f353;
	setp.lt.f32 	%p832, %f355, 0f00800000;
	mul.f32 	%f4661, %f355, 0f4B800000;
	selp.f32 	%f4662, %f4661, %f355, %p832;
	selp.f32 	%f4663, 0fC1C00000, 0f00000000, %p832;
	mov.b32 	%r2781, %f4662;
	add.s32 	%r2782, %r2781, -1060439283;
	and.b32  	%r2783, %r2782, -8388608;
	sub.s32 	%r2784, %r2781, %r2783;
	mov.b32 	%f4664, %r2784;
	cvt.rn.f32.s32 	%f4665, %r2783;
	fma.rn.f32 	%f4666, %f4665, 0f34000000, %f4663;
	add.f32 	%f4667, %f4664, 0fBF800000;
	add.f32 	%f4668, %f4664, 0f3F800000;
	rcp.approx.ftz.f32 	%f4669, %f4668;
	add.f32 	%f4670, %f4667, %f4667;
	mul.f32 	%f4671, %f4670, %f4669;
	mul.f32 	%f4672, %f4671, %f4671;
	sub.f32 	%f4673, %f4667, %f4671;
	add.f32 	%f4674, %f4673, %f4673;
	neg.f32 	%f4675, %f4671;
	fma.rn.f32 	%f4676, %f4675, %f4667, %f4674;
	mul.rn.f32 	%f4677, %f4669, %f4676;
	fma.rn.f32 	%f4678, %f4672, 0f3A2C32E4, 0f3B52E7DB;
	fma.rn.f32 	%f4679, %f4678, %f4672, 0f3C93BB73;
	fma.rn.f32 	%f4680, %f4679, %f4672, 0f3DF6384F;
	mul.rn.f32 	%f4681, %f4680, %f4672;
	fma.rn.f32 	%f4682, %f4671, 0f3FB8AA3B, %f4666;
	sub.f32 	%f4683, %f4666, %f4682;
	fma.rn.f32 	%f4684, %f4671, 0f3FB8AA3B, %f4683;
	fma.rn.f32 	%f4685, %f4677, 0f3FB8AA3B, %f4684;
	fma.rn.f32 	%f4686, %f4671, 0f32A55E34, %f4685;
	mul.f32 	%f4687, %f4681, 0f40400000;
	fma.rn.f32 	%f4688, %f4687, %f4677, %f4686;
	fma.rn.f32 	%f4689, %f4681, %f4671, %f4688;
	add.rn.f32 	%f356, %f4682, %f4689;
	neg.f32 	%f4690, %f4682;
	add.rn.f32 	%f4691, %f356, %f4690;
	neg.f32 	%f4692, %f4691;
	add.rn.f32 	%f357, %f4689, %f4692;
	mov.f32 	%f4693, 0f40400000;
	mul.rn.f32 	%f4694, %f356, %f4693;
	neg.f32 	%f4695, %f4694;
	fma.rn.f32 	%f4696, %f356, 0f40400000, %f4695;
	fma.rn.f32 	%f4697, %f357, 0f40400000, %f4696;
	cvt.rni.f32.f32 	%f4698, %f4694;
	sub.f32 	%f4699, %f4694, %f4698;
	add.f32 	%f4700, %f4699, %f4697;
	fma.rn.f32 	%f4701, %f4700, 0f391FCB8E, 0f3AAF85ED;
	fma.rn.f32 	%f4702, %f4701, %f4700, 0f3C1D9856;
	fma.rn.f32 	%f4703, %f4702, %f4700, 0f3D6357BB;
	fma.rn.f32 	%f4704, %f4703, %f4700, 0f3E75FDEC;
	fma.rn.f32 	%f4705, %f4704, %f4700, 0f3F317218;
	fma.rn.f32 	%f4706, %f4705, %f4700, 0f3F800000;
	cvt.rzi.s32.f32 	%r2785, %f4698;
	setp.gt.f32 	%p833, %f4698, 0f00000000;
	selp.b32 	%r2786, 0, -2097152000, %p833;
	add.s32 	%r2787, %r2786, 2130706432;
	mov.b32 	%f4707, %r2787;
	mul.f32 	%f4708, %f4706, %f4707;
	shl.b32 	%r2788, %r2785, 23;
	sub.s32 	%r2789, %r2788, %r2786;
	mov.b32 	%f4709, %r2789;
	mul.f32 	%f4710, %f4708, %f4709;
	abs.f32 	%f4711, %f4694;
	setp.gt.f32 	%p834, %f4711, 0f43180000;
	setp.lt.f32 	%p835, %f4694, 0f00000000;
	selp.f32 	%f4712, 0f00000000, 0f7F800000, %p835;
	selp.f32 	%f358, %f4712, %f4710, %p834;
	setp.eq.f32 	%p836, %f353, 0f3F800000;
	mov.f32 	%f6008, 0f3F800000;
	@%p836 bra 	$L__BB5_342;
	setp.num.f32 	%p837, %f355, %f355;
	@%p837 bra 	$L__BB5_338;
	mov.f32 	%f4713, 0f40400000;
	add.rn.f32 	%f6008, %f353, %f4713;
	bra.uni 	$L__BB5_342;
$L__BB5_338:
	setp.neu.f32 	%p838, %f353, 0f00000000;
	setp.neu.f32 	%p839, %f355, 0f7F800000;
	and.pred  	%p840, %p838, %p839;
	@%p840 bra 	$L__BB5_340;
	add.f32 	%f6008, %f353, %f353;
	bra.uni 	$L__BB5_342;
$L__BB5_340:
	setp.geu.f32 	%p841, %f353, 0f00000000;
	mov.f32 	%f6008, %f358;
	@%p841 bra 	$L__BB5_342;
	neg.f32 	%f6008, %f358;
$L__BB5_342:
	setp.eq.f32 	%p842, %f353, 0f00000000;
	mov.f32 	%f6009, 0f00000000;
	@%p842 bra 	$L__BB5_344;
	mul.f32 	%f4715, %f6008, 0f40400000;
	div.rn.f32 	%f6009, %f4715, %f353;
$L__BB5_344:
	setp.eq.f32 	%p843, %f353, 0f3F800000;
	mul.f32 	%f365, %f354, %f6009;
	mul.f32 	%f366, %f6008, 0f00000000;
	mov.f32 	%f4717, 0f40000000;
	mul.rn.f32 	%f4718, %f356, %f4717;
	neg.f32 	%f4719, %f4718;
	fma.rn.f32 	%f4720, %f356, 0f40000000, %f4719;
	fma.rn.f32 	%f4721, %f357, 0f40000000, %f4720;
	cvt.rni.f32.f32 	%f4722, %f4718;
	sub.f32 	%f4723, %f4718, %f4722;
	add.f32 	%f4724, %f4723, %f4721;
	fma.rn.f32 	%f4725, %f4724, 0f391FCB8E, 0f3AAF85ED;
	fma.rn.f32 	%f4726, %f4725, %f4724, 0f3C1D9856;
	fma.rn.f32 	%f4727, %f4726, %f4724, 0f3D6357BB;
	fma.rn.f32 	%f4728, %f4727, %f4724, 0f3E75FDEC;
	fma.rn.f32 	%f4729, %f4728, %f4724, 0f3F317218;
	fma.rn.f32 	%f4730, %f4729, %f4724, 0f3F800000;
	cvt.rzi.s32.f32 	%r2790, %f4722;
	setp.gt.f32 	%p844, %f4722, 0f00000000;
	selp.b32 	%r2791, 0, -2097152000, %p844;
	add.s32 	%r2792, %r2791, 2130706432;
	mov.b32 	%f4731, %r2792;
	mul.f32 	%f4732, %f4730, %f4731;
	shl.b32 	%r2793, %r2790, 23;
	sub.s32 	%r2794, %r2793, %r2791;
	mov.b32 	%f4733, %r2794;
	mul.f32 	%f4734, %f4732, %f4733;
	abs.f32 	%f4735, %f4718;
	setp.gt.f32 	%p845, %f4735, 0f43180000;
	setp.lt.f32 	%p846, %f4718, 0f00000000;
	selp.f32 	%f4736, 0f00000000, 0f7F800000, %p846;
	selp.f32 	%f367, %f4736, %f4734, %p845;
	mov.f32 	%f6010, 0f3F800000;
	@%p843 bra 	$L__BB5_349;
	setp.num.f32 	%p847, %f355, %f355;
	@%p847 bra 	$L__BB5_347;
	mov.f32 	%f4738, 0f40000000;
	add.rn.f32 	%f6010, %f353, %f4738;
	bra.uni 	$L__BB5_349;
$L__BB5_347:
	setp.neu.f32 	%p848, %f353, 0f00000000;
	setp.neu.f32 	%p849, %f355, 0f7F800000;
	and.pred  	%p850, %p848, %p849;
	mov.f32 	%f6010, %f367;
	@%p850 bra 	$L__BB5_349;
	add.f32 	%f4737, %f353, %f353;
	mov.b32 	%r2795, %f4737;
	and.b32  	%r2796, %r2795, 2147483647;
	mov.b32 	%f6010, %r2796;
$L__BB5_349:
	mov.f32 	%f6011, 0f00000000;
	@%p842 bra 	$L__BB5_351;
	add.f32 	%f4740, %f6010, %f6010;
	div.rn.f32 	%f6011, %f4740, %f353;
$L__BB5_351:
	mul.f32 	%f4742, %f354, %f6011;
	mul.f32 	%f4743, %f6010, 0f3F9BA11C;
	mul.f32 	%f373, %f6010, 0f00000000;
	fma.rn.f32 	%f4744, %f4742, 0f3F9BA11C, %f373;
	mul.f32 	%f4745, %f6008, 0f3F041A2F;
	sub.f32 	%f374, %f4743, %f4745;
	mul.f32 	%f4746, %f365, 0f3F041A2F;
	sub.f32 	%f4747, %f366, %f4746;
	add.f32 	%f4748, %f4747, %f4744;
	mul.f32 	%f375, %f1150, %f374;
	mul.f32 	%f376, %f374, 0f00000000;
	fma.rn.f32 	%f377, %f1150, %f4748, %f376;
	mov.f32 	%f6012, 0f00000000;
	@%p842 bra 	$L__BB5_353;
	mul.f32 	%f4749, %f6008, 0f40400000;
	div.rn.f32 	%f6012, %f4749, %f353;
$L__BB5_353:
	mul.f32 	%f4751, %f354, %f6012;
	fma.rn.f32 	%f380, %f4751, 0fBF041A2F, %f366;
	mov.f32 	%f6013, 0f00000000;
	@%p842 bra 	$L__BB5_355;
	add.f32 	%f4752, %f6010, %f6010;
	div.rn.f32 	%f6013, %f4752, %f353;
$L__BB5_355:
	mul.f32 	%f4754, %f354, %f6013;
	fma.rn.f32 	%f4755, %f4754, 0f3F9BA11C, %f373;
	add.f32 	%f4756, %f380, %f4755;
	mul.f32 	%f383, %f374, 0fBE4CCCCD;
	fma.rn.f32 	%f4757, %f4756, 0fBE4CCCCD, %f376;
	mul.f32 	%f4758, %f375, %f4757;
	fma.rn.f32 	%f384, %f383, %f377, %f4758;
	mul.f32 	%f4759, %f342, %f342;
	fma.rn.f32 	%f4760, %f333, %f333, %f4759;
	fma.rn.f32 	%f385, %f351, %f351, %f4760;
	setp.leu.f32 	%p854, %f385, 0f00000000;
	mov.f32 	%f6014, 0f00000000;
	@%p854 bra 	$L__BB5_361;
	abs.f32 	%f386, %f385;
	setp.eq.f32 	%p855, %f385, 0f3F800000;
	mov.f32 	%f6014, 0f3F800000;
	@%p855 bra 	$L__BB5_361;
	setp.num.f32 	%p856, %f386, %f386;
	@%p856 bra 	$L__BB5_359;
	mov.f32 	%f4817, 0fBF000000;
	add.rn.f32 	%f6014, %f385, %f4817;
	bra.uni 	$L__BB5_361;
$L__BB5_359:
	setp.lt.f32 	%p857, %f386, 0f00800000;
	mul.f32 	%f4762, %f386, 0f4B800000;
	selp.f32 	%f4763, %f4762, %f386, %p857;
	mov.b32 	%r2797, %f4763;
	add.s32 	%r2798, %r2797, -1060439283;
	and.b32  	%r2799, %r2798, -8388608;
	sub.s32 	%r2800, %r2797, %r2799;
	mov.b32 	%f4764, %r2800;
	cvt.rn.f32.s32 	%f4765, %r2799;
	selp.f32 	%f4766, 0fC1C00000, 0f00000000, %p857;
	fma.rn.f32 	%f4767, %f4765, 0f34000000, %f4766;
	add.f32 	%f4768, %f4764, 0fBF800000;
	add.f32 	%f4769, %f4764, 0f3F800000;
	rcp.approx.ftz.f32 	%f4770, %f4769;
	add.f32 	%f4771, %f4768, %f4768;
	mul.f32 	%f4772, %f4771, %f4770;
	mul.f32 	%f4773, %f4772, %f4772;
	neg.f32 	%f4774, %f4772;
	sub.f32 	%f4775, %f4768, %f4772;
	add.f32 	%f4776, %f4775, %f4775;
	fma.rn.f32 	%f4777, %f4774, %f4768, %f4776;
	mul.rn.f32 	%f4778, %f4770, %f4777;
	fma.rn.f32 	%f4779, %f4773, 0f3A2C32E4, 0f3B52E7DB;
	fma.rn.f32 	%f4780, %f4779, %f4773, 0f3C93BB73;
	fma.rn.f32 	%f4781, %f4780, %f4773, 0f3DF6384F;
	mul.rn.f32 	%f4782, %f4781, %f4773;
	fma.rn.f32 	%f4783, %f4772, 0f3FB8AA3B, %f4767;
	mul.f32 	%f4784, %f4782, 0f40400000;
	sub.f32 	%f4785, %f4767, %f4783;
	fma.rn.f32 	%f4786, %f4772, 0f3FB8AA3B, %f4785;
	fma.rn.f32 	%f4787, %f4778, 0f3FB8AA3B, %f4786;
	fma.rn.f32 	%f4788, %f4772, 0f32A55E34, %f4787;
	fma.rn.f32 	%f4789, %f4784, %f4778, %f4788;
	fma.rn.f32 	%f4790, %f4782, %f4772, %f4789;
	add.rn.f32 	%f4791, %f4783, %f4790;
	mov.f32 	%f4792, 0fBF000000;
	mul.rn.f32 	%f4793, %f4791, %f4792;
	cvt.rni.f32.f32 	%f4794, %f4793;
	sub.f32 	%f4795, %f4793, %f4794;
	neg.f32 	%f4796, %f4793;
	fma.rn.f32 	%f4797, %f4791, 0fBF000000, %f4796;
	neg.f32 	%f4798, %f4783;
	add.rn.f32 	%f4799, %f4791, %f4798;
	neg.f32 	%f4800, %f4799;
	add.rn.f32 	%f4801, %f4790, %f4800;
	fma.rn.f32 	%f4802, %f4801, 0fBF000000, %f4797;
	add.f32 	%f4803, %f4795, %f4802;
	setp.gt.f32 	%p858, %f4794, 0f00000000;
	selp.b32 	%r2801, 0, -2097152000, %p858;
	setp.neu.f32 	%p859, %f386, 0f7F800000;
	setp.lt.f32 	%p860, %f4793, 0f00000000;
	selp.f32 	%f4804, 0f00000000, 0f7F800000, %p860;
	abs.f32 	%f4805, %f4793;
	setp.gt.f32 	%p861, %f4805, 0f43180000;
	cvt.rzi.s32.f32 	%r2802, %f4794;
	shl.b32 	%r2803, %r2802, 23;
	sub.s32 	%r2804, %r2803, %r2801;
	mov.b32 	%f4806, %r2804;
	add.s32 	%r2805, %r2801, 2130706432;
	mov.b32 	%f4807, %r2805;
	fma.rn.f32 	%f4808, %f4803, 0f391FCB8E, 0f3AAF85ED;
	fma.rn.f32 	%f4809, %f4808, %f4803, 0f3C1D9856;
	fma.rn.f32 	%f4810, %f4809, %f4803, 0f3D6357BB;
	fma.rn.f32 	%f4811, %f4810, %f4803, 0f3E75FDEC;
	fma.rn.f32 	%f4812, %f4811, %f4803, 0f3F317218;
	fma.rn.f32 	%f4813, %f4812, %f4803, 0f3F800000;
	mul.f32 	%f4814, %f4813, %f4807;
	mul.f32 	%f4815, %f4814, %f4806;
	selp.f32 	%f6014, %f4804, %f4815, %p861;
	@%p859 bra 	$L__BB5_361;
	add.f32 	%f4816, %f385, %f385;
	mov.b32 	%r2806, %f4816;
	and.b32  	%r2807, %r2806, 2147483647;
	xor.b32  	%r2808, %r2807, 2139095040;
	mov.b32 	%f6014, %r2808;
$L__BB5_361:
	mul.f32 	%f391, %f333, %f6014;
	mul.f32 	%f392, %f342, %f6014;
	mul.f32 	%f393, %f351, %f6014;
	mul.f32 	%f4819, %f343, %f343;
	fma.rn.f32 	%f4820, %f334, %f334, %f4819;
	fma.rn.f32 	%f394, %f352, %f352, %f4820;
	setp.leu.f32 	%p862, %f394, 0f00000000;
	mov.f32 	%f6015, 0f00000000;
	@%p862 bra 	$L__BB5_367;
	abs.f32 	%f395, %f394;
	setp.eq.f32 	%p863, %f394, 0f3F800000;
	mov.f32 	%f6015, 0f3F800000;
	@%p863 bra 	$L__BB5_367;
	setp.num.f32 	%p864, %f395, %f395;
	@%p864 bra 	$L__BB5_365;
	mov.f32 	%f4877, 0fBF000000;
	add.rn.f32 	%f6015, %f394, %f4877;
	bra.uni 	$L__BB5_367;
$L__BB5_365:
	setp.lt.f32 	%p865, %f395, 0f00800000;
	mul.f32 	%f4822, %f395, 0f4B800000;
	selp.f32 	%f4823, %f4822, %f395, %p865;
	mov.b32 	%r2809, %f4823;
	add.s32 	%r2810, %r2809, -1060439283;
	and.b32  	%r2811, %r2810, -8388608;
	sub.s32 	%r2812, %r2809, %r2811;
	mov.b32 	%f4824, %r2812;
	cvt.rn.f32.s32 	%f4825, %r2811;
	selp.f32 	%f4826, 0fC1C00000, 0f00000000, %p865;
	fma.rn.f32 	%f4827, %f4825, 0f34000000, %f4826;
	add.f32 	%f4828, %f4824, 0fBF800000;
	add.f32 	%f4829, %f4824, 0f3F800000;
	rcp.approx.ftz.f32 	%f4830, %f4829;
	add.f32 	%f4831, %f4828, %f4828;
	mul.f32 	%f4832, %f4831, %f4830;
	mul.f32 	%f4833, %f4832, %f4832;
	neg.f32 	%f4834, %f4832;
	sub.f32 	%f4835, %f4828, %f4832;
	add.f32 	%f4836, %f4835, %f4835;
	fma.rn.f32 	%f4837, %f4834, %f4828, %f4836;
	mul.rn.f32 	%f4838, %f4830, %f4837;
	fma.rn.f32 	%f4839, %f4833, 0f3A2C32E4, 0f3B52E7DB;
	fma.rn.f32 	%f4840, %f4839, %f4833, 0f3C93BB73;
	fma.rn.f32 	%f4841, %f4840, %f4833, 0f3DF6384F;
	mul.rn.f32 	%f4842, %f4841, %f4833;
	fma.rn.f32 	%f4843, %f4832, 0f3FB8AA3B, %f4827;
	mul.f32 	%f4844, %f4842, 0f40400000;
	sub.f32 	%f4845, %f4827, %f4843;
	fma.rn.f32 	%f4846, %f4832, 0f3FB8AA3B, %f4845;
	fma.rn.f32 	%f4847, %f4838, 0f3FB8AA3B, %f4846;
	fma.rn.f32 	%f4848, %f4832, 0f32A55E34, %f4847;
	fma.rn.f32 	%f4849, %f4844, %f4838, %f4848;
	fma.rn.f32 	%f4850, %f4842, %f4832, %f4849;
	add.rn.f32 	%f4851, %f4843, %f4850;
	mov.f32 	%f4852, 0fBF000000;
	mul.rn.f32 	%f4853, %f4851, %f4852;
	cvt.rni.f32.f32 	%f4854, %f4853;
	sub.f32 	%f4855, %f4853, %f4854;
	neg.f32 	%f4856, %f4853;
	fma.rn.f32 	%f4857, %f4851, 0fBF000000, %f4856;
	neg.f32 	%f4858, %f4843;
	add.rn.f32 	%f4859, %f4851, %f4858;
	neg.f32 	%f4860, %f4859;
	add.rn.f32 	%f4861, %f4850, %f4860;
	fma.rn.f32 	%f4862, %f4861, 0fBF000000, %f4857;
	add.f32 	%f4863, %f4855, %f4862;
	setp.gt.f32 	%p866, %f4854, 0f00000000;
	selp.b32 	%r2813, 0, -2097152000, %p866;
	setp.neu.f32 	%p867, %f395, 0f7F800000;
	setp.lt.f32 	%p868, %f4853, 0f00000000;
	selp.f32 	%f4864, 0f00000000, 0f7F800000, %p868;
	abs.f32 	%f4865, %f4853;
	setp.gt.f32 	%p869, %f4865, 0f43180000;
	cvt.rzi.s32.f32 	%r2814, %f4854;
	shl.b32 	%r2815, %r2814, 23;
	sub.s32 	%r2816, %r2815, %r2813;
	mov.b32 	%f4866, %r2816;
	add.s32 	%r2817, %r2813, 2130706432;
	mov.b32 	%f4867, %r2817;
	fma.rn.f32 	%f4868, %f4863, 0f391FCB8E, 0f3AAF85ED;
	fma.rn.f32 	%f4869, %f4868, %f4863, 0f3C1D9856;
	fma.rn.f32 	%f4870, %f4869, %f4863, 0f3D6357BB;
	fma.rn.f32 	%f4871, %f4870, %f4863, 0f3E75FDEC;
	fma.rn.f32 	%f4872, %f4871, %f4863, 0f3F317218;
	fma.rn.f32 	%f4873, %f4872, %f4863, 0f3F800000;
	mul.f32 	%f4874, %f4873, %f4867;
	mul.f32 	%f4875, %f4874, %f4866;
	selp.f32 	%f6015, %f4864, %f4875, %p869;
	@%p867 bra 	$L__BB5_367;
	add.f32 	%f4876, %f394, %f394;
	mov.b32 	%r2818, %f4876;
	and.b32  	%r2819, %r2818, 2147483647;
	xor.b32  	%r2820, %r2819, 2139095040;
	mov.b32 	%f6015, %r2820;
$L__BB5_367:
	mul.f32 	%f4879, %f334, %f6015;
	mul.f32 	%f4880, %f343, %f6015;
	mul.f32 	%f4881, %f352, %f6015;
	mul.f32 	%f4882, %f392, %f4881;
	mul.f32 	%f4883, %f393, %f4880;
	sub.f32 	%f400, %f4882, %f4883;
	mul.f32 	%f4884, %f393, %f4879;
	mul.f32 	%f4885, %f391, %f4881;
	sub.f32 	%f401, %f4884, %f4885;
	mul.f32 	%f4886, %f391, %f4880;
	mul.f32 	%f4887, %f392, %f4879;
	sub.f32 	%f402, %f4886, %f4887;
	mul.f32 	%f4888, %f401, %f401;
	fma.rn.f32 	%f4889, %f400, %f400, %f4888;
	fma.rn.f32 	%f403, %f402, %f402, %f4889;
	setp.leu.f32 	%p870, %f403, 0f00000000;
	mov.f32 	%f6016, 0f00000000;
	@%p870 bra 	$L__BB5_373;
	abs.f32 	%f404, %f403;
	setp.eq.f32 	%p871, %f403, 0f3F800000;
	mov.f32 	%f6016, 0f3F800000;
	@%p871 bra 	$L__BB5_373;
	setp.num.f32 	%p872, %f404, %f404;
	@%p872 bra 	$L__BB5_371;
	mov.f32 	%f4946, 0fBF000000;
	add.rn.f32 	%f6016, %f403, %f4946;
	bra.uni 	$L__BB5_373;
$L__BB5_371:
	setp.lt.f32 	%p873, %f404, 0f00800000;
	mul.f32 	%f4891, %f404, 0f4B800000;
	selp.f32 	%f4892, %f4891, %f404, %p873;
	mov.b32 	%r2821, %f4892;
	add.s32 	%r2822, %r2821, -1060439283;
	and.b32  	%r2823, %r2822, -8388608;
	sub.s32 	%r2824, %r2821, %r2823;
	mov.b32 	%f4893, %r2824;
	cvt.rn.f32.s32 	%f4894, %r2823;
	selp.f32 	%f4895, 0fC1C00000, 0f00000000, %p873;
	fma.rn.f32 	%f4896, %f4894, 0f34000000, %f4895;
	add.f32 	%f4897, %f4893, 0fBF800000;
	add.f32 	%f4898, %f4893, 0f3F800000;
	rcp.approx.ftz.f32 	%f4899, %f4898;
	add.f32 	%f4900, %f4897, %f4897;
	mul.f32 	%f4901, %f4900, %f4899;
	mul.f32 	%f4902, %f4901, %f4901;
	neg.f32 	%f4903, %f4901;
	sub.f32 	%f4904, %f4897, %f4901;
	add.f32 	%f4905, %f4904, %f4904;
	fma.rn.f32 	%f4906, %f4903, %f4897, %f4905;
	mul.rn.f32 	%f4907, %f4899, %f4906;
	fma.rn.f32 	%f4908, %f4902, 0f3A2C32E4, 0f3B52E7DB;
	fma.rn.f32 	%f4909, %f4908, %f4902, 0f3C93BB73;
	fma.rn.f32 	%f4910, %f4909, %f4902, 0f3DF6384F;
	mul.rn.f32 	%f4911, %f4910, %f4902;
	fma.rn.f32 	%f4912, %f4901, 0f3FB8AA3B, %f4896;
	mul.f32 	%f4913, %f4911, 0f40400000;
	sub.f32 	%f4914, %f4896, %f4912;
	fma.rn.f32 	%f4915, %f4901, 0f3FB8AA3B, %f4914;
	fma.rn.f32 	%f4916, %f4907, 0f3FB8AA3B, %f4915;
	fma.rn.f32 	%f4917, %f4901, 0f32A55E34, %f4916;
	fma.rn.f32 	%f4918, %f4913, %f4907, %f4917;
	fma.rn.f32 	%f4919, %f4911, %f4901, %f4918;
	add.rn.f32 	%f4920, %f4912, %f4919;
	mov.f32 	%f4921, 0fBF000000;
	mul.rn.f32 	%f4922, %f4920, %f4921;
	cvt.rni.f32.f32 	%f4923, %f4922;
	sub.f32 	%f4924, %f4922, %f4923;
	neg.f32 	%f4925, %f4922;
	fma.rn.f32 	%f4926, %f4920, 0fBF000000, %f4925;
	neg.f32 	%f4927, %f4912;
	add.rn.f32 	%f4928, %f4920, %f4927;
	neg.f32 	%f4929, %f4928;
	add.rn.f32 	%f4930, %f4919, %f4929;
	fma.rn.f32 	%f4931, %f4930, 0fBF000000, %f4926;
	add.f32 	%f4932, %f4924, %f4931;
	setp.gt.f32 	%p874, %f4923, 0f00000000;
	selp.b32 	%r2825, 0, -2097152000, %p874;
	setp.neu.f32 	%p875, %f404, 0f7F800000;
	setp.lt.f32 	%p876, %f4922, 0f00000000;
	selp.f32 	%f4933, 0f00000000, 0f7F800000, %p876;
	abs.f32 	%f4934, %f4922;
	setp.gt.f32 	%p877, %f4934, 0f43180000;
	cvt.rzi.s32.f32 	%r2826, %f4923;
	shl.b32 	%r2827, %r2826, 23;
	sub.s32 	%r2828, %r2827, %r2825;
	mov.b32 	%f4935, %r2828;
	add.s32 	%r2829, %r2825, 2130706432;
	mov.b32 	%f4936, %r2829;
	fma.rn.f32 	%f4937, %f4932, 0f391FCB8E, 0f3AAF85ED;
	fma.rn.f32 	%f4938, %f4937, %f4932, 0f3C1D9856;
	fma.rn.f32 	%f4939, %f4938, %f4932, 0f3D6357BB;
	fma.rn.f32 	%f4940, %f4939, %f4932, 0f3E75FDEC;
	fma.rn.f32 	%f4941, %f4940, %f4932, 0f3F317218;
	fma.rn.f32 	%f4942, %f4941, %f4932, 0f3F800000;
	mul.f32 	%f4943, %f4942, %f4936;
	mul.f32 	%f4944, %f4943, %f4935;
	selp.f32 	%f6016, %f4933, %f4944, %p877;
	@%p875 bra 	$L__BB5_373;
	add.f32 	%f4945, %f403, %f403;
	mov.b32 	%r2830, %f4945;
	and.b32  	%r2831, %r2830, 2147483647;
	xor.b32  	%r2832, %r2831, 2139095040;
	mov.b32 	%f6016, %r2832;
$L__BB5_373:
	mul.f32 	%f409, %f383, %f375;
	mul.f32 	%f4948, %f400, %f6016;
	mul.f32 	%f4949, %f401, %f6016;
	mul.f32 	%f4950, %f402, %f6016;
	mul.f32 	%f410, %f409, %f4948;
	mul.f32 	%f411, %f409, %f4949;
	mul.f32 	%f412, %f409, %f4950;
	mul.f32 	%f4951, %f393, %f411;
	mul.f32 	%f4952, %f392, %f412;
	sub.f32 	%f413, %f4951, %f4952;
	mul.f32 	%f4953, %f391, %f412;
	mul.f32 	%f4954, %f393, %f410;
	sub.f32 	%f414, %f4953, %f4954;
	mul.f32 	%f4955, %f392, %f410;
	mul.f32 	%f4956, %f391, %f411;
	sub.f32 	%f415, %f4955, %f4956;
	mul.f32 	%f4957, %f414, %f414;
	fma.rn.f32 	%f4958, %f413, %f413, %f4957;
	fma.rn.f32 	%f416, %f415, %f415, %f4958;
	setp.leu.f32 	%p878, %f416, 0f00000000;
	mov.f32 	%f6017, 0f00000000;
	@%p878 bra 	$L__BB5_379;
	setp.eq.f32 	%p879, %f416, 0f3F800000;
	mov.f32 	%f6017, 0f3F800000;
	@%p879 bra 	$L__BB5_379;
	abs.f32 	%f4960, %f416;
	setp.num.f32 	%p880, %f4960, %f4960;
	@%p880 bra 	$L__BB5_377;
	mov.f32 	%f5017, 0fBF000000;
	add.rn.f32 	%f6017, %f416, %f5017;
	bra.uni 	$L__BB5_379;
$L__BB5_377:
	abs.f32 	%f4961, %f416;
	setp.lt.f32 	%p881, %f4961, 0f00800000;
	mul.f32 	%f4962, %f4961, 0f4B800000;
	selp.f32 	%f4963, %f4962, %f4961, %p881;
	mov.b32 	%r2833, %f4963;
	add.s32 	%r2834, %r2833, -1060439283;
	and.b32  	%r2835, %r2834, -8388608;
	sub.s32 	%r2836, %r2833, %r2835;
	mov.b32 	%f4964, %r2836;
	cvt.rn.f32.s32 	%f4965, %r2835;
	selp.f32 	%f4966, 0fC1C00000, 0f00000000, %p881;
	fma.rn.f32 	%f4967, %f4965, 0f34000000, %f4966;
	add.f32 	%f4968, %f4964, 0fBF800000;
	add.f32 	%f4969, %f4964, 0f3F800000;
	rcp.approx.ftz.f32 	%f4970, %f4969;
	add.f32 	%f4971, %f4968, %f4968;
	mul.f32 	%f4972, %f4971, %f4970;
	mul.f32 	%f4973, %f4972, %f4972;
	neg.f32 	%f4974, %f4972;
	sub.f32 	%f4975, %f4968, %f4972;
	add.f32 	%f4976, %f4975, %f4975;
	fma.rn.f32 	%f4977, %f4974, %f4968, %f4976;
	mul.rn.f32 	%f4978, %f4970, %f4977;
	fma.rn.f32 	%f4979, %f4973, 0f3A2C32E4, 0f3B52E7DB;
	fma.rn.f32 	%f4980, %f4979, %f4973, 0f3C93BB73;
	fma.rn.f32 	%f4981, %f4980, %f4973, 0f3DF6384F;
	mul.rn.f32 	%f4982, %f4981, %f4973;
	fma.rn.f32 	%f4983, %f4972, 0f3FB8AA3B, %f4967;
	mul.f32 	%f4984, %f4982, 0f40400000;
	sub.f32 	%f4985, %f4967, %f4983;
	fma.rn.f32 	%f4986, %f4972, 0f3FB8AA3B, %f4985;
	fma.rn.f32 	%f4987, %f4978, 0f3FB8AA3B, %f4986;
	fma.rn.f32 	%f4988, %f4972, 0f32A55E34, %f4987;
	fma.rn.f32 	%f4989, %f4984, %f4978, %f4988;
	fma.rn.f32 	%f4990, %f4982, %f4972, %f4989;
	add.rn.f32 	%f4991, %f4983, %f4990;
	mov.f32 	%f4992, 0fBF000000;
	mul.rn.f32 	%f4993, %f4991, %f4992;
	cvt.rni.f32.f32 	%f4994, %f4993;
	sub.f32 	%f4995, %f4993, %f4994;
	neg.f32 	%f4996, %f4993;
	fma.rn.f32 	%f4997, %f4991, 0fBF000000, %f4996;
	neg.f32 	%f4998, %f4983;
	add.rn.f32 	%f4999, %f4991, %f4998;
	neg.f32 	%f5000, %f4999;
	add.rn.f32 	%f5001, %f4990, %f5000;
	fma.rn.f32 	%f5002, %f5001, 0fBF000000, %f4997;
	add.f32 	%f5003, %f4995, %f5002;
	setp.gt.f32 	%p882, %f4994, 0f00000000;
	selp.b32 	%r2837, 0, -2097152000, %p882;
	setp.neu.f32 	%p883, %f4961, 0f7F800000;
	setp.lt.f32 	%p884, %f4993, 0f00000000;
	selp.f32 	%f5004, 0f00000000, 0f7F800000, %p884;
	abs.f32 	%f5005, %f4993;
	setp.gt.f32 	%p885, %f5005, 0f43180000;
	cvt.rzi.s32.f32 	%r2838, %f4994;
	shl.b32 	%r2839, %r2838, 23;
	sub.s32 	%r2840, %r2839, %r2837;
	mov.b32 	%f5006, %r2840;
	add.s32 	%r2841, %r2837, 2130706432;
	mov.b32 	%f5007, %r2841;
	fma.rn.f32 	%f5008, %f5003, 0f391FCB8E, 0f3AAF85ED;
	fma.rn.f32 	%f5009, %f5008, %f5003, 0f3C1D9856;
	fma.rn.f32 	%f5010, %f5009, %f5003, 0f3D6357BB;
	fma.rn.f32 	%f5011, %f5010, %f5003, 0f3E75FDEC;
	fma.rn.f32 	%f5012, %f5011, %f5003, 0f3F317218;
	fma.rn.f32 	%f5013, %f5012, %f5003, 0f3F800000;
	mul.f32 	%f5014, %f5013, %f5007;
	mul.f32 	%f5015, %f5014, %f5006;
	selp.f32 	%f6017, %f5004, %f5015, %p885;
	@%p883 bra 	$L__BB5_379;
	add.f32 	%f5016, %f416, %f416;
	mov.b32 	%r2842, %f5016;
	and.b32  	%r2843, %r2842, 2147483647;
	xor.b32  	%r2844, %r2843, 2139095040;
	mov.b32 	%f6017, %r2844;
$L__BB5_379:
	mul.f32 	%f5018, %f409, 0f3F8CCCCD;
	setp.lt.f32 	%p886, %f6020, 0f3F800000;
	mul.f32 	%f5019, %f413, %f6017;
	mul.f32 	%f5020, %f414, %f6017;
	mul.f32 	%f5021, %f415, %f6017;
	mul.f32 	%f421, %f5018, %f5019;
	mul.f32 	%f422, %f5018, %f5020;
	mul.f32 	%f423, %f5018, %f5021;
	mul.f32 	%f424, %f384, %f391;
	mul.f32 	%f425, %f384, %f392;
	mul.f32 	%f426, %f384, %f393;
	@%p886 bra 	$L__BB5_390;
	setp.gtu.f32 	%p887, %f6020, 0f4B000000;
	@%p887 bra 	$L__BB5_387;
	mov.f32 	%f5022, 0f3F800000;
	div.approx.f32 	%f5023, %f6020, %f5022;
	cvt.rzi.f32.f32 	%f6018, %f5023;
	sub.f32 	%f428, %f6020, %f6018;
	mov.b32 	%r390, %f428;
	setp.lt.u32 	%p888, %r390, 1065353216;
	@%p888 bra 	$L__BB5_386;
	setp.lt.u32 	%p889, %r390, -2147483647;
	@%p889 bra 	$L__BB5_384;
	add.f32 	%f5027, %f6018, 0fBF800000;
	setp.lt.f32 	%p892, %f428, 0fBF800000;
	add.f32 	%f5028, %f5027, 0fBF800000;
	selp.f32 	%f6018, %f5028, %f5027, %p892;
	bra.uni 	$L__BB5_386;
$L__BB5_384:
	add.f32 	%f6018, %f6018, 0f3F800000;
	setp.ltu.f32 	%p890, %f428, 0f40000000;
	@%p890 bra 	$L__BB5_386;
	add.f32 	%f5024, %f6018, 0f3F800000;
	add.f32 	%f5025, %f428, 0fC0400000;
	setp.ge.f32 	%p891, %f5025, 0f00000000;
	add.f32 	%f5026, %f5024, 0f3F800000;
	selp.f32 	%f6018, %f5026, %f5024, %p891;
$L__BB5_386:
	sub.f32 	%f6020, %f6020, %f6018;
	bra.uni 	$L__BB5_390;
$L__BB5_387:
	mov.b32 	%r391, %f6020;
	and.b32  	%r2845, %r391, 8388607;
	or.b32  	%r3427, %r2845, 1065353216;
	mov.b32 	%f6019, %r3427;
	and.b32  	%r2846, %r391, -8388608;
	add.s32 	%r3428, %r2846, -1065353216;
	setp.eq.s32 	%p893, %r3428, 0;
	@%p893 bra 	$L__BB5_389;
$L__BB5_388:
	min.u32 	%r2847, %r3428, 192937984;
	add.s32 	%r2848, %r3427, %r2847;
	mov.b32 	%f5029, %r2848;
	sub.f32 	%f5030, %f5029, %f5029;
	add.f32 	%f5031, %f5030, %f5029;
	sub.f32 	%f5032, %f5029, %f5031;
	mov.f32 	%f5033, 0f3F800000;
	fma.rz.f32 	%f5034, %f5032, %f5033, %f5031;
	cvt.rzi.f32.f32 	%f5035, %f5034;
	sub.f32 	%f6019, %f5029, %f5035;
	sub.s32 	%r3428, %r3428, %r2847;
	mov.b32 	%r3427, %f6019;
	setp.ne.s32 	%p894, %r3428, 0;
	setp.ne.s32 	%p895, %r3427, 0;
	and.pred  	%p896, %p894, %p895;
	@%p896 bra 	$L__BB5_388;
$L__BB5_389:
	setp.gt.u32 	%p897, %r391, 2139095039;
	selp.f32 	%f5037, 0f7FFFFFFF, 0f4B000000, %p897;
	mul.f32 	%f5038, %f6019, 0f34000000;
	mul.f32 	%f6020, %f5037, %f5038;
$L__BB5_390:
	abs.f32 	%f5039, %f6020;
	setp.nan.f32 	%p898, %f5039, %f5039;
	copysign.f32 	%f5040, %f270, %f6020;
	selp.f32 	%f5041, %f6020, %f5040, %p898;
	setp.lt.f32 	%p899, %f5041, 0f00000000;
	add.f32 	%f5042, %f5041, 0f3F800000;
	selp.f32 	%f439, %f5042, %f5041, %p899;
	mul.f32 	%f440, %f439, 0f41490FDA;
	mul.f32 	%f5043, %f440, 0f3F22F983;
	cvt.rni.s32.f32 	%r3436, %f5043;
	cvt.rn.f32.s32 	%f5044, %r3436;
	fma.rn.f32 	%f5045, %f5044, 0fBFC90FDA, %f440;
	fma.rn.f32 	%f5046, %f5044, 0fB3A22168, %f5045;
	fma.rn.f32 	%f6022, %f5044, 0fA7C234C5, %f5046;
	abs.f32 	%f442, %f440;
	setp.ltu.f32 	%p900, %f442, 0f47CE4780;
	mov.u32 	%r3432, %r3436;
	mov.f32 	%f6021, %f6022;
	@%p900 bra 	$L__BB5_398;
	setp.neu.f32 	%p901, %f442, 0f7F800000;
	@%p901 bra 	$L__BB5_393;
	mov.f32 	%f5049, 0f00000000;
	mul.rn.f32 	%f6021, %f440, %f5049;
	mov.b32 	%r3432, 0;
	bra.uni 	$L__BB5_398;
$L__BB5_393:
	mov.b32 	%r399, %f440;
	mov.b64 	%rd1294, 0;
	mov.b32 	%r3429, 0;
	mov.u64 	%rd1292, __cudart_i2opi_f;
	shl.b32 	%r2851, %r399, 8;
	or.b32  	%r2852, %r2851, -2147483648;
	mov.u64 	%rd1293, %rd1;
$L__BB5_394:
	.pragma "nounroll";
	ld.global.nc.u32 	%r2850, [%rd1292];
	mad.wide.u32 	%rd1062, %r2850, %r2852, %rd1294;
	shr.u64 	%rd1294, %rd1062, 32;
	st.local.u32 	[%rd1293], %rd1062;
	add.s32 	%r3429, %r3429, 1;
	add.s64 	%rd1293, %rd1293, 4;
	add.s64 	%rd1292, %rd1292, 4;
	setp.ne.s32 	%p902, %r3429, 6;
	@%p902 bra 	$L__BB5_394;
	shr.u32 	%r2853, %r399, 23;
	st.local.u32 	[%rd1+24], %rd1294;
	and.b32  	%r402, %r2853, 31;
	and.b32  	%r2854, %r2853, 224;
	add.s32 	%r2855, %r2854, -128;
	shr.u32 	%r2856, %r2855, 5;
	mul.wide.u32 	%rd1063, %r2856, 4;
	sub.s64 	%rd204, %rd1, %rd1063;
	ld.local.u32 	%r3430, [%rd204+24];
	ld.local.u32 	%r3431, [%rd204+20];
	setp.eq.s32 	%p903, %r402, 0;
	@%p903 bra 	$L__BB5_397;
	shf.l.wrap.b32 	%r3430, %r3431, %r3430, %r402;
	ld.local.u32 	%r2857, [%rd204+16];
	shf.l.wrap.b32 	%r3431, %r2857, %r3431, %r402;
$L__BB5_397:
	shr.u32 	%r2858, %r3430, 30;
	shf.l.wrap.b32 	%r2859, %r3431, %r3430, 2;
	shl.b32 	%r2860, %r3431, 2;
	shr.u32 	%r2861, %r2859, 31;
	add.s32 	%r2862, %r2861, %r2858;
	neg.s32 	%r2863, %r2862;
	setp.lt.s32 	%p904, %r399, 0;
	selp.b32 	%r3432, %r2863, %r2862, %p904;
	xor.b32  	%r2864, %r2859, %r399;
	shr.s32 	%r2865, %r2859, 31;
	xor.b32  	%r2866, %r2865, %r2859;
	xor.b32  	%r2867, %r2865, %r2860;
	cvt.u64.u32 	%rd1064, %r2866;
	shl.b64 	%rd1065, %rd1064, 32;
	cvt.u64.u32 	%rd1066, %r2867;
	or.b64  	%rd1067, %rd1065, %rd1066;
	cvt.rn.f64.s64 	%fd139, %rd1067;
	mul.f64 	%fd140, %fd139, 0d3BF921FB54442D19;
	cvt.rn.f32.f64 	%f5047, %fd140;
	neg.f32 	%f5048, %f5047;
	setp.lt.s32 	%p905, %r2864, 0;
	selp.f32 	%f6021, %f5048, %f5047, %p905;
$L__BB5_398:
	add.s32 	%r2869, %r3432, 1;
	mul.rn.f32 	%f5050, %f6021, %f6021;
	and.b32  	%r2870, %r3432, 1;
	setp.eq.b32 	%p907, %r2870, 1;
	selp.f32 	%f5051, %f6021, 0f3F800000, %p907;
	fma.rn.f32 	%f5052, %f5050, %f5051, 0f00000000;
	fma.rn.f32 	%f5053, %f5050, 0f37CBAC00, 0fBAB607ED;
	selp.f32 	%f5054, 0fB94D4153, %f5053, %p907;
	selp.f32 	%f5055, 0f3C0885E4, 0f3D2AAABB, %p907;
	fma.rn.f32 	%f5056, %f5054, %f5050, %f5055;
	selp.f32 	%f5057, 0fBE2AAAA8, 0fBEFFFFFF, %p907;
	fma.rn.f32 	%f5058, %f5056, %f5050, %f5057;
	fma.rn.f32 	%f5059, %f5058, %f5052, %f5051;
	and.b32  	%r2871, %r2869, 2;
	setp.eq.s32 	%p908, %r2871, 0;
	mov.f32 	%f5060, 0f00000000;
	sub.f32 	%f5061, %f5060, %f5059;
	selp.f32 	%f5062, %f5059, %f5061, %p908;
	mov.f32 	%f5063, 0f3F800000;
	sub.f32 	%f5064, %f5063, %f5062;
	setp.gt.f32 	%p909, %f439, 0f3E800000;
	setp.lt.f32 	%p910, %f439, 0f3F400000;
	mov.f32 	%f5065, 0f40800000;
	sub.f32 	%f5066, %f5065, %f5064;
	selp.f32 	%f5067, %f5066, %f5064, %p910;
	selp.f32 	%f5068, %f5067, %f5064, %p909;
	mul.f32 	%f446, %f5068, 0f3F19999A;
	mul.f32 	%f5069, %f446, %f446;
	mul.f32 	%f5070, %f142, %f5069;
	fma.rn.f32 	%f447, %f424, %f5070, %f410;
	fma.rn.f32 	%f448, %f425, %f5070, %f411;
	fma.rn.f32 	%f449, %f426, %f5070, %f412;
	@%p900 bra 	$L__BB5_406;
	setp.neu.f32 	%p911, %f442, 0f7F800000;
	@%p911 bra 	$L__BB5_401;
	mov.f32 	%f5073, 0f00000000;
	mul.rn.f32 	%f6022, %f440, %f5073;
	mov.b32 	%r3436, 0;
	bra.uni 	$L__BB5_406;
$L__BB5_401:
	mov.b32 	%r411, %f440;
	shl.b32 	%r2873, %r411, 8;
	or.b32  	%r412, %r2873, -2147483648;
	mov.b64 	%rd1297, 0;
	mov.b32 	%r3433, 0;
	mov.u64 	%rd1295, __cudart_i2opi_f;
	mov.u64 	%rd1296, %rd1;
$L__BB5_402:
	.pragma "nounroll";
	ld.global.nc.u32 	%r2874, [%rd1295];
	mad.wide.u32 	%rd1070, %r2874, %r412, %rd1297;
	shr.u64 	%rd1297, %rd1070, 32;
	st.local.u32 	[%rd1296], %rd1070;
	add.s32 	%r3433, %r3433, 1;
	add.s64 	%rd1296, %rd1296, 4;
	add.s64 	%rd1295, %rd1295, 4;
	setp.ne.s32 	%p912, %r3433, 6;
	@%p912 bra 	$L__BB5_402;
	shr.u32 	%r2875, %r411, 23;
	st.local.u32 	[%rd1+24], %rd1297;
	and.b32  	%r415, %r2875, 31;
	and.b32  	%r2876, %r2875, 224;
	add.s32 	%r2877, %r2876, -128;
	shr.u32 	%r2878, %r2877, 5;
	mul.wide.u32 	%rd1071, %r2878, 4;
	sub.s64 	%rd211, %rd1, %rd1071;
	ld.local.u32 	%r3434, [%rd211+24];
	ld.local.u32 	%r3435, [%rd211+20];
	setp.eq.s32 	%p913, %r415, 0;
	@%p913 bra 	$L__BB5_405;
	shf.l.wrap.b32 	%r3434, %r3435, %r3434, %r415;
	ld.local.u32 	%r2879, [%rd211+16];
	shf.l.wrap.b32 	%r3435, %r2879, %r3435, %r415;
$L__BB5_405:
	shr.u32 	%r2880, %r3434, 30;
	shf.l.wrap.b32 	%r2881, %r3435, %r3434, 2;
	shl.b32 	%r2882, %r3435, 2;
	shr.u32 	%r2883, %r2881, 31;
	add.s32 	%r2884, %r2883, %r2880;
	neg.s32 	%r2885, %r2884;
	setp.lt.s32 	%p914, %r411, 0;
	selp.b32 	%r3436, %r2885, %r2884, %p914;
	xor.b32  	%r2886, %r2881, %r411;
	shr.s32 	%r2887, %r2881, 31;
	xor.b32  	%r2888, %r2887, %r2881;
	xor.b32  	%r2889, %r2887, %r2882;
	cvt.u64.u32 	%rd1072, %r2888;
	shl.b64 	%rd1073, %rd1072, 32;
	cvt.u64.u32 	%rd1074, %r2889;
	or.b64  	%rd1075, %rd1073, %rd1074;
	cvt.rn.f64.s64 	%fd141, %rd1075;
	mul.f64 	%fd142, %fd141, 0d3BF921FB54442D19;
	cvt.rn.f32.f64 	%f5071, %fd142;
	neg.f32 	%f5072, %f5071;
	setp.lt.s32 	%p915, %r2886, 0;
	selp.f32 	%f6022, %f5072, %f5071, %p915;
$L__BB5_406:
	mul.rn.f32 	%f5074, %f6022, %f6022;
	and.b32  	%r2891, %r3436, 1;
	setp.eq.b32 	%p916, %r2891, 1;
	selp.f32 	%f5075, 0f3F800000, %f6022, %p916;
	fma.rn.f32 	%f5076, %f5074, %f5075, 0f00000000;
	fma.rn.f32 	%f5077, %f5074, 0f37CBAC00, 0fBAB607ED;
	selp.f32 	%f5078, %f5077, 0fB94D4153, %p916;
	selp.f32 	%f5079, 0f3D2AAABB, 0f3C0885E4, %p916;
	fma.rn.f32 	%f5080, %f5078, %f5074, %f5079;
	selp.f32 	%f5081, 0fBEFFFFFF, 0fBE2AAAA8, %p916;
	fma.rn.f32 	%f5082, %f5080, %f5074, %f5081;
	fma.rn.f32 	%f5083, %f5082, %f5076, %f5075;
	and.b32  	%r2892, %r3436, 2;
	setp.eq.s32 	%p917, %r2892, 0;
	mov.f32 	%f5084, 0f00000000;
	sub.f32 	%f5085, %f5084, %f5083;
	selp.f32 	%f5086, %f5083, %f5085, %p917;
	mul.f32 	%f453, %f421, %f5086;
	mul.f32 	%f454, %f422, %f5086;
	mul.f32 	%f455, %f423, %f5086;
	mul.f32 	%f456, %f439, 0f40C90FDA;
	mul.f32 	%f5087, %f456, 0f3F22F983;
	cvt.rni.s32.f32 	%r3440, %f5087;
	cvt.rn.f32.s32 	%f5088, %r3440;
	fma.rn.f32 	%f5089, %f5088, 0fBFC90FDA, %f456;
	fma.rn.f32 	%f5090, %f5088, 0fB3A22168, %f5089;
	fma.rn.f32 	%f6023, %f5088, 0fA7C234C5, %f5090;
	abs.f32 	%f458, %f456;
	setp.ltu.f32 	%p918, %f458, 0f47CE4780;
	@%p918 bra 	$L__BB5_414;
	setp.neu.f32 	%p919, %f458, 0f7F800000;
	@%p919 bra 	$L__BB5_409;
	mov.f32 	%f5093, 0f00000000;
	mul.rn.f32 	%f6023, %f456, %f5093;
	mov.b32 	%r3440, 0;
	bra.uni 	$L__BB5_414;
$L__BB5_409:
	mov.b32 	%r425, %f456;
	shl.b32 	%r2894, %r425, 8;
	or.b32  	%r426, %r2894, -2147483648;
	mov.b64 	%rd1300, 0;
	mov.b32 	%r3437, 0;
	mov.u64 	%rd1298, __cudart_i2opi_f;
	mov.u64 	%rd1299, %rd1;
$L__BB5_410:
	.pragma "nounroll";
	ld.global.nc.u32 	%r2895, [%rd1298];
	mad.wide.u32 	%rd1078, %r2895, %r426, %rd1300;
	shr.u64 	%rd1300, %rd1078, 32;
	st.local.u32 	[%rd1299], %rd1078;
	add.s32 	%r3437, %r3437, 1;
	add.s64 	%rd1299, %rd1299, 4;
	add.s64 	%rd1298, %rd1298, 4;
	setp.ne.s32 	%p920, %r3437, 6;
	@%p920 bra 	$L__BB5_410;
	shr.u32 	%r2896, %r425, 23;
	st.local.u32 	[%rd1+24], %rd1300;
	and.b32  	%r429, %r2896, 31;
	and.b32  	%r2897, %r2896, 224;
	add.s32 	%r2898, %r2897, -128;
	shr.u32 	%r2899, %r2898, 5;
	mul.wide.u32 	%rd1079, %r2899, 4;
	sub.s64 	%rd218, %rd1, %rd1079;
	ld.local.u32 	%r3438, [%rd218+24];
	ld.local.u32 	%r3439, [%rd218+20];
	setp.eq.s32 	%p921, %r429, 0;
	@%p921 bra 	$L__BB5_413;
	shf.l.wrap.b32 	%r3438, %r3439, %r3438, %r429;
	ld.local.u32 	%r2900, [%rd218+16];
	shf.l.wrap.b32 	%r3439, %r2900, %r3439, %r429;
$L__BB5_413:
	shr.u32 	%r2901, %r3438, 30;
	shf.l.wrap.b32 	%r2902, %r3439, %r3438, 2;
	shl.b32 	%r2903, %r3439, 2;
	shr.u32 	%r2904, %r2902, 31;
	add.s32 	%r2905, %r2904, %r2901;
	neg.s32 	%r2906, %r2905;
	setp.lt.s32 	%p922, %r425, 0;
	selp.b32 	%r3440, %r2906, %r2905, %p922;
	xor.b32  	%r2907, %r2902, %r425;
	shr.s32 	%r2908, %r2902, 31;
	xor.b32  	%r2909, %r2908, %r2902;
	xor.b32  	%r2910, %r2908, %r2903;
	cvt.u64.u32 	%rd1080, %r2909;
	shl.b64 	%rd1081, %rd1080, 32;
	cvt.u64.u32 	%rd1082, %r2910;
	or.b64  	%rd1083, %rd1081, %rd1082;
	cvt.rn.f64.s64 	%fd143, %rd1083;
	mul.f64 	%fd144, %fd143, 0d3BF921FB54442D19;
	cvt.rn.f32.f64 	%f5091, %fd144;
	neg.f32 	%f5092, %f5091;
	setp.lt.s32 	%p923, %r2907, 0;
	selp.f32 	%f6023, %f5092, %f5091, %p923;
$L__BB5_414:
	mul.f32 	%f5094, %f375, %f375;
	add.f32 	%f5095, %f375, %f375;
	sub.f32 	%f5096, %f5095, %f5094;
	setp.ltu.f32 	%p924, %f312, 0f47CE4780;
	add.s32 	%r2912, %r3440, 1;
	mul.rn.f32 	%f5097, %f6023, %f6023;
	and.b32  	%r2913, %r3440, 1;
	setp.eq.b32 	%p925, %r2913, 1;
	selp.f32 	%f5098, %f6023, 0f3F800000, %p925;
	fma.rn.f32 	%f5099, %f5097, %f5098, 0f00000000;
	fma.rn.f32 	%f5100, %f5097, 0f37CBAC00, 0fBAB607ED;
	selp.f32 	%f5101, 0fB94D4153, %f5100, %p925;
	selp.f32 	%f5102, 0f3C0885E4, 0f3D2AAABB, %p925;
	fma.rn.f32 	%f5103, %f5101, %f5097, %f5102;
	selp.f32 	%f5104, 0fBE2AAAA8, 0fBEFFFFFF, %p925;
	fma.rn.f32 	%f5105, %f5103, %f5097, %f5104;
	fma.rn.f32 	%f5106, %f5105, %f5099, %f5098;
	and.b32  	%r2914, %r2912, 2;
	setp.eq.s32 	%p926, %r2914, 0;
	mov.f32 	%f5107, 0f00000000;
	sub.f32 	%f5108, %f5107, %f5106;
	selp.f32 	%f5109, %f5106, %f5108, %p926;
	add.f32 	%f5110, %f5109, %f5109;
	mov.f32 	%f5111, 0f40000000;
	sub.f32 	%f5112, %f5111, %f5110;
	mov.f32 	%f5113, 0f3F800000;
	sub.f32 	%f5114, %f5113, %f5096;
	mul.f32 	%f5115, %f5114, %f5112;
	fma.rn.f32 	%f5116, %f5096, %f446, %f5115;
	fma.rn.f32 	%f5117, %f447, %f5116, %f453;
	fma.rn.f32 	%f5118, %f448, %f5116, %f454;
	fma.rn.f32 	%f5119, %f449, %f5116, %f455;
	fma.rn.f32 	%f462, %f8, %f329, %f5117;
	fma.rn.f32 	%f463, %f9, %f338, %f5118;
	add.f32 	%f464, %f347, %f5119;
	mov.u32 	%r3444, %r3448;
	mov.f32 	%f6024, %f6025;
	@%p924 bra 	$L__BB5_422;
	setp.neu.f32 	%p927, %f312, 0f7F800000;
	@%p927 bra 	$L__BB5_417;
	mov.f32 	%f5122, 0f00000000;
	mul.rn.f32 	%f6024, %f310, %f5122;
	mov.b32 	%r3444, 0;
	bra.uni 	$L__BB5_422;
$L__BB5_417:
	mov.b32 	%r438, %f310;
	shl.b32 	%r2916, %r438, 8;
	or.b32  	%r439, %r2916, -2147483648;
	mov.b64 	%rd1303, 0;
	mov.b32 	%r3441, 0;
	mov.u64 	%rd1301, __cudart_i2opi_f;
	mov.u64 	%rd1302, %rd1;
$L__BB5_418:
	.pragma "nounroll";
	ld.global.nc.u32 	%r2917, [%rd1301];
	mad.wide.u32 	%rd1086, %r2917, %r439, %rd1303;
	shr.u64 	%rd1303, %rd1086, 32;
	st.local.u32 	[%rd1302], %rd1086;
	add.s32 	%r3441, %r3441, 1;
	add.s64 	%rd1302, %rd1302, 4;
	add.s64 	%rd1301, %rd1301, 4;
	setp.ne.s32 	%p928, %r3441, 6;
	@%p928 bra 	$L__BB5_418;
	shr.u32 	%r2918, %r438, 23;
	st.local.u32 	[%rd1+24], %rd1303;
	and.b32  	%r442, %r2918, 31;
	and.b32  	%r2919, %r2918, 224;
	add.s32 	%r2920, %r2919, -128;
	shr.u32 	%r2921, %r2920, 5;
	mul.wide.u32 	%rd1087, %r2921, 4;
	sub.s64 	%rd225, %rd1, %rd1087;
	ld.local.u32 	%r3442, [%rd225+24];
	ld.local.u32 	%r3443, [%rd225+20];
	setp.eq.s32 	%p929, %r442, 0;
	@%p929 bra 	$L__BB5_421;
	shf.l.wrap.b32 	%r3442, %r3443, %r3442, %r442;
	ld.local.u32 	%r2922, [%rd225+16];
	shf.l.wrap.b32 	%r3443, %r2922, %r3443, %r442;
$L__BB5_421:
	shr.u32 	%r2923, %r3442, 30;
	shf.l.wrap.b32 	%r2924, %r3443, %r3442, 2;
	shl.b32 	%r2925, %r3443, 2;
	shr.u32 	%r2926, %r2924, 31;
	add.s32 	%r2927, %r2926, %r2923;
	neg.s32 	%r2928, %r2927;
	setp.lt.s32 	%p930, %r438, 0;
	selp.b32 	%r3444, %r2928, %r2927, %p930;
	xor.b32  	%r2929, %r2924, %r438;
	shr.s32 	%r2930, %r2924, 31;
	xor.b32  	%r2931, %r2930, %r2924;
	xor.b32  	%r2932, %r2930, %r2925;
	cvt.u64.u32 	%rd1088, %r2931;
	shl.b64 	%rd1089, %rd1088, 32;
	cvt.u64.u32 	%rd1090, %r2932;
	or.b64  	%rd1091, %rd1089, %rd1090;
	cvt.rn.f64.s64 	%fd145, %rd1091;
	mul.f64 	%fd146, %fd145, 0d3BF921FB54442D19;
	cvt.rn.f32.f64 	%f5120, %fd146;
	neg.f32 	%f5121, %f5120;
	setp.lt.s32 	%p931, %r2929, 0;
	selp.f32 	%f6024, %f5121, %f5120, %p931;
$L__BB5_422:
	setp.ltu.f32 	%p932, %f312, 0f47CE4780;
	add.s32 	%r2934, %r3444, 1;
	mul.rn.f32 	%f5123, %f6024, %f6024;
	and.b32  	%r2935, %r3444, 1;
	setp.eq.b32 	%p933, %r2935, 1;
	selp.f32 	%f5124, %f6024, 0f3F800000, %p933;
	fma.rn.f32 	%f5125, %f5123, %f5124, 0f00000000;
	fma.rn.f32 	%f5126, %f5123, 0f37CBAC00, 0fBAB607ED;
	selp.f32 	%f5127, 0fB94D4153, %f5126, %p933;
	selp.f32 	%f5128, 0f3C0885E4, 0f3D2AAABB, %p933;
	fma.rn.f32 	%f5129, %f5127, %f5123, %f5128;
	selp.f32 	%f5130, 0fBE2AAAA8, 0fBEFFFFFF, %p933;
	fma.rn.f32 	%f5131, %f5129, %f5123, %f5130;
	fma.rn.f32 	%f5132, %f5131, %f5125, %f5124;
	and.b32  	%r2936, %r2934, 2;
	setp.eq.s32 	%p934, %r2936, 0;
	mov.f32 	%f5133, 0f00000000;
	sub.f32 	%f5134, %f5133, %f5132;
	selp.f32 	%f468, %f5132, %f5134, %p934;
	@%p932 bra 	$L__BB5_430;
	setp.neu.f32 	%p935, %f312, 0f7F800000;
	@%p935 bra 	$L__BB5_425;
	mov.f32 	%f5137, 0f00000000;
	mul.rn.f32 	%f6025, %f310, %f5137;
	mov.b32 	%r3448, 0;
	bra.uni 	$L__BB5_430;
$L__BB5_425:
	mov.b32 	%r451, %f310;
	shl.b32 	%r2938, %r451, 8;
	or.b32  	%r452, %r2938, -2147483648;
	mov.b64 	%rd1306, 0;
	mov.b32 	%r3445, 0;
	mov.u64 	%rd1304, __cudart_i2opi_f;
	mov.u64 	%rd1305, %rd1;
$L__BB5_426:
	.pragma "nounroll";
	ld.global.nc.u32 	%r2939, [%rd1304];
	mad.wide.u32 	%rd1094, %r2939, %r452, %rd1306;
	shr.u64 	%rd1306, %rd1094, 32;
	st.local.u32 	[%rd1305], %rd1094;
	add.s32 	%r3445, %r3445, 1;
	add.s64 	%rd1305, %rd1305, 4;
	add.s64 	%rd1304, %rd1304, 4;
	setp.ne.s32 	%p936, %r3445, 6;
	@%p936 bra 	$L__BB5_426;
	shr.u32 	%r2940, %r451, 23;
	st.local.u32 	[%rd1+24], %rd1306;
	and.b32  	%r455, %r2940, 31;
	and.b32  	%r2941, %r2940, 224;
	add.s32 	%r2942, %r2941, -128;
	shr.u32 	%r2943, %r2942, 5;
	mul.wide.u32 	%rd1095, %r2943, 4;
	sub.s64 	%rd232, %rd1, %rd1095;
	ld.local.u32 	%r3446, [%rd232+24];
	ld.local.u32 	%r3447, [%rd232+20];
	setp.eq.s32 	%p937, %r455, 0;
	@%p937 bra 	$L__BB5_429;
	shf.l.wrap.b32 	%r3446, %r3447, %r3446, %r455;
	ld.local.u32 	%r2944, [%rd232+16];
	shf.l.wrap.b32 	%r3447, %r2944, %r3447, %r455;
$L__BB5_429:
	shr.u32 	%r2945, %r3446, 30;
	shf.l.wrap.b32 	%r2946, %r3447, %r3446, 2;
	shl.b32 	%r2947, %r3447, 2;
	shr.u32 	%r2948, %r2946, 31;
	add.s32 	%r2949, %r2948, %r2945;
	neg.s32 	%r2950, %r2949;
	setp.lt.s32 	%p938, %r451, 0;
	selp.b32 	%r3448, %r2950, %r2949, %p938;
	xor.b32  	%r2951, %r2946, %r451;
	shr.s32 	%r2952, %r2946, 31;
	xor.b32  	%r2953, %r2952, %r2946;
	xor.b32  	%r2954, %r2952, %r2947;
	cvt.u64.u32 	%rd1096, %r2953;
	shl.b64 	%rd1097, %rd1096, 32;
	cvt.u64.u32 	%rd1098, %r2954;
	or.b64  	%rd1099, %rd1097, %rd1098;
	cvt.rn.f64.s64 	%fd147, %rd1099;
	mul.f64 	%fd148, %fd147, 0d3BF921FB54442D19;
	cvt.rn.f32.f64 	%f5135, %fd148;
	neg.f32 	%f5136, %f5135;
	setp.lt.s32 	%p939, %r2951, 0;
	selp.f32 	%f6025, %f5136, %f5135, %p939;
$L__BB5_430:
	setp.ltu.f32 	%p940, %f325, 0f47CE4780;
	mul.rn.f32 	%f5138, %f6025, %f6025;
	and.b32  	%r2956, %r3448, 1;
	setp.eq.b32 	%p941, %r2956, 1;
	selp.f32 	%f5139, 0f3F800000, %f6025, %p941;
	fma.rn.f32 	%f5140, %f5138, %f5139, 0f00000000;
	fma.rn.f32 	%f5141, %f5138, 0f37CBAC00, 0fBAB607ED;
	selp.f32 	%f5142, %f5141, 0fB94D4153, %p941;
	selp.f32 	%f5143, 0f3D2AAABB, 0f3C0885E4, %p941;
	fma.rn.f32 	%f5144, %f5142, %f5138, %f5143;
	selp.f32 	%f5145, 0fBEFFFFFF, 0fBE2AAAA8, %p941;
	fma.rn.f32 	%f5146, %f5144, %f5138, %f5145;
	fma.rn.f32 	%f5147, %f5146, %f5140, %f5139;
	and.b32  	%r2957, %r3448, 2;
	setp.eq.s32 	%p942, %r2957, 0;
	mov.f32 	%f5148, 0f00000000;
	sub.f32 	%f5149, %f5148, %f5147;
	selp.f32 	%f5150, %f5147, %f5149, %p942;
	mul.f32 	%f5151, %f5150, 0f00000000;
	mul.f32 	%f5152, %f462, %f5151;
	fma.rn.f32 	%f5153, %f468, 0f00000000, %f5152;
	mul.f32 	%f5154, %f463, %f5151;
	add.f32 	%f5155, %f5154, %f5153;
	fma.rn.f32 	%f5156, %f464, %f5150, %f5155;
	mul.f32 	%f5157, %f5151, 0f80000000;
	fma.rn.f32 	%f5158, %f462, %f468, %f5157;
	mul.f32 	%f5159, %f464, %f5151;
	sub.f32 	%f5160, %f5158, %f5159;
	fma.rn.f32 	%f5161, %f463, %f5150, %f5160;
	fma.rn.f32 	%f5162, %f463, %f468, %f5159;
	fma.rn.f32 	%f5163, %f5151, 0f80000000, %f5162;
	mul.f32 	%f5164, %f462, %f5150;
	sub.f32 	%f5165, %f5163, %f5164;
	mul.f32 	%f5166, %f464, %f468;
	sub.f32 	%f5167, %f5166, %f5154;
	fma.rn.f32 	%f5168, %f462, %f5151, %f5167;
	sub.f32 	%f5169, %f5168, %f5151;
	mul.f32 	%f5170, %f5151, %f5156;
	fma.rn.f32 	%f5171, %f468, %f5161, %f5170;
	fma.rn.f32 	%f5172, %f5150, %f5165, %f5171;
	mul.f32 	%f5173, %f5151, %f5169;
	sub.f32 	%f6134, %f5172, %f5173;
	mul.f32 	%f5174, %f5150, %f5161;
	sub.f32 	%f5175, %f5170, %f5174;
	fma.rn.f32 	%f5176, %f468, %f5165, %f5175;
	add.f32 	%f6133, %f5173, %f5176;
	mul.f32 	%f5177, %f5151, %f5161;
	fma.rn.f32 	%f5178, %f5150, %f5156, %f5177;
	mul.f32 	%f5179, %f5151, %f5165;
	sub.f32 	%f5180, %f5178, %f5179;
	fma.rn.f32 	%f6132, %f468, %f5169, %f5180;
	mov.u32 	%r3452, %r3472;
	mov.f32 	%f6026, %f6031;
	@%p940 bra 	$L__BB5_438;
	setp.neu.f32 	%p943, %f325, 0f7F800000;
	@%p943 bra 	$L__BB5_433;
	mov.f32 	%f5183, 0f00000000;
	mul.rn.f32 	%f6026, %f323, %f5183;
	mov.b32 	%r3452, 0;
	bra.uni 	$L__BB5_438;
$L__BB5_433:
	mov.b32 	%r464, %f323;
	shl.b32 	%r2959, %r464, 8;
	or.b32  	%r465, %r2959, -2147483648;
	mov.b64 	%rd1309, 0;
	mov.b32 	%r3449, 0;
	mov.u64 	%rd1307, __cudart_i2opi_f;
	mov.u64 	%rd1308, %rd1;
$L__BB5_434:
	.pragma "nounroll";
	ld.global.nc.u32 	%r2960, [%rd1307];
	mad.wide.u32 	%rd1102, %r2960, %r465, %rd1309;
	shr.u64 	%rd1309, %rd1102, 32;
	st.local.u32 	[%rd1308], %rd1102;
	add.s32 	%r3449, %r3449, 1;
	add.s64 	%rd1308, %rd1308, 4;
	add.s64 	%rd1307, %rd1307, 4;
	setp.ne.s32 	%p944, %r3449, 6;
	@%p944 bra 	$L__BB5_434;
	shr.u32 	%r2961, %r464, 23;
	st.local.u32 	[%rd1+24], %rd1309;
	and.b32  	%r468, %r2961, 31;
	and.b32  	%r2962, %r2961, 224;
	add.s32 	%r2963, %r2962, -128;
	shr.u32 	%r2964, %r2963, 5;
	mul.wide.u32 	%rd1103, %r2964, 4;
	sub.s64 	%rd239, %rd1, %rd1103;
	ld.local.u32 	%r3450, [%rd239+24];
	ld.local.u32 	%r3451, [%rd239+20];
	setp.eq.s32 	%p945, %r468, 0;
	@%p945 bra 	$L__BB5_437;
	shf.l.wrap.b32 	%r3450, %r3451, %r3450, %r468;
	ld.local.u32 	%r2965, [%rd239+16];
	shf.l.wrap.b32 	%r3451, %r2965, %r3451, %r468;
$L__BB5_437:
	shr.u32 	%r2966, %r3450, 30;
	shf.l.wrap.b32 	%r2967, %r3451, %r3450, 2;
	shl.b32 	%r2968, %r3451, 2;
	shr.u32 	%r2969, %r2967, 31;
	add.s32 	%r2970, %r2969, %r2966;
	neg.s32 	%r2971, %r2970;
	setp.lt.s32 	%p946, %r464, 0;
	selp.b32 	%r3452, %r2971, %r2970, %p946;
	xor.b32  	%r2972, %r2967, %r464;
	shr.s32 	%r2973, %r2967, 31;
	xor.b32  	%r2974, %r2973, %r2967;
	xor.b32  	%r2975, %r2973, %r2968;
	cvt.u64.u32 	%rd1104, %r2974;
	shl.b64 	%rd1105, %rd1104, 32;
	cvt.u64.u32 	%rd1106, %r2975;
	or.b64  	%rd1107, %rd1105, %rd1106;
	cvt.rn.f64.s64 	%fd149, %rd1107;
	mul.f64 	%fd150, %fd149, 0d3BF921FB54442D19;
	cvt.rn.f32.f64 	%f5181, %fd150;
	neg.f32 	%f5182, %f5181;
	setp.lt.s32 	%p947, %r2972, 0;
	selp.f32 	%f6026, %f5182, %f5181, %p947;
$L__BB5_438:
	setp.ltu.f32 	%p948, %f325, 0f47CE4780;
	mul.rn.f32 	%f5184, %f6026, %f6026;
	and.b32  	%r2977, %r3452, 1;
	setp.eq.b32 	%p949, %r2977, 1;
	selp.f32 	%f5185, 0f3F800000, %f6026, %p949;
	fma.rn.f32 	%f5186, %f5184, %f5185, 0f00000000;
	fma.rn.f32 	%f5187, %f5184, 0f37CBAC00, 0fBAB607ED;
	selp.f32 	%f5188, %f5187, 0fB94D4153, %p949;
	selp.f32 	%f5189, 0f3D2AAABB, 0f3C0885E4, %p949;
	fma.rn.f32 	%f5190, %f5188, %f5184, %f5189;
	selp.f32 	%f5191, 0fBEFFFFFF, 0fBE2AAAA8, %p949;
	fma.rn.f32 	%f5192, %f5190, %f5184, %f5191;
	fma.rn.f32 	%f5193, %f5192, %f5186, %f5185;
	and.b32  	%r2978, %r3452, 2;
	setp.eq.s32 	%p950, %r2978, 0;
	mov.f32 	%f5194, 0f00000000;
	sub.f32 	%f5195, %f5194, %f5193;
	selp.f32 	%f478, %f5193, %f5195, %p950;
	mov.u32 	%r3456, %r3472;
	mov.f32 	%f6027, %f6031;
	@%p948 bra 	$L__BB5_446;
	setp.neu.f32 	%p951, %f325, 0f7F800000;
	@%p951 bra 	$L__BB5_441;
	mov.f32 	%f5198, 0f00000000;
	mul.rn.f32 	%f6027, %f323, %f5198;
	mov.b32 	%r3456, 0;
	bra.uni 	$L__BB5_446;
$L__BB5_441:
	mov.b32 	%r477, %f323;
	shl.b32 	%r2980, %r477, 8;
	or.b32  	%r478, %r2980, -2147483648;
	mov.b64 	%rd1312, 0;
	mov.b32 	%r3453, 0;
	mov.u64 	%rd1310, __cudart_i2opi_f;
	mov.u64 	%rd1311, %rd1;
$L__BB5_442:
	.pragma "nounroll";
	ld.global.nc.u32 	%r2981, [%rd1310];
	mad.wide.u32 	%rd1110, %r2981, %r478, %rd1312;
	shr.u64 	%rd1312, %rd1110, 32;
	st.local.u32 	[%rd1311], %rd1110;
	add.s32 	%r3453, %r3453, 1;
	add.s64 	%rd1311, %rd1311, 4;
	add.s64 	%rd1310, %rd1310, 4;
	setp.ne.s32 	%p952, %r3453, 6;
	@%p952 bra 	$L__BB5_442;
	shr.u32 	%r2982, %r477, 23;
	st.local.u32 	[%rd1+24], %rd1312;
	and.b32  	%r481, %r2982, 31;
	and.b32  	%r2983, %r2982, 224;
	add.s32 	%r2984, %r2983, -128;
	shr.u32 	%r2985, %r2984, 5;
	mul.wide.u32 	%rd1111, %r2985, 4;
	sub.s64 	%rd246, %rd1, %rd1111;
	ld.local.u32 	%r3454, [%rd246+24];
	ld.local.u32 	%r3455, [%rd246+20];
	setp.eq.s32 	%p953, %r481, 0;
	@%p953 bra 	$L__BB5_445;
	shf.l.wrap.b32 	%r3454, %r3455, %r3454, %r481;
	ld.local.u32 	%r2986, [%rd246+16];
	shf.l.wrap.b32 	%r3455, %r2986, %r3455, %r481;
$L__BB5_445:
	shr.u32 	%r2987, %r3454, 30;
	shf.l.wrap.b32 	%r2988, %r3455, %r3454, 2;
	shl.b32 	%r2989, %r3455, 2;
	shr.u32 	%r2990, %r2988, 31;
	add.s32 	%r2991, %r2990, %r2987;
	neg.s32 	%r2992, %r2991;
	setp.lt.s32 	%p954, %r477, 0;
	selp.b32 	%r3456, %r2992, %r2991, %p954;
	xor.b32  	%r2993, %r2988, %r477;
	shr.s32 	%r2994, %r2988, 31;
	xor.b32  	%r2995, %r2994, %r2988;
	xor.b32  	%r2996, %r2994, %r2989;
	cvt.u64.u32 	%rd1112, %r2995;
	shl.b64 	%rd1113, %rd1112, 32;
	cvt.u64.u32 	%rd1114, %r2996;
	or.b64  	%rd1115, %rd1113, %rd1114;
	cvt.rn.f64.s64 	%fd151, %rd1115;
	mul.f64 	%fd152, %fd151, 0d3BF921FB54442D19;
	cvt.rn.f32.f64 	%f5196, %fd152;
	neg.f32 	%f5197, %f5196;
	setp.lt.s32 	%p955, %r2993, 0;
	selp.f32 	%f6027, %f5197, %f5196, %p955;
$L__BB5_446:
	setp.ltu.f32 	%p956, %f325, 0f47CE4780;
	add.s32 	%r2998, %r3456, 1;
	mul.rn.f32 	%f5199, %f6027, %f6027;
	and.b32  	%r2999, %r3456, 1;
	setp.eq.b32 	%p957, %r2999, 1;
	selp.f32 	%f5200, %f6027, 0f3F800000, %p957;
	fma.rn.f32 	%f5201, %f5199, %f5200, 0f00000000;
	fma.rn.f32 	%f5202, %f5199, 0f37CBAC00, 0fBAB607ED;
	selp.f32 	%f5203, 0fB94D4153, %f5202, %p957;
	selp.f32 	%f5204, 0f3C0885E4, 0f3D2AAABB, %p957;
	fma.rn.f32 	%f5205, %f5203, %f5199, %f5204;
	selp.f32 	%f5206, 0fBE2AAAA8, 0fBEFFFFFF, %p957;
	fma.rn.f32 	%f5207, %f5205, %f5199, %f5206;
	fma.rn.f32 	%f5208, %f5207, %f5201, %f5200;
	and.b32  	%r3000, %r2998, 2;
	setp.eq.s32 	%p958, %r3000, 0;
	mov.f32 	%f5209, 0f00000000;
	sub.f32 	%f5210, %f5209, %f5208;
	selp.f32 	%f5211, %f5208, %f5210, %p958;
	mul.f32 	%f5212, %f5211, 0f00000000;
	mul.f32 	%f482, %f8, %f478;
	mul.f32 	%f5213, %f9, 0f00000000;
	fma.rn.f32 	%f5214, %f8, 0f00000000, %f5213;
	mul.f32 	%f5215, %f8, %f5211;
	fma.rn.f32 	%f483, %f5214, %f478, %f5215;
	fma.rn.f32 	%f5216, %f8, 0f00000000, %f9;
	mul.f32 	%f5217, %f8, %f5212;
	fma.rn.f32 	%f484, %f5216, %f478, %f5217;
	mov.u32 	%r3460, %r3472;
	mov.f32 	%f6028, %f6031;
	@%p956 bra 	$L__BB5_454;
	setp.neu.f32 	%p959, %f325, 0f7F800000;
	@%p959 bra 	$L__BB5_449;
	mov.f32 	%f5220, 0f00000000;
	mul.rn.f32 	%f6028, %f323, %f5220;
	mov.b32 	%r3460, 0;
	bra.uni 	$L__BB5_454;
$L__BB5_449:
	mov.b32 	%r490, %f323;
	shl.b32 	%r3002, %r490, 8;
	or.b32  	%r491, %r3002, -2147483648;
	mov.b64 	%rd1315, 0;
	mov.b32 	%r3457, 0;
	mov.u64 	%rd1313, __cudart_i2opi_f;
	mov.u64 	%rd1314, %rd1;
$L__BB5_450:
	.pragma "nounroll";
	ld.global.nc.u32 	%r3003, [%rd1313];
	mad.wide.u32 	%rd1118, %r3003, %r491, %rd1315;
	shr.u64 	%rd1315, %rd1118, 32;
	st.local.u32 	[%rd1314], %rd1118;
	add.s32 	%r3457, %r3457, 1;
	add.s64 	%rd1314, %rd1314, 4;
	add.s64 	%rd1313, %rd1313, 4;
	setp.ne.s32 	%p960, %r3457, 6;
	@%p960 bra 	$L__BB5_450;
	shr.u32 	%r3004, %r490, 23;
	st.local.u32 	[%rd1+24], %rd1315;
	and.b32  	%r494, %r3004, 31;
	and.b32  	%r3005, %r3004, 224;
	add.s32 	%r3006, %r3005, -128;
	shr.u32 	%r3007, %r3006, 5;
	mul.wide.u32 	%rd1119, %r3007, 4;
	sub.s64 	%rd253, %rd1, %rd1119;
	ld.local.u32 	%r3458, [%rd253+24];
	ld.local.u32 	%r3459, [%rd253+20];
	setp.eq.s32 	%p961, %r494, 0;
	@%p961 bra 	$L__BB5_453;
	shf.l.wrap.b32 	%r3458, %r3459, %r3458, %r494;
	ld.local.u32 	%r3008, [%rd253+16];
	shf.l.wrap.b32 	%r3459, %r3008, %r3459, %r494;
$L__BB5_453:
	shr.u32 	%r3009, %r3458, 30;
	shf.l.wrap.b32 	%r3010, %r3459, %r3458, 2;
	shl.b32 	%r3011, %r3459, 2;
	shr.u32 	%r3012, %r3010, 31;
	add.s32 	%r3013, %r3012, %r3009;
	neg.s32 	%r3014, %r3013;
	setp.lt.s32 	%p962, %r490, 0;
	selp.b32 	%r3460, %r3014, %r3013, %p962;
	xor.b32  	%r3015, %r3010, %r490;
	shr.s32 	%r3016, %r3010, 31;
	xor.b32  	%r3017, %r3016, %r3010;
	xor.b32  	%r3018, %r3016, %r3011;
	cvt.u64.u32 	%rd1120, %r3017;
	shl.b64 	%rd1121, %rd1120, 32;
	cvt.u64.u32 	%rd1122, %r3018;
	or.b64  	%rd1123, %rd1121, %rd1122;
	cvt.rn.f64.s64 	%fd153, %rd1123;
	mul.f64 	%fd154, %fd153, 0d3BF921FB54442D19;
	cvt.rn.f32.f64 	%f5218, %fd154;
	neg.f32 	%f5219, %f5218;
	setp.lt.s32 	%p963, %r3015, 0;
	selp.f32 	%f6028, %f5219, %f5218, %p963;
$L__BB5_454:
	setp.ltu.f32 	%p964, %f325, 0f47CE4780;
	mul.rn.f32 	%f5221, %f6028, %f6028;
	and.b32  	%r3020, %r3460, 1;
	setp.eq.b32 	%p965, %r3020, 1;
	selp.f32 	%f5222, 0f3F800000, %f6028, %p965;
	fma.rn.f32 	%f5223, %f5221, %f5222, 0f00000000;
	fma.rn.f32 	%f5224, %f5221, 0f37CBAC00, 0fBAB607ED;
	selp.f32 	%f5225, %f5224, 0fB94D4153, %p965;
	selp.f32 	%f5226, 0f3D2AAABB, 0f3C0885E4, %p965;
	fma.rn.f32 	%f5227, %f5225, %f5221, %f5226;
	selp.f32 	%f5228, 0fBEFFFFFF, 0fBE2AAAA8, %p965;
	fma.rn.f32 	%f5229, %f5227, %f5221, %f5228;
	fma.rn.f32 	%f5230, %f5229, %f5223, %f5222;
	and.b32  	%r3021, %r3460, 2;
	setp.eq.s32 	%p966, %r3021, 0;
	mov.f32 	%f5231, 0f00000000;
	sub.f32 	%f5232, %f5231, %f5230;
	selp.f32 	%f488, %f5230, %f5232, %p966;
	mov.u32 	%r3464, %r3472;
	mov.f32 	%f6029, %f6031;
	@%p964 bra 	$L__BB5_462;
	setp.neu.f32 	%p967, %f325, 0f7F800000;
	@%p967 bra 	$L__BB5_457;
	mov.f32 	%f5235, 0f00000000;
	mul.rn.f32 	%f6029, %f323, %f5235;
	mov.b32 	%r3464, 0;
	bra.uni 	$L__BB5_462;
$L__BB5_457:
	mov.b32 	%r503, %f323;
	shl.b32 	%r3023, %r503, 8;
	or.b32  	%r504, %r3023, -2147483648;
	mov.b64 	%rd1318, 0;
	mov.b32 	%r3461, 0;
	mov.u64 	%rd1316, __cudart_i2opi_f;
	mov.u64 	%rd1317, %rd1;
$L__BB5_458:
	.pragma "nounroll";
	ld.global.nc.u32 	%r3024, [%rd1316];
	mad.wide.u32 	%rd1126, %r3024, %r504, %rd1318;
	shr.u64 	%rd1318, %rd1126, 32;
	st.local.u32 	[%rd1317], %rd1126;
	add.s32 	%r3461, %r3461, 1;
	add.s64 	%rd1317, %rd1317, 4;
	add.s64 	%rd1316, %rd1316, 4;
	setp.ne.s32 	%p968, %r3461, 6;
	@%p968 bra 	$L__BB5_458;
	shr.u32 	%r3025, %r503, 23;
	st.local.u32 	[%rd1+24], %rd1318;
	and.b32  	%r507, %r3025, 31;
	and.b32  	%r3026, %r3025, 224;
	add.s32 	%r3027, %r3026, -128;
	shr.u32 	%r3028, %r3027, 5;
	mul.wide.u32 	%rd1127, %r3028, 4;
	sub.s64 	%rd260, %rd1, %rd1127;
	ld.local.u32 	%r3462, [%rd260+24];
	ld.local.u32 	%r3463, [%rd260+20];
	setp.eq.s32 	%p969, %r507, 0;
	@%p969 bra 	$L__BB5_461;
	shf.l.wrap.b32 	%r3462, %r3463, %r3462, %r507;
	ld.local.u32 	%r3029, [%rd260+16];
	shf.l.wrap.b32 	%r3463, %r3029, %r3463, %r507;
$L__BB5_461:
	shr.u32 	%r3030, %r3462, 30;
	shf.l.wrap.b32 	%r3031, %r3463, %r3462, 2;
	shl.b32 	%r3032, %r3463, 2;
	shr.u32 	%r3033, %r3031, 31;
	add.s32 	%r3034, %r3033, %r3030;
	neg.s32 	%r3035, %r3034;
	setp.lt.s32 	%p970, %r503, 0;
	selp.b32 	%r3464, %r3035, %r3034, %p970;
	xor.b32  	%r3036, %r3031, %r503;
	shr.s32 	%r3037, %r3031, 31;
	xor.b32  	%r3038, %r3037, %r3031;
	xor.b32  	%r3039, %r3037, %r3032;
	cvt.u64.u32 	%rd1128, %r3038;
	shl.b64 	%rd1129, %rd1128, 32;
	cvt.u64.u32 	%rd1130, %r3039;
	or.b64  	%rd1131, %rd1129, %rd1130;
	cvt.rn.f64.s64 	%fd155, %rd1131;
	mul.f64 	%fd156, %fd155, 0d3BF921FB54442D19;
	cvt.rn.f32.f64 	%f5233, %fd156;
	neg.f32 	%f5234, %f5233;
	setp.lt.s32 	%p971, %r3036, 0;
	selp.f32 	%f6029, %f5234, %f5233, %p971;
$L__BB5_462:
	setp.ltu.f32 	%p972, %f325, 0f47CE4780;
	add.s32 	%r3041, %r3464, 1;
	mul.rn.f32 	%f5236, %f6029, %f6029;
	and.b32  	%r3042, %r3464, 1;
	setp.eq.b32 	%p973, %r3042, 1;
	selp.f32 	%f5237, %f6029, 0f3F800000, %p973;
	fma.rn.f32 	%f5238, %f5236, %f5237, 0f00000000;
	fma.rn.f32 	%f5239, %f5236, 0f37CBAC00, 0fBAB607ED;
	selp.f32 	%f5240, 0fB94D4153, %f5239, %p973;
	selp.f32 	%f5241, 0f3C0885E4, 0f3D2AAABB, %p973;
	fma.rn.f32 	%f5242, %f5240, %f5236, %f5241;
	selp.f32 	%f5243, 0fBE2AAAA8, 0fBEFFFFFF, %p973;
	fma.rn.f32 	%f5244, %f5242, %f5236, %f5243;
	fma.rn.f32 	%f5245, %f5244, %f5238, %f5237;
	and.b32  	%r3043, %r3041, 2;
	setp.eq.s32 	%p974, %r3043, 0;
	mov.f32 	%f5246, 0f00000000;
	sub.f32 	%f5247, %f5246, %f5245;
	selp.f32 	%f5248, %f5245, %f5247, %p974;
	mul.f32 	%f5249, %f5248, 0f00000000;
	mul.f32 	%f492, %f9, %f488;
	mul.f32 	%f5250, %f9, %f5248;
	fma.rn.f32 	%f493, %f25, %f488, %f5250;
	mul.f32 	%f5251, %f9, %f5249;
	fma.rn.f32 	%f494, %f26, %f488, %f5251;
	mov.u32 	%r3468, %r3472;
	mov.f32 	%f6030, %f6031;
	@%p972 bra 	$L__BB5_470;
	setp.neu.f32 	%p975, %f325, 0f7F800000;
	@%p975 bra 	$L__BB5_465;
	mov.f32 	%f5254, 0f00000000;
	mul.rn.f32 	%f6030, %f323, %f5254;
	mov.b32 	%r3468, 0;
	bra.uni 	$L__BB5_470;
$L__BB5_465:
	mov.b32 	%r516, %f323;
	shl.b32 	%r3045, %r516, 8;
	or.b32  	%r517, %r3045, -2147483648;
	mov.b64 	%rd1321, 0;
	mov.b32 	%r3465, 0;
	mov.u64 	%rd1319, __cudart_i2opi_f;
	mov.u64 	%rd1320, %rd1;
$L__BB5_466:
	.pragma "nounroll";
	ld.global.nc.u32 	%r3046, [%rd1319];
	mad.wide.u32 	%rd1134, %r3046, %r517, %rd1321;
	shr.u64 	%rd1321, %rd1134, 32;
	st.local.u32 	[%rd1320], %rd1134;
	add.s32 	%r3465, %r3465, 1;
	add.s64 	%rd1320, %rd1320, 4;
	add.s64 	%rd1319, %rd1319, 4;
	setp.ne.s32 	%p976, %r3465, 6;
	@%p976 bra 	$L__BB5_466;
	shr.u32 	%r3047, %r516, 23;
	st.local.u32 	[%rd1+24], %rd1321;
	and.b32  	%r520, %r3047, 31;
	and.b32  	%r3048, %r3047, 224;
	add.s32 	%r3049, %r3048, -128;
	shr.u32 	%r3050, %r3049, 5;
	mul.wide.u32 	%rd1135, %r3050, 4;
	sub.s64 	%rd267, %rd1, %rd1135;
	ld.local.u32 	%r3466, [%rd267+24];
	ld.local.u32 	%r3467, [%rd267+20];
	setp.eq.s32 	%p977, %r520, 0;
	@%p977 bra 	$L__BB5_469;
	shf.l.wrap.b32 	%r3466, %r3467, %r3466, %r520;
	ld.local.u32 	%r3051, [%rd267+16];
	shf.l.wrap.b32 	%r3467, %r3051, %r3467, %r520;
$L__BB5_469:
	shr.u32 	%r3052, %r3466, 30;
	shf.l.wrap.b32 	%r3053, %r3467, %r3466, 2;
	shl.b32 	%r3054, %r3467, 2;
	shr.u32 	%r3055, %r3053, 31;
	add.s32 	%r3056, %r3055, %r3052;
	neg.s32 	%r3057, %r3056;
	setp.lt.s32 	%p978, %r516, 0;
	selp.b32 	%r3468, %r3057, %r3056, %p978;
	xor.b32  	%r3058, %r3053, %r516;
	shr.s32 	%r3059, %r3053, 31;
	xor.b32  	%r3060, %r3059, %r3053;
	xor.b32  	%r3061, %r3059, %r3054;
	cvt.u64.u32 	%rd1136, %r3060;
	shl.b64 	%rd1137, %rd1136, 32;
	cvt.u64.u32 	%rd1138, %r3061;
	or.b64  	%rd1139, %rd1137, %rd1138;
	cvt.rn.f64.s64 	%fd157, %rd1139;
	mul.f64 	%fd158, %fd157, 0d3BF921FB54442D19;
	cvt.rn.f32.f64 	%f5252, %fd158;
	neg.f32 	%f5253, %f5252;
	setp.lt.s32 	%p979, %r3058, 0;
	selp.f32 	%f6030, %f5253, %f5252, %p979;
$L__BB5_470:
	setp.ltu.f32 	%p980, %f325, 0f47CE4780;
	add.s32 	%r3063, %r3468, 1;
	mul.rn.f32 	%f5255, %f6030, %f6030;
	and.b32  	%r3064, %r3468, 1;
	setp.eq.b32 	%p981, %r3064, 1;
	selp.f32 	%f5256, %f6030, 0f3F800000, %p981;
	fma.rn.f32 	%f5257, %f5255, %f5256, 0f00000000;
	fma.rn.f32 	%f5258, %f5255, 0f37CBAC00, 0fBAB607ED;
	selp.f32 	%f5259, 0fB94D4153, %f5258, %p981;
	selp.f32 	%f5260, 0f3C0885E4, 0f3D2AAABB, %p981;
	fma.rn.f32 	%f5261, %f5259, %f5255, %f5260;
	selp.f32 	%f5262, 0fBE2AAAA8, 0fBEFFFFFF, %p981;
	fma.rn.f32 	%f5263, %f5261, %f5255, %f5262;
	fma.rn.f32 	%f5264, %f5263, %f5257, %f5256;
	and.b32  	%r3065, %r3063, 2;
	setp.eq.s32 	%p982, %r3065, 0;
	mov.f32 	%f5265, 0f00000000;
	sub.f32 	%f5266, %f5265, %f5264;
	selp.f32 	%f498, %f5264, %f5266, %p982;
	@%p980 bra 	$L__BB5_478;
	setp.neu.f32 	%p983, %f325, 0f7F800000;
	@%p983 bra 	$L__BB5_473;
	mov.f32 	%f5269, 0f00000000;
	mul.rn.f32 	%f6031, %f323, %f5269;
	mov.b32 	%r3472, 0;
	bra.uni 	$L__BB5_478;
$L__BB5_473:
	mov.b32 	%r529, %f323;
	shl.b32 	%r3067, %r529, 8;
	or.b32  	%r530, %r3067, -2147483648;
	mov.b64 	%rd1324, 0;
	mov.b32 	%r3469, 0;
	mov.u64 	%rd1322, __cudart_i2opi_f;
	mov.u64 	%rd1323, %rd1;
$L__BB5_474:
	.pragma "nounroll";
	ld.global.nc.u32 	%r3068, [%rd1322];
	mad.wide.u32 	%rd1142, %r3068, %r530, %rd1324;
	shr.u64 	%rd1324, %rd1142, 32;
	st.local.u32 	[%rd1323], %rd1142;
	add.s32 	%r3469, %r3469, 1;
	add.s64 	%rd1323, %rd1323, 4;
	add.s64 	%rd1322, %rd1322, 4;
	setp.ne.s32 	%p984, %r3469, 6;
	@%p984 bra 	$L__BB5_474;
	shr.u32 	%r3069, %r529, 23;
	st.local.u32 	[%rd1+24], %rd1324;
	and.b32  	%r533, %r3069, 31;
	and.b32  	%r3070, %r3069, 224;
	add.s32 	%r3071, %r3070, -128;
	shr.u32 	%r3072, %r3071, 5;
	mul.wide.u32 	%rd1143, %r3072, 4;
	sub.s64 	%rd274, %rd1, %rd1143;
	ld.local.u32 	%r3470, [%rd274+24];
	ld.local.u32 	%r3471, [%rd274+20];
	setp.eq.s32 	%p985, %r533, 0;
	@%p985 bra 	$L__BB5_477;
	shf.l.wrap.b32 	%r3470, %r3471, %r3470, %r533;
	ld.local.u32 	%r3073, [%rd274+16];
	shf.l.wrap.b32 	%r3471, %r3073, %r3471, %r533;
$L__BB5_477:
	shr.u32 	%r3074, %r3470, 30;
	shf.l.wrap.b32 	%r3075, %r3471, %r3470, 2;
	shl.b32 	%r3076, %r3471, 2;
	shr.u32 	%r3077, %r3075, 31;
	add.s32 	%r3078, %r3077, %r3074;
	neg.s32 	%r3079, %r3078;
	setp.lt.s32 	%p986, %r529, 0;
	selp.b32 	%r3472, %r3079, %r3078, %p986;
	xor.b32  	%r3080, %r3075, %r529;
	shr.s32 	%r3081, %r3075, 31;
	xor.b32  	%r3082, %r3081, %r3075;
	xor.b32  	%r3083, %r3081, %r3076;
	cvt.u64.u32 	%rd1144, %r3082;
	shl.b64 	%rd1145, %rd1144, 32;
	cvt.u64.u32 	%rd1146, %r3083;
	or.b64  	%rd1147, %rd1145, %rd1146;
	cvt.rn.f64.s64 	%fd159, %rd1147;
	mul.f64 	%fd160, %fd159, 0d3BF921FB54442D19;
	cvt.rn.f32.f64 	%f5267, %fd160;
	neg.f32 	%f5268, %f5267;
	setp.lt.s32 	%p987, %r3080, 0;
	selp.f32 	%f6031, %f5268, %f5267, %p987;
$L__BB5_478:
	setp.eq.f32 	%p988, %f353, 0f3F800000;
	mul.rn.f32 	%f5271, %f6031, %f6031;
	and.b32  	%r3085, %r3472, 1;
	setp.eq.b32 	%p989, %r3085, 1;
	selp.f32 	%f5272, 0f3F800000, %f6031, %p989;
	fma.rn.f32 	%f5273, %f5271, %f5272, 0f00000000;
	fma.rn.f32 	%f5274, %f5271, 0f37CBAC00, 0fBAB607ED;
	selp.f32 	%f5275, %f5274, 0fB94D4153, %p989;
	selp.f32 	%f5276, 0f3D2AAABB, 0f3C0885E4, %p989;
	fma.rn.f32 	%f5277, %f5275, %f5271, %f5276;
	selp.f32 	%f5278, 0fBEFFFFFF, 0fBE2AAAA8, %p989;
	fma.rn.f32 	%f5279, %f5277, %f5271, %f5278;
	fma.rn.f32 	%f5280, %f5279, %f5273, %f5272;
	and.b32  	%r3086, %r3472, 2;
	setp.eq.s32 	%p990, %r3086, 0;
	mov.f32 	%f5281, 0f00000000;
	sub.f32 	%f5282, %f5281, %f5280;
	selp.f32 	%f5283, %f5280, %f5282, %p990;
	mul.f32 	%f5284, %f498, 0f00000000;
	sub.f32 	%f502, %f5284, %f5283;
	mul.f32 	%f5285, %f5283, 0f00000000;
	sub.f32 	%f503, %f5284, %f5285;
	mov.f32 	%f6032, 0f3F800000;
	@%p988 bra 	$L__BB5_485;
	setp.num.f32 	%p991, %f355, %f355;
	@%p991 bra 	$L__BB5_481;
	mov.f32 	%f5286, 0f40400000;
	add.rn.f32 	%f6032, %f353, %f5286;
	bra.uni 	$L__BB5_485;
$L__BB5_481:
	setp.neu.f32 	%p992, %f353, 0f00000000;
	setp.neu.f32 	%p993, %f355, 0f7F800000;
	and.pred  	%p994, %p992, %p993;
	@%p994 bra 	$L__BB5_483;
	add.f32 	%f6032, %f353, %f353;
	bra.uni 	$L__BB5_485;
$L__BB5_483:
	setp.geu.f32 	%p995, %f353, 0f00000000;
	mov.f32 	%f6032, %f358;
	@%p995 bra 	$L__BB5_485;
	neg.f32 	%f6032, %f358;
$L__BB5_485:
	setp.eq.f32 	%p996, %f353, 0f00000000;
	mov.f32 	%f6033, 0f00000000;
	@%p996 bra 	$L__BB5_487;
	mul.f32 	%f5288, %f6032, 0f40400000;
	div.rn.f32 	%f6033, %f5288, %f353;
$L__BB5_487:
	setp.eq.f32 	%p997, %f353, 0f3F800000;
	mul.f32 	%f510, %f354, %f6033;
	mul.f32 	%f511, %f6032, 0f00000000;
	mov.f32 	%f6034, 0f3F800000;
	@%p997 bra 	$L__BB5_492;
	setp.num.f32 	%p998, %f355, %f355;
	@%p998 bra 	$L__BB5_490;
	mov.f32 	%f5291, 0f40000000;
	add.rn.f32 	%f6034, %f353, %f5291;
	bra.uni 	$L__BB5_492;
$L__BB5_490:
	setp.neu.f32 	%p999, %f353, 0f00000000;
	setp.neu.f32 	%p1000, %f355, 0f7F800000;
	and.pred  	%p1001, %p999, %p1000;
	mov.f32 	%f6034, %f367;
	@%p1001 bra 	$L__BB5_492;
	add.f32 	%f5290, %f353, %f353;
	mov.b32 	%r3087, %f5290;
	and.b32  	%r3088, %r3087, 2147483647;
	mov.b32 	%f6034, %r3088;
$L__BB5_492:
	setp.eq.f32 	%p1002, %f353, 0f00000000;
	mov.f32 	%f6035, 0f00000000;
	@%p1002 bra 	$L__BB5_494;
	add.f32 	%f5293, %f6034, %f6034;
	div.rn.f32 	%f6035, %f5293, %f353;
$L__BB5_494:
	setp.eq.f32 	%p1003, %f353, 0f00000000;
	mul.f32 	%f5295, %f354, %f6035;
	mul.f32 	%f5296, %f6034, 0f3F9BA11C;
	mul.f32 	%f517, %f6034, 0f00000000;
	fma.rn.f32 	%f5297, %f5295, 0f3F9BA11C, %f517;
	mul.f32 	%f5298, %f6032, 0f3F041A2F;
	sub.f32 	%f518, %f5296, %f5298;
	mul.f32 	%f5299, %f510, 0f3F041A2F;
	sub.f32 	%f5300, %f511, %f5299;
	add.f32 	%f5301, %f5300, %f5297;
	mul.f32 	%f519, %f1150, %f518;
	mul.f32 	%f520, %f518, 0f00000000;
	fma.rn.f32 	%f521, %f1150, %f5301, %f520;
	mov.f32 	%f6036, 0f00000000;
	@%p1003 bra 	$L__BB5_496;
	mul.f32 	%f5302, %f6032, 0f40400000;
	div.rn.f32 	%f6036, %f5302, %f353;
$L__BB5_496:
	setp.eq.f32 	%p1004, %f353, 0f00000000;
	mul.f32 	%f5304, %f354, %f6036;
	fma.rn.f32 	%f524, %f5304, 0fBF041A2F, %f511;
	mov.f32 	%f6037, 0f00000000;
	@%p1004 bra 	$L__BB5_498;
	add.f32 	%f5305, %f6034, %f6034;
	div.rn.f32 	%f6037, %f5305, %f353;
$L__BB5_498:
	mul.f32 	%f5307, %f354, %f6037;
	fma.rn.f32 	%f5308, %f5307, 0f3F9BA11C, %f517;
	add.f32 	%f5309, %f524, %f5308;
	mul.f32 	%f527, %f518, 0fBE4CCCCD;
	fma.rn.f32 	%f5310, %f5309, 0fBE4CCCCD, %f520;
	mul.f32 	%f5311, %f519, %f5310;
	fma.rn.f32 	%f528, %f527, %f521, %f5311;
	mul.f32 	%f5312, %f493, %f493;
	fma.rn.f32 	%f5313, %f483, %f483, %f5312;
	fma.rn.f32 	%f529, %f502, %f502, %f5313;
	setp.leu.f32 	%p1005, %f529, 0f00000000;
	mov.f32 	%f6038, 0f00000000;
	@%p1005 bra 	$L__BB5_504;
	abs.f32 	%f530, %f529;
	setp.eq.f32 	%p1006, %f529, 0f3F800000;
	mov.f32 	%f6038, 0f3F800000;
	@%p1006 bra 	$L__BB5_504;
	setp.num.f32 	%p1007, %f530, %f530;
	@%p1007 bra 	$L__BB5_502;
	mov.f32 	%f5370, 0fBF000000;
	add.rn.f32 	%f6038, %f529, %f5370;
	bra.uni 	$L__BB5_504;
$L__BB5_502:
	setp.lt.f32 	%p1008, %f530, 0f00800000;
	mul.f32 	%f5315, %f530, 0f4B800000;
	selp.f32 	%f5316, %f5315, %f530, %p1008;
	mov.b32 	%r3089, %f5316;
	add.s32 	%r3090, %r3089, -1060439283;
	and.b32  	%r3091, %r3090, -8388608;
	sub.s32 	%r3092, %r3089, %r3091;
	mov.b32 	%f5317, %r3092;
	cvt.rn.f32.s32 	%f5318, %r3091;
	selp.f32 	%f5319, 0fC1C00000, 0f00000000, %p1008;
	fma.rn.f32 	%f5320, %f5318, 0f34000000, %f5319;
	add.f32 	%f5321, %f5317, 0fBF800000;
	add.f32 	%f5322, %f5317, 0f3F800000;
	rcp.approx.ftz.f32 	%f5323, %f5322;
	add.f32 	%f5324, %f5321, %f5321;
	mul.f32 	%f5325, %f5324, %f5323;
	mul.f32 	%f5326, %f5325, %f5325;
	neg.f32 	%f5327, %f5325;
	sub.f32 	%f5328, %f5321, %f5325;
	add.f32 	%f5329, %f5328, %f5328;
	fma.rn.f32 	%f5330, %f5327, %f5321, %f5329;
	mul.rn.f32 	%f5331, %f5323, %f5330;
	fma.rn.f32 	%f5332, %f5326, 0f3A2C32E4, 0f3B52E7DB;
	fma.rn.f32 	%f5333, %f5332, %f5326, 0f3C93BB73;
	fma.rn.f32 	%f5334, %f5333, %f5326, 0f3DF6384F;
	mul.rn.f32 	%f5335, %f5334, %f5326;
	fma.rn.f32 	%f5336, %f5325, 0f3FB8AA3B, %f5320;
	mul.f32 	%f5337, %f5335, 0f40400000;
	sub.f32 	%f5338, %f5320, %f5336;
	fma.rn.f32 	%f5339, %f5325, 0f3FB8AA3B, %f5338;
	fma.rn.f32 	%f5340, %f5331, 0f3FB8AA3B, %f5339;
	fma.rn.f32 	%f5341, %f5325, 0f32A55E34, %f5340;
	fma.rn.f32 	%f5342, %f5337, %f5331, %f5341;
	fma.rn.f32 	%f5343, %f5335, %f5325, %f5342;
	add.rn.f32 	%f5344, %f5336, %f5343;
	mov.f32 	%f5345, 0fBF000000;
	mul.rn.f32 	%f5346, %f5344, %f5345;
	cvt.rni.f32.f32 	%f5347, %f5346;
	sub.f32 	%f5348, %f5346, %f5347;
	neg.f32 	%f5349, %f5346;
	fma.rn.f32 	%f5350, %f5344, 0fBF000000, %f5349;
	neg.f32 	%f5351, %f5336;
	add.rn.f32 	%f5352, %f5344, %f5351;
	neg.f32 	%f5353, %f5352;
	add.rn.f32 	%f5354, %f5343, %f5353;
	fma.rn.f32 	%f5355, %f5354, 0fBF000000, %f5350;
	add.f32 	%f5356, %f5348, %f5355;
	setp.gt.f32 	%p1009, %f5347, 0f00000000;
	selp.b32 	%r3093, 0, -2097152000, %p1009;
	setp.neu.f32 	%p1010, %f530, 0f7F800000;
	setp.lt.f32 	%p1011, %f5346, 0f00000000;
	selp.f32 	%f5357, 0f00000000, 0f7F800000, %p1011;
	abs.f32 	%f5358, %f5346;
	setp.gt.f32 	%p1012, %f5358, 0f43180000;
	cvt.rzi.s32.f32 	%r3094, %f5347;
	shl.b32 	%r3095, %r3094, 23;
	sub.s32 	%r3096, %r3095, %r3093;
	mov.b32 	%f5359, %r3096;
	add.s32 	%r3097, %r3093, 2130706432;
	mov.b32 	%f5360, %r3097;
	fma.rn.f32 	%f5361, %f5356, 0f391FCB8E, 0f3AAF85ED;
	fma.rn.f32 	%f5362, %f5361, %f5356, 0f3C1D9856;
	fma.rn.f32 	%f5363, %f5362, %f5356, 0f3D6357BB;
	fma.rn.f32 	%f5364, %f5363, %f5356, 0f3E75FDEC;
	fma.rn.f32 	%f5365, %f5364, %f5356, 0f3F317218;
	fma.rn.f32 	%f5366, %f5365, %f5356, 0f3F800000;
	mul.f32 	%f5367, %f5366, %f5360;
	mul.f32 	%f5368, %f5367, %f5359;
	selp.f32 	%f6038, %f5357, %f5368, %p1012;
	@%p1010 bra 	$L__BB5_504;
	add.f32 	%f5369, %f529, %f529;
	mov.b32 	%r3098, %f5369;
	and.b32  	%r3099, %r3098, 2147483647;
	xor.b32  	%r3100, %r3099, 2139095040;
	mov.b32 	%f6038, %r3100;
$L__BB5_504:
	mul.f32 	%f535, %f483, %f6038;
	mul.f32 	%f536, %f493, %f6038;
	mul.f32 	%f537, %f502, %f6038;
	mul.f32 	%f5372, %f494, %f494;
	fma.rn.f32 	%f5373, %f484, %f484, %f5372;
	fma.rn.f32 	%f538, %f503, %f503, %f5373;
	setp.leu.f32 	%p1013, %f538, 0f00000000;
	mov.f32 	%f6039, 0f00000000;
	@%p1013 bra 	$L__BB5_510;
	abs.f32 	%f539, %f538;
	setp.eq.f32 	%p1014, %f538, 0f3F800000;
	mov.f32 	%f6039, 0f3F800000;
	@%p1014 bra 	$L__BB5_510;
	setp.num.f32 	%p1015, %f539, %f539;
	@%p1015 bra 	$L__BB5_508;
	mov.f32 	%f5430, 0fBF000000;
	add.rn.f32 	%f6039, %f538, %f5430;
	bra.uni 	$L__BB5_510;
$L__BB5_508:
	setp.lt.f32 	%p1016, %f539, 0f00800000;
	mul.f32 	%f5375, %f539, 0f4B800000;
	selp.f32 	%f5376, %f5375, %f539, %p1016;
	mov.b32 	%r3101, %f5376;
	add.s32 	%r3102, %r3101, -1060439283;
	and.b32  	%r3103, %r3102, -8388608;
	sub.s32 	%r3104, %r3101, %r3103;
	mov.b32 	%f5377, %r3104;
	cvt.rn.f32.s32 	%f5378, %r3103;
	selp.f32 	%f5379, 0fC1C00000, 0f00000000, %p1016;
	fma.rn.f32 	%f5380, %f5378, 0f34000000, %f5379;
	add.f32 	%f5381, %f5377, 0fBF800000;
	add.f32 	%f5382, %f5377, 0f3F800000;
	rcp.approx.ftz.f32 	%f5383, %f5382;
	add.f32 	%f5384, %f5381, %f5381;
	mul.f32 	%f5385, %f5384, %f5383;
	mul.f32 	%f5386, %f5385, %f5385;
	neg.f32 	%f5387, %f5385;
	sub.f32 	%f5388, %f5381, %f5385;
	add.f32 	%f5389, %f5388, %f5388;
	fma.rn.f32 	%f5390, %f5387, %f5381, %f5389;
	mul.rn.f32 	%f5391, %f5383, %f5390;
	fma.rn.f32 	%f5392, %f5386, 0f3A2C32E4, 0f3B52E7DB;
	fma.rn.f32 	%f5393, %f5392, %f5386, 0f3C93BB73;
	fma.rn.f32 	%f5394, %f5393, %f5386, 0f3DF6384F;
	mul.rn.f32 	%f5395, %f5394, %f5386;
	fma.rn.f32 	%f5396, %f5385, 0f3FB8AA3B, %f5380;
	mul.f32 	%f5397, %f5395, 0f40400000;
	sub.f32 	%f5398, %f5380, %f5396;
	fma.rn.f32 	%f5399, %f5385, 0f3FB8AA3B, %f5398;
	fma.rn.f32 	%f5400, %f5391, 0f3FB8AA3B, %f5399;
	fma.rn.f32 	%f5401, %f5385, 0f32A55E34, %f5400;
	fma.rn.f32 	%f5402, %f5397, %f5391, %f5401;
	fma.rn.f32 	%f5403, %f5395, %f5385, %f5402;
	add.rn.f32 	%f5404, %f5396, %f5403;
	mov.f32 	%f5405, 0fBF000000;
	mul.rn.f32 	%f5406, %f5404, %f5405;
	cvt.rni.f32.f32 	%f5407, %f5406;
	sub.f32 	%f5408, %f5406, %f5407;
	neg.f32 	%f5409, %f5406;
	fma.rn.f32 	%f5410, %f5404, 0fBF000000, %f5409;
	neg.f32 	%f5411, %f5396;
	add.rn.f32 	%f5412, %f5404, %f5411;
	neg.f32 	%f5413, %f5412;
	add.rn.f32 	%f5414, %f5403, %f5413;
	fma.rn.f32 	%f5415, %f5414, 0fBF000000, %f5410;
	add.f32 	%f5416, %f5408, %f5415;
	setp.gt.f32 	%p1017, %f5407, 0f00000000;
	selp.b32 	%r3105, 0, -2097152000, %p1017;
	setp.neu.f32 	%p1018, %f539, 0f7F800000;
	setp.lt.f32 	%p1019, %f5406, 0f00000000;
	selp.f32 	%f5417, 0f00000000, 0f7F800000, %p1019;
	abs.f32 	%f5418, %f5406;
	setp.gt.f32 	%p1020, %f5418, 0f43180000;
	cvt.rzi.s32.f32 	%r3106, %f5407;
	shl.b32 	%r3107, %r3106, 23;
	sub.s32 	%r3108, %r3107, %r3105;
	mov.b32 	%f5419, %r3108;
	add.s32 	%r3109, %r3105, 2130706432;
	mov.b32 	%f5420, %r3109;
	fma.rn.f32 	%f5421, %f5416, 0f391FCB8E, 0f3AAF85ED;
	fma.rn.f32 	%f5422, %f5421, %f5416, 0f3C1D9856;
	fma.rn.f32 	%f5423, %f5422, %f5416, 0f3D6357BB;
	fma.rn.f32 	%f5424, %f5423, %f5416, 0f3E75FDEC;
	fma.rn.f32 	%f5425, %f5424, %f5416, 0f3F317218;
	fma.rn.f32 	%f5426, %f5425, %f5416, 0f3F800000;
	mul.f32 	%f5427, %f5426, %f5420;
	mul.f32 	%f5428, %f5427, %f5419;
	selp.f32 	%f6039, %f5417, %f5428, %p1020;
	@%p1018 bra 	$L__BB5_510;
	add.f32 	%f5429, %f538, %f538;
	mov.b32 	%r3110, %f5429;
	and.b32  	%r3111, %r3110, 2147483647;
	xor.b32  	%r3112, %r3111, 2139095040;
	mov.b32 	%f6039, %r3112;
$L__BB5_510:
	mul.f32 	%f5432, %f484, %f6039;
	mul.f32 	%f5433, %f494, %f6039;
	mul.f32 	%f5434, %f503, %f6039;
	mul.f32 	%f5435, %f536, %f5434;
	mul.f32 	%f5436, %f537, %f5433;
	sub.f32 	%f544, %f5435, %f5436;
	mul.f32 	%f5437, %f537, %f5432;
	mul.f32 	%f5438, %f535, %f5434;
	sub.f32 	%f545, %f5437, %f5438;
	mul.f32 	%f5439, %f535, %f5433;
	mul.f32 	%f5440, %f536, %f5432;
	sub.f32 	%f546, %f5439, %f5440;
	mul.f32 	%f5441, %f545, %f545;
	fma.rn.f32 	%f5442, %f544, %f544, %f5441;
	fma.rn.f32 	%f547, %f546, %f546, %f5442;
	setp.leu.f32 	%p1021, %f547, 0f00000000;
	mov.f32 	%f6040, 0f00000000;
	@%p1021 bra 	$L__BB5_516;
	abs.f32 	%f548, %f547;
	setp.eq.f32 	%p1022, %f547, 0f3F800000;
	mov.f32 	%f6040, 0f3F800000;
	@%p1022 bra 	$L__BB5_516;
	setp.num.f32 	%p1023, %f548, %f548;
	@%p1023 bra 	$L__BB5_514;
	mov.f32 	%f5499, 0fBF000000;
	add.rn.f32 	%f6040, %f547, %f5499;
	bra.uni 	$L__BB5_516;
$L__BB5_514:
	setp.lt.f32 	%p1024, %f548, 0f00800000;
	mul.f32 	%f5444, %f548, 0f4B800000;
	selp.f32 	%f5445, %f5444, %f548, %p1024;
	mov.b32 	%r3113, %f5445;
	add.s32 	%r3114, %r3113, -1060439283;
	and.b32  	%r3115, %r3114, -8388608;
	sub.s32 	%r3116, %r3113, %r3115;
	mov.b32 	%f5446, %r3116;
	cvt.rn.f32.s32 	%f5447, %r3115;
	selp.f32 	%f5448, 0fC1C00000, 0f00000000, %p1024;
	fma.rn.f32 	%f5449, %f5447, 0f34000000, %f5448;
	add.f32 	%f5450, %f5446, 0fBF800000;
	add.f32 	%f5451, %f5446, 0f3F800000;
	rcp.approx.ftz.f32 	%f5452, %f5451;
	add.f32 	%f5453, %f5450, %f5450;
	mul.f32 	%f5454, %f5453, %f5452;
	mul.f32 	%f5455, %f5454, %f5454;
	neg.f32 	%f5456, %f5454;
	sub.f32 	%f5457, %f5450, %f5454;
	add.f32 	%f5458, %f5457, %f5457;
	fma.rn.f32 	%f5459, %f5456, %f5450, %f5458;
	mul.rn.f32 	%f5460, %f5452, %f5459;
	fma.rn.f32 	%f5461, %f5455, 0f3A2C32E4, 0f3B52E7DB;
	fma.rn.f32 	%f5462, %f5461, %f5455, 0f3C93BB73;
	fma.rn.f32 	%f5463, %f5462, %f5455, 0f3DF6384F;
	mul.rn.f32 	%f5464, %f5463, %f5455;
	fma.rn.f32 	%f5465, %f5454, 0f3FB8AA3B, %f5449;
	mul.f32 	%f5466, %f5464, 0f40400000;
	sub.f32 	%f5467, %f5449, %f5465;
	fma.rn.f32 	%f5468, %f5454, 0f3FB8AA3B, %f5467;
	fma.rn.f32 	%f5469, %f5460, 0f3FB8AA3B, %f5468;
	fma.rn.f32 	%f5470, %f5454, 0f32A55E34, %f5469;
	fma.rn.f32 	%f5471, %f5466, %f5460, %f5470;
	fma.rn.f32 	%f5472, %f5464, %f5454, %f5471;
	add.rn.f32 	%f5473, %f5465, %f5472;
	mov.f32 	%f5474, 0fBF000000;
	mul.rn.f32 	%f5475, %f5473, %f5474;
	cvt.rni.f32.f32 	%f5476, %f5475;
	sub.f32 	%f5477, %f5475, %f5476;
	neg.f32 	%f5478, %f5475;
	fma.rn.f32 	%f5479, %f5473, 0fBF000000, %f5478;
	neg.f32 	%f5480, %f5465;
	add.rn.f32 	%f5481, %f5473, %f5480;
	neg.f32 	%f5482, %f5481;
	add.rn.f32 	%f5483, %f5472, %f5482;
	fma.rn.f32 	%f5484, %f5483, 0fBF000000, %f5479;
	add.f32 	%f5485, %f5477, %f5484;
	setp.gt.f32 	%p1025, %f5476, 0f00000000;
	selp.b32 	%r3117, 0, -2097152000, %p1025;
	setp.neu.f32 	%p1026, %f548, 0f7F800000;
	setp.lt.f32 	%p1027, %f5475, 0f00000000;
	selp.f32 	%f5486, 0f00000000, 0f7F800000, %p1027;
	abs.f32 	%f5487, %f5475;
	setp.gt.f32 	%p1028, %f5487, 0f43180000;
	cvt.rzi.s32.f32 	%r3118, %f5476;
	shl.b32 	%r3119, %r3118, 23;
	sub.s32 	%r3120, %r3119, %r3117;
	mov.b32 	%f5488, %r3120;
	add.s32 	%r3121, %r3117, 2130706432;
	mov.b32 	%f5489, %r3121;
	fma.rn.f32 	%f5490, %f5485, 0f391FCB8E, 0f3AAF85ED;
	fma.rn.f32 	%f5491, %f5490, %f5485, 0f3C1D9856;
	fma.rn.f32 	%f5492, %f5491, %f5485, 0f3D6357BB;
	fma.rn.f32 	%f5493, %f5492, %f5485, 0f3E75FDEC;
	fma.rn.f32 	%f5494, %f5493, %f5485, 0f3F317218;
	fma.rn.f32 	%f5495, %f5494, %f5485, 0f3F800000;
	mul.f32 	%f5496, %f5495, %f5489;
	mul.f32 	%f5497, %f5496, %f5488;
	selp.f32 	%f6040, %f5486, %f5497, %p1028;
	@%p1026 bra 	$L__BB5_516;
	add.f32 	%f5498, %f547, %f547;
	mov.b32 	%r3122, %f5498;
	and.b32  	%r3123, %r3122, 2147483647;
	xor.b32  	%r3124, %r3123, 2139095040;
	mov.b32 	%f6040, %r3124;
$L__BB5_516:
	mul.f32 	%f553, %f527, %f519;
	mul.f32 	%f5501, %f544, %f6040;
	mul.f32 	%f5502, %f545, %f6040;
	mul.f32 	%f5503, %f546, %f6040;
	mul.f32 	%f554, %f553, %f5501;
	mul.f32 	%f555, %f553, %f5502;
	mul.f32 	%f556, %f553, %f5503;
	mul.f32 	%f5504, %f537, %f555;
	mul.f32 	%f5505, %f536, %f556;
	sub.f32 	%f557, %f5504, %f5505;
	mul.f32 	%f5506, %f535, %f556;
	mul.f32 	%f5507, %f537, %f554;
	sub.f32 	%f558, %f5506, %f5507;
	mul.f32 	%f5508, %f536, %f554;
	mul.f32 	%f5509, %f535, %f555;
	sub.f32 	%f559, %f5508, %f5509;
	mul.f32 	%f5510, %f558, %f558;
	fma.rn.f32 	%f5511, %f557, %f557, %f5510;
	fma.rn.f32 	%f560, %f559, %f559, %f5511;
	setp.leu.f32 	%p1029, %f560, 0f00000000;
	mov.f32 	%f6041, 0f00000000;
	@%p1029 bra 	$L__BB5_522;
	abs.f32 	%f561, %f560;
	setp.eq.f32 	%p1030, %f560, 0f3F800000;
	mov.f32 	%f6041, 0f3F800000;
	@%p1030 bra 	$L__BB5_522;
	setp.num.f32 	%p1031, %f561, %f561;
	@%p1031 bra 	$L__BB5_520;
	mov.f32 	%f5568, 0fBF000000;
	add.rn.f32 	%f6041, %f560, %f5568;
	bra.uni 	$L__BB5_522;
$L__BB5_520:
	setp.lt.f32 	%p1032, %f561, 0f00800000;
	mul.f32 	%f5513, %f561, 0f4B800000;
	selp.f32 	%f5514, %f5513, %f561, %p1032;
	mov.b32 	%r3125, %f5514;
	add.s32 	%r3126, %r3125, -1060439283;
	and.b32  	%r3127, %r3126, -8388608;
	sub.s32 	%r3128, %r3125, %r3127;
	mov.b32 	%f5515, %r3128;
	cvt.rn.f32.s32 	%f5516, %r3127;
	selp.f32 	%f5517, 0fC1C00000, 0f00000000, %p1032;
	fma.rn.f32 	%f5518, %f5516, 0f34000000, %f5517;
	add.f32 	%f5519, %f5515, 0fBF800000;
	add.f32 	%f5520, %f5515, 0f3F800000;
	rcp.approx.ftz.f32 	%f5521, %f5520;
	add.f32 	%f5522, %f5519, %f5519;
	mul.f32 	%f5523, %f5522, %f5521;
	mul.f32 	%f5524, %f5523, %f5523;
	neg.f32 	%f5525, %f5523;
	sub.f32 	%f5526, %f5519, %f5523;
	add.f32 	%f5527, %f5526, %f5526;
	fma.rn.f32 	%f5528, %f5525, %f5519, %f5527;
	mul.rn.f32 	%f5529, %f5521, %f5528;
	fma.rn.f32 	%f5530, %f5524, 0f3A2C32E4, 0f3B52E7DB;
	fma.rn.f32 	%f5531, %f5530, %f5524, 0f3C93BB73;
	fma.rn.f32 	%f5532, %f5531, %f5524, 0f3DF6384F;
	mul.rn.f32 	%f5533, %f5532, %f5524;
	fma.rn.f32 	%f5534, %f5523, 0f3FB8AA3B, %f5518;
	mul.f32 	%f5535, %f5533, 0f40400000;
	sub.f32 	%f5536, %f5518, %f5534;
	fma.rn.f32 	%f5537, %f5523, 0f3FB8AA3B, %f5536;
	fma.rn.f32 	%f5538, %f5529, 0f3FB8AA3B, %f5537;
	fma.rn.f32 	%f5539, %f5523, 0f32A55E34, %f5538;
	fma.rn.f32 	%f5540, %f5535, %f5529, %f5539;
	fma.rn.f32 	%f5541, %f5533, %f5523, %f5540;
	add.rn.f32 	%f5542, %f5534, %f5541;
	mov.f32 	%f5543, 0fBF000000;
	mul.rn.f32 	%f5544, %f5542, %f5543;
	cvt.rni.f32.f32 	%f5545, %f5544;
	sub.f32 	%f5546, %f5544, %f5545;
	neg.f32 	%f5547, %f5544;
	fma.rn.f32 	%f5548, %f5542, 0fBF000000, %f5547;
	neg.f32 	%f5549, %f5534;
	add.rn.f32 	%f5550, %f5542, %f5549;
	neg.f32 	%f5551, %f5550;
	add.rn.f32 	%f5552, %f5541, %f5551;
	fma.rn.f32 	%f5553, %f5552, 0fBF000000, %f5548;
	add.f32 	%f5554, %f5546, %f5553;
	setp.gt.f32 	%p1033, %f5545, 0f00000000;
	selp.b32 	%r3129, 0, -2097152000, %p1033;
	setp.neu.f32 	%p1034, %f561, 0f7F800000;
	setp.lt.f32 	%p1035, %f5544, 0f00000000;
	selp.f32 	%f5555, 0f00000000, 0f7F800000, %p1035;
	abs.f32 	%f5556, %f5544;
	setp.gt.f32 	%p1036, %f5556, 0f43180000;
	cvt.rzi.s32.f32 	%r3130, %f5545;
	shl.b32 	%r3131, %r3130, 23;
	sub.s32 	%r3132, %r3131, %r3129;
	mov.b32 	%f5557, %r3132;
	add.s32 	%r3133, %r3129, 2130706432;
	mov.b32 	%f5558, %r3133;
	fma.rn.f32 	%f5559, %f5554, 0f391FCB8E, 0f3AAF85ED;
	fma.rn.f32 	%f5560, %f5559, %f5554, 0f3C1D9856;
	fma.rn.f32 	%f5561, %f5560, %f5554, 0f3D6357BB;
	fma.rn.f32 	%f5562, %f5561, %f5554, 0f3E75FDEC;
	fma.rn.f32 	%f5563, %f5562, %f5554, 0f3F317218;
	fma.rn.f32 	%f5564, %f5563, %f5554, 0f3F800000;
	mul.f32 	%f5565, %f5564, %f5558;
	mul.f32 	%f5566, %f5565, %f5557;
	selp.f32 	%f6041, %f5555, %f5566, %p1036;
	@%p1034 bra 	$L__BB5_522;
	add.f32 	%f5567, %f560, %f560;
	mov.b32 	%r3134, %f5567;
	and.b32  	%r3135, %r3134, 2147483647;
	xor.b32  	%r3136, %r3135, 2139095040;
	mov.b32 	%f6041, %r3136;
$L__BB5_522:
	mul.f32 	%f5569, %f553, 0f3F8CCCCD;
	setp.lt.f32 	%p1037, %f6044, 0f3F800000;
	mul.f32 	%f5570, %f557, %f6041;
	mul.f32 	%f5571, %f558, %f6041;
	mul.f32 	%f5572, %f559, %f6041;
	mul.f32 	%f566, %f5569, %f5570;
	mul.f32 	%f567, %f5569, %f5571;
	mul.f32 	%f568, %f5569, %f5572;
	mul.f32 	%f569, %f528, %f535;
	mul.f32 	%f570, %f528, %f536;
	mul.f32 	%f571, %f528, %f537;
	@%p1037 bra 	$L__BB5_533;
	setp.gtu.f32 	%p1038, %f6044, 0f4B000000;
	@%p1038 bra 	$L__BB5_530;
	mov.f32 	%f5573, 0f3F800000;
	div.approx.f32 	%f5574, %f6044, %f5573;
	cvt.rzi.f32.f32 	%f6042, %f5574;
	sub.f32 	%f573, %f6044, %f6042;
	mov.b32 	%r542, %f573;
	setp.lt.u32 	%p1039, %r542, 1065353216;
	@%p1039 bra 	$L__BB5_529;
	setp.lt.u32 	%p1040, %r542, -2147483647;
	@%p1040 bra 	$L__BB5_527;
	add.f32 	%f5578, %f6042, 0fBF800000;
	setp.lt.f32 	%p1043, %f573, 0fBF800000;
	add.f32 	%f5579, %f5578, 0fBF800000;
	selp.f32 	%f6042, %f5579, %f5578, %p1043;
	bra.uni 	$L__BB5_529;
$L__BB5_527:
	add.f32 	%f6042, %f6042, 0f3F800000;
	setp.ltu.f32 	%p1041, %f573, 0f40000000;
	@%p1041 bra 	$L__BB5_529;
	add.f32 	%f5575, %f6042, 0f3F800000;
	add.f32 	%f5576, %f573, 0fC0400000;
	setp.ge.f32 	%p1042, %f5576, 0f00000000;
	add.f32 	%f5577, %f5575, 0f3F800000;
	selp.f32 	%f6042, %f5577, %f5575, %p1042;
$L__BB5_529:
	sub.f32 	%f6044, %f6044, %f6042;
	bra.uni 	$L__BB5_533;
$L__BB5_530:
	mov.b32 	%r543, %f6044;
	and.b32  	%r3137, %r543, 8388607;
	or.b32  	%r3473, %r3137, 1065353216;
	mov.b32 	%f6043, %r3473;
	and.b32  	%r3138, %r543, -8388608;
	add.s32 	%r3474, %r3138, -1065353216;
	setp.eq.s32 	%p1044, %r3474, 0;
	@%p1044 bra 	$L__BB5_532;
$L__BB5_531:
	min.u32 	%r3139, %r3474, 192937984;
	add.s32 	%r3140, %r3473, %r3139;
	mov.b32 	%f5580, %r3140;
	sub.f32 	%f5581, %f5580, %f5580;
	add.f32 	%f5582, %f5581, %f5580;
	sub.f32 	%f5583, %f5580, %f5582;
	mov.f32 	%f5584, 0f3F800000;
	fma.rz.f32 	%f5585, %f5583, %f5584, %f5582;
	cvt.rzi.f32.f32 	%f5586, %f5585;
	sub.f32 	%f6043, %f5580, %f5586;
	sub.s32 	%r3474, %r3474, %r3139;
	mov.b32 	%r3473, %f6043;
	setp.ne.s32 	%p1045, %r3474, 0;
	setp.ne.s32 	%p1046, %r3473, 0;
	and.pred  	%p1047, %p1045, %p1046;
	@%p1047 bra 	$L__BB5_531;
$L__BB5_532:
	setp.gt.u32 	%p1048, %r543, 2139095039;
	selp.f32 	%f5588, 0f7FFFFFFF, 0f4B000000, %p1048;
	mul.f32 	%f5589, %f6043, 0f34000000;
	mul.f32 	%f6044, %f5588, %f5589;
$L__BB5_533:
	abs.f32 	%f5590, %f6044;
	setp.nan.f32 	%p1049, %f5590, %f5590;
	copysign.f32 	%f5591, %f120, %f6044;
	selp.f32 	%f5592, %f6044, %f5591, %p1049;
	setp.lt.f32 	%p1050, %f5592, 0f00000000;
	add.f32 	%f5593, %f5592, 0f3F800000;
	selp.f32 	%f584, %f5593, %f5592, %p1050;
	mul.f32 	%f585, %f584, 0f41490FDA;
	mul.f32 	%f5594, %f585, 0f3F22F983;
	cvt.rni.s32.f32 	%r3482, %f5594;
	cvt.rn.f32.s32 	%f5595, %r3482;
	fma.rn.f32 	%f5596, %f5595, 0fBFC90FDA, %f585;
	fma.rn.f32 	%f5597, %f5595, 0fB3A22168, %f5596;
	fma.rn.f32 	%f6046, %f5595, 0fA7C234C5, %f5597;
	abs.f32 	%f587, %f585;
	setp.ltu.f32 	%p1051, %f587, 0f47CE4780;
	mov.u32 	%r3478, %r3482;
	mov.f32 	%f6045, %f6046;
	@%p1051 bra 	$L__BB5_541;
	setp.neu.f32 	%p1052, %f587, 0f7F800000;
	@%p1052 bra 	$L__BB5_536;
	mov.f32 	%f5600, 0f00000000;
	mul.rn.f32 	%f6045, %f585, %f5600;
	mov.b32 	%r3478, 0;
	bra.uni 	$L__BB5_541;
$L__BB5_536:
	mov.b32 	%r551, %f585;
	shl.b32 	%r3142, %r551, 8;
	or.b32  	%r552, %r3142, -2147483648;
	mov.b64 	%rd1327, 0;
	mov.b32 	%r3475, 0;
	mov.u64 	%rd1325, __cudart_i2opi_f;
	mov.u64 	%rd1326, %rd1;
$L__BB5_537:
	.pragma "nounroll";
	ld.global.nc.u32 	%r3143, [%rd1325];
	mad.wide.u32 	%rd1150, %r3143, %r552, %rd1327;
	shr.u64 	%rd1327, %rd1150, 32;
	st.local.u32 	[%rd1326], %rd1150;
	add.s32 	%r3475, %r3475, 1;
	add.s64 	%rd1326, %rd1326, 4;
	add.s64 	%rd1325, %rd1325, 4;
	setp.ne.s32 	%p1053, %r3475, 6;
	@%p1053 bra 	$L__BB5_537;
	shr.u32 	%r3144, %r551, 23;
	st.local.u32 	[%rd1+24], %rd1327;
	and.b32  	%r555, %r3144, 31;
	and.b32  	%r3145, %r3144, 224;
	add.s32 	%r3146, %r3145, -128;
	shr.u32 	%r3147, %r3146, 5;
	mul.wide.u32 	%rd1151, %r3147, 4;
	sub.s64 	%rd281, %rd1, %rd1151;
	ld.local.u32 	%r3476, [%rd281+24];
	ld.local.u32 	%r3477, [%rd281+20];
	setp.eq.s32 	%p1054, %r555, 0;
	@%p1054 bra 	$L__BB5_540;
	shf.l.wrap.b32 	%r3476, %r3477, %r3476, %r555;
	ld.local.u32 	%r3148, [%rd281+16];
	shf.l.wrap.b32 	%r3477, %r3148, %r3477, %r555;
$L__BB5_540:
	shr.u32 	%r3149, %r3476, 30;
	shf.l.wrap.b32 	%r3150, %r3477, %r3476, 2;
	shl.b32 	%r3151, %r3477, 2;
	shr.u32 	%r3152, %r3150, 31;
	add.s32 	%r3153, %r3152, %r3149;
	neg.s32 	%r3154, %r3153;
	setp.lt.s32 	%p1055, %r551, 0;
	selp.b32 	%r3478, %r3154, %r3153, %p1055;
	xor.b32  	%r3155, %r3150, %r551;
	shr.s32 	%r3156, %r3150, 31;
	xor.b32  	%r3157, %r3156, %r3150;
	xor.b32  	%r3158, %r3156, %r3151;
	cvt.u64.u32 	%rd1152, %r3157;
	shl.b64 	%rd1153, %rd1152, 32;
	cvt.u64.u32 	%rd1154, %r3158;
	or.b64  	%rd1155, %rd1153, %rd1154;
	cvt.rn.f64.s64 	%fd161, %rd1155;
	mul.f64 	%fd162, %fd161, 0d3BF921FB54442D19;
	cvt.rn.f32.f64 	%f5598, %fd162;
	neg.f32 	%f5599, %f5598;
	setp.lt.s32 	%p1056, %r3155, 0;
	selp.f32 	%f6045, %f5599, %f5598, %p1056;
$L__BB5_541:
	setp.ltu.f32 	%p1057, %f587, 0f47CE4780;
	add.s32 	%r3160, %r3478, 1;
	mul.rn.f32 	%f5601, %f6045, %f6045;
	and.b32  	%r3161, %r3478, 1;
	setp.eq.b32 	%p1058, %r3161, 1;
	selp.f32 	%f5602, %f6045, 0f3F800000, %p1058;
	fma.rn.f32 	%f5603, %f5601, %f5602, 0f00000000;
	fma.rn.f32 	%f5604, %f5601, 0f37CBAC00, 0fBAB607ED;
	selp.f32 	%f5605, 0fB94D4153, %f5604, %p1058;
	selp.f32 	%f5606, 0f3C0885E4, 0f3D2AAABB, %p1058;
	fma.rn.f32 	%f5607, %f5605, %f5601, %f5606;
	selp.f32 	%f5608, 0fBE2AAAA8, 0fBEFFFFFF, %p1058;
	fma.rn.f32 	%f5609, %f5607, %f5601, %f5608;
	fma.rn.f32 	%f5610, %f5609, %f5603, %f5602;
	and.b32  	%r3162, %r3160, 2;
	setp.eq.s32 	%p1059, %r3162, 0;
	mov.f32 	%f5611, 0f00000000;
	sub.f32 	%f5612, %f5611, %f5610;
	selp.f32 	%f5613, %f5610, %f5612, %p1059;
	mov.f32 	%f5614, 0f3F800000;
	sub.f32 	%f5615, %f5614, %f5613;
	setp.gt.f32 	%p1060, %f584, 0f3E800000;
	setp.lt.f32 	%p1061, %f584, 0f3F400000;
	mov.f32 	%f5616, 0f40800000;
	sub.f32 	%f5617, %f5616, %f5615;
	selp.f32 	%f5618, %f5617, %f5615, %p1061;
	selp.f32 	%f5619, %f5618, %f5615, %p1060;
	mul.f32 	%f591, %f5619, 0f3F19999A;
	mul.f32 	%f5620, %f591, %f591;
	mul.f32 	%f5621, %f142, %f5620;
	fma.rn.f32 	%f592, %f569, %f5621, %f554;
	fma.rn.f32 	%f593, %f570, %f5621, %f555;
	fma.rn.f32 	%f594, %f571, %f5621, %f556;
	@%p1057 bra 	$L__BB5_549;
	setp.neu.f32 	%p1062, %f587, 0f7F800000;
	@%p1062 bra 	$L__BB5_544;
	mov.f32 	%f5624, 0f00000000;
	mul.rn.f32 	%f6046, %f585, %f5624;
	mov.b32 	%r3482, 0;
	bra.uni 	$L__BB5_549;
$L__BB5_544:
	mov.b32 	%r564, %f585;
	shl.b32 	%r3164, %r564, 8;
	or.b32  	%r565, %r3164, -2147483648;
	mov.b64 	%rd1330, 0;
	mov.b32 	%r3479, 0;
	mov.u64 	%rd1328, __cudart_i2opi_f;
	mov.u64 	%rd1329, %rd1;
$L__BB5_545:
	.pragma "nounroll";
	ld.global.nc.u32 	%r3165, [%rd1328];
	mad.wide.u32 	%rd1158, %r3165, %r565, %rd1330;
	shr.u64 	%rd1330, %rd1158, 32;
	st.local.u32 	[%rd1329], %rd1158;
	add.s32 	%r3479, %r3479, 1;
	add.s64 	%rd1329, %rd1329, 4;
	add.s64 	%rd1328, %rd1328, 4;
	setp.ne.s32 	%p1063, %r3479, 6;
	@%p1063 bra 	$L__BB5_545;
	shr.u32 	%r3166, %r564, 23;
	st.local.u32 	[%rd1+24], %rd1330;
	and.b32  	%r568, %r3166, 31;
	and.b32  	%r3167, %r3166, 224;
	add.s32 	%r3168, %r3167, -128;
	shr.u32 	%r3169, %r3168, 5;
	mul.wide.u32 	%rd1159, %r3169, 4;
	sub.s64 	%rd288, %rd1, %rd1159;
	ld.local.u32 	%r3480, [%rd288+24];
	ld.local.u32 	%r3481, [%rd288+20];
	setp.eq.s32 	%p1064, %r568, 0;
	@%p1064 bra 	$L__BB5_548;
	shf.l.wrap.b32 	%r3480, %r3481, %r3480, %r568;
	ld.local.u32 	%r3170, [%rd288+16];
	shf.l.wrap.b32 	%r3481, %r3170, %r3481, %r568;
$L__BB5_548:
	shr.u32 	%r3171, %r3480, 30;
	shf.l.wrap.b32 	%r3172, %r3481, %r3480, 2;
	shl.b32 	%r3173, %r3481, 2;
	shr.u32 	%r3174, %r3172, 31;
	add.s32 	%r3175, %r3174, %r3171;
	neg.s32 	%r3176, %r3175;
	setp.lt.s32 	%p1065, %r564, 0;
	selp.b32 	%r3482, %r3176, %r3175, %p1065;
	xor.b32  	%r3177, %r3172, %r564;
	shr.s32 	%r3178, %r3172, 31;
	xor.b32  	%r3179, %r3178, %r3172;
	xor.b32  	%r3180, %r3178, %r3173;
	cvt.u64.u32 	%rd1160, %r3179;
	shl.b64 	%rd1161, %rd1160, 32;
	cvt.u64.u32 	%rd1162, %r3180;
	or.b64  	%rd1163, %rd1161, %rd1162;
	cvt.rn.f64.s64 	%fd163, %rd1163;
	mul.f64 	%fd164, %fd163, 0d3BF921FB54442D19;
	cvt.rn.f32.f64 	%f5622, %fd164;
	neg.f32 	%f5623, %f5622;
	setp.lt.s32 	%p1066, %r3177, 0;
	selp.f32 	%f6046, %f5623, %f5622, %p1066;
$L__BB5_549:
	mul.rn.f32 	%f5625, %f6046, %f6046;
	and.b32  	%r3182, %r3482, 1;
	setp.eq.b32 	%p1067, %r3182, 1;
	selp.f32 	%f5626, 0f3F800000, %f6046, %p1067;
	fma.rn.f32 	%f5627, %f5625, %f5626, 0f00000000;
	fma.rn.f32 	%f5628, %f5625, 0f37CBAC00, 0fBAB607ED;
	selp.f32 	%f5629, %f5628, 0fB94D4153, %p1067;
	selp.f32 	%f5630, 0f3D2AAABB, 0f3C0885E4, %p1067;
	fma.rn.f32 	%f5631, %f5629, %f5625, %f5630;
	selp.f32 	%f5632, 0fBEFFFFFF, 0fBE2AAAA8, %p1067;
	fma.rn.f32 	%f5633, %f5631, %f5625, %f5632;
	fma.rn.f32 	%f5634, %f5633, %f5627, %f5626;
	and.b32  	%r3183, %r3482, 2;
	setp.eq.s32 	%p1068, %r3183, 0;
	mov.f32 	%f5635, 0f00000000;
	sub.f32 	%f5636, %f5635, %f5634;
	selp.f32 	%f5637, %f5634, %f5636, %p1068;
	mul.f32 	%f598, %f566, %f5637;
	mul.f32 	%f599, %f567, %f5637;
	mul.f32 	%f600, %f568, %f5637;
	mul.f32 	%f601, %f584, 0f40C90FDA;
	mul.f32 	%f5638, %f601, 0f3F22F983;
	cvt.rni.s32.f32 	%r3486, %f5638;
	cvt.rn.f32.s32 	%f5639, %r3486;
	fma.rn.f32 	%f5640, %f5639, 0fBFC90FDA, %f601;
	fma.rn.f32 	%f5641, %f5639, 0fB3A22168, %f5640;
	fma.rn.f32 	%f6047, %f5639, 0fA7C234C5, %f5641;
	abs.f32 	%f603, %f601;
	setp.ltu.f32 	%p1069, %f603, 0f47CE4780;
	@%p1069 bra 	$L__BB5_557;
	setp.neu.f32 	%p1070, %f603, 0f7F800000;
	@%p1070 bra 	$L__BB5_552;
	mov.f32 	%f5644, 0f00000000;
	mul.rn.f32 	%f6047, %f601, %f5644;
	mov.b32 	%r3486, 0;
	bra.uni 	$L__BB5_557;
$L__BB5_552:
	mov.b32 	%r578, %f601;
	shl.b32 	%r3185, %r578, 8;
	or.b32  	%r579, %r3185, -2147483648;
	mov.b64 	%rd1333, 0;
	mov.b32 	%r3483, 0;
	mov.u64 	%rd1331, __cudart_i2opi_f;
	mov.u64 	%rd1332, %rd1;
$L__BB5_553:
	.pragma "nounroll";
	ld.global.nc.u32 	%r3186, [%rd1331];
	mad.wide.u32 	%rd1166, %r3186, %r579, %rd1333;
	shr.u64 	%rd1333, %rd1166, 32;
	st.local.u32 	[%rd1332], %rd1166;
	add.s32 	%r3483, %r3483, 1;
	add.s64 	%rd1332, %rd1332, 4;
	add.s64 	%rd1331, %rd1331, 4;
	setp.ne.s32 	%p1071, %r3483, 6;
	@%p1071 bra 	$L__BB5_553;
	shr.u32 	%r3187, %r578, 23;
	st.local.u32 	[%rd1+24], %rd1333;
	and.b32  	%r582, %r3187, 31;
	and.b32  	%r3188, %r3187, 224;
	add.s32 	%r3189, %r3188, -128;
	shr.u32 	%r3190, %r3189, 5;
	mul.wide.u32 	%rd1167, %r3190, 4;
	sub.s64 	%rd295, %rd1, %rd1167;
	ld.local.u32 	%r3484, [%rd295+24];
	ld.local.u32 	%r3485, [%rd295+20];
	setp.eq.s32 	%p1072, %r582, 0;
	@%p1072 bra 	$L__BB5_556;
	shf.l.wrap.b32 	%r3484, %r3485, %r3484, %r582;
	ld.local.u32 	%r3191, [%rd295+16];
	shf.l.wrap.b32 	%r3485, %r3191, %r3485, %r582;
$L__BB5_556:
	shr.u32 	%r3192, %r3484, 30;
	shf.l.wrap.b32 	%r3193, %r3485, %r3484, 2;
	shl.b32 	%r3194, %r3485, 2;
	shr.u32 	%r3195, %r3193, 31;
	add.s32 	%r3196, %r3195, %r3192;
	neg.s32 	%r3197, %r3196;
	setp.lt.s32 	%p1073, %r578, 0;
	selp.b32 	%r3486, %r3197, %r3196, %p1073;
	xor.b32  	%r3198, %r3193, %r578;
	shr.s32 	%r3199, %r3193, 31;
	xor.b32  	%r3200, %r3199, %r3193;
	xor.b32  	%r3201, %r3199, %r3194;
	cvt.u64.u32 	%rd1168, %r3200;
	shl.b64 	%rd1169, %rd1168, 32;
	cvt.u64.u32 	%rd1170, %r3201;
	or.b64  	%rd1171, %rd1169, %rd1170;
	cvt.rn.f64.s64 	%fd165, %rd1171;
	mul.f64 	%fd166, %fd165, 0d3BF921FB54442D19;
	cvt.rn.f32.f64 	%f5642, %fd166;
	neg.f32 	%f5643, %f5642;
	setp.lt.s32 	%p1074, %r3198, 0;
	selp.f32 	%f6047, %f5643, %f5642, %p1074;
$L__BB5_557:
	mul.f32 	%f5645, %f519, %f519;
	add.f32 	%f5646, %f519, %f519;
	sub.f32 	%f5647, %f5646, %f5645;
	setp.ltu.f32 	%p1075, %f163, 0f47CE4780;
	add.s32 	%r3203, %r3486, 1;
	mul.rn.f32 	%f5648, %f6047, %f6047;
	and.b32  	%r3204, %r3486, 1;
	setp.eq.b32 	%p1076, %r3204, 1;
	selp.f32 	%f5649, %f6047, 0f3F800000, %p1076;
	fma.rn.f32 	%f5650, %f5648, %f5649, 0f00000000;
	fma.rn.f32 	%f5651, %f5648, 0f37CBAC00, 0fBAB607ED;
	selp.f32 	%f5652, 0fB94D4153, %f5651, %p1076;
	selp.f32 	%f5653, 0f3C0885E4, 0f3D2AAABB, %p1076;
	fma.rn.f32 	%f5654, %f5652, %f5648, %f5653;
	selp.f32 	%f5655, 0fBE2AAAA8, 0fBEFFFFFF, %p1076;
	fma.rn.f32 	%f5656, %f5654, %f5648, %f5655;
	fma.rn.f32 	%f5657, %f5656, %f5650, %f5649;
	and.b32  	%r3205, %r3203, 2;
	setp.eq.s32 	%p1077, %r3205, 0;
	mov.f32 	%f5658, 0f00000000;
	sub.f32 	%f5659, %f5658, %f5657;
	selp.f32 	%f5660, %f5657, %f5659, %p1077;
	add.f32 	%f5661, %f5660, %f5660;
	mov.f32 	%f5662, 0f40000000;
	sub.f32 	%f5663, %f5662, %f5661;
	mov.f32 	%f5664, 0f3F800000;
	sub.f32 	%f5665, %f5664, %f5647;
	mul.f32 	%f5666, %f5665, %f5663;
	fma.rn.f32 	%f5667, %f5647, %f591, %f5666;
	fma.rn.f32 	%f5668, %f592, %f5667, %f598;
	fma.rn.f32 	%f5669, %f593, %f5667, %f599;
	fma.rn.f32 	%f5670, %f594, %f5667, %f600;
	add.f32 	%f607, %f482, %f5668;
	add.f32 	%f608, %f492, %f5669;
	add.f32 	%f609, %f498, %f5670;
	mov.u32 	%r3490, %r3494;
	mov.f32 	%f6048, %f6049;
	@%p1075 bra 	$L__BB5_565;
	setp.neu.f32 	%p1078, %f163, 0f7F800000;
	@%p1078 bra 	$L__BB5_560;
	mov.f32 	%f5673, 0f00000000;
	mul.rn.f32 	%f6048, %f161, %f5673;
	mov.b32 	%r3490, 0;
	bra.uni 	$L__BB5_565;
$L__BB5_560:
	mov.b32 	%r591, %f161;
	shl.b32 	%r3207, %r591, 8;
	or.b32  	%r592, %r3207, -2147483648;
	mov.b64 	%rd1336, 0;
	mov.b32 	%r3487, 0;
	mov.u64 	%rd1334, __cudart_i2opi_f;
	mov.u64 	%rd1335, %rd1;
$L__BB5_561:
	.pragma "nounroll";
	ld.global.nc.u32 	%r3208, [%rd1334];
	mad.wide.u32 	%rd1174, %r3208, %r592, %rd1336;
	shr.u64 	%rd1336, %rd1174, 32;
	st.local.u32 	[%rd1335], %rd1174;
	add.s32 	%r3487, %r3487, 1;
	add.s64 	%rd1335, %rd1335, 4;
	add.s64 	%rd1334, %rd1334, 4;
	setp.ne.s32 	%p1079, %r3487, 6;
	@%p1079 bra 	$L__BB5_561;
	shr.u32 	%r3209, %r591, 23;
	st.local.u32 	[%rd1+24], %rd1336;
	and.b32  	%r595, %r3209, 31;
	and.b32  	%r3210, %r3209, 224;
	add.s32 	%r3211, %r3210, -128;
	shr.u32 	%r3212, %r3211, 5;
	mul.wide.u32 	%rd1175, %r3212, 4;
	sub.s64 	%rd302, %rd1, %rd1175;
	ld.local.u32 	%r3488, [%rd302+24];
	ld.local.u32 	%r3489, [%rd302+20];
	setp.eq.s32 	%p1080, %r595, 0;
	@%p1080 bra 	$L__BB5_564;
	shf.l.wrap.b32 	%r3488, %r3489, %r3488, %r595;
	ld.local.u32 	%r3213, [%rd302+16];
	shf.l.wrap.b32 	%r3489, %r3213, %r3489, %r595;
$L__BB5_564:
	shr.u32 	%r3214, %r3488, 30;
	shf.l.wrap.b32 	%r3215, %r3489, %r3488, 2;
	shl.b32 	%r3216, %r3489, 2;
	shr.u32 	%r3217, %r3215, 31;
	add.s32 	%r3218, %r3217, %r3214;
	neg.s32 	%r3219, %r3218;
	setp.lt.s32 	%p1081, %r591, 0;
	selp.b32 	%r3490, %r3219, %r3218, %p1081;
	xor.b32  	%r3220, %r3215, %r591;
	shr.s32 	%r3221, %r3215, 31;
	xor.b32  	%r3222, %r3221, %r3215;
	xor.b32  	%r3223, %r3221, %r3216;
	cvt.u64.u32 	%rd1176, %r3222;
	shl.b64 	%rd1177, %rd1176, 32;
	cvt.u64.u32 	%rd1178, %r3223;
	or.b64  	%rd1179, %rd1177, %rd1178;
	cvt.rn.f64.s64 	%fd167, %rd1179;
	mul.f64 	%fd168, %fd167, 0d3BF921FB54442D19;
	cvt.rn.f32.f64 	%f5671, %fd168;
	neg.f32 	%f5672, %f5671;
	setp.lt.s32 	%p1082, %r3220, 0;
	selp.f32 	%f6048, %f5672, %f5671, %p1082;
$L__BB5_565:
	setp.ltu.f32 	%p1083, %f163, 0f47CE4780;
	add.s32 	%r3225, %r3490, 1;
	mul.rn.f32 	%f5674, %f6048, %f6048;
	and.b32  	%r3226, %r3490, 1;
	setp.eq.b32 	%p1084, %r3226, 1;
	selp.f32 	%f5675, %f6048, 0f3F800000, %p1084;
	fma.rn.f32 	%f5676, %f5674, %f5675, 0f00000000;
	fma.rn.f32 	%f5677, %f5674, 0f37CBAC00, 0fBAB607ED;
	selp.f32 	%f5678, 0fB94D4153, %f5677, %p1084;
	selp.f32 	%f5679, 0f3C0885E4, 0f3D2AAABB, %p1084;
	fma.rn.f32 	%f5680, %f5678, %f5674, %f5679;
	selp.f32 	%f5681, 0fBE2AAAA8, 0fBEFFFFFF, %p1084;
	fma.rn.f32 	%f5682, %f5680, %f5674, %f5681;
	fma.rn.f32 	%f5683, %f5682, %f5676, %f5675;
	and.b32  	%r3227, %r3225, 2;
	setp.eq.s32 	%p1085, %r3227, 0;
	mov.f32 	%f5684, 0f00000000;
	sub.f32 	%f5685, %f5684, %f5683;
	selp.f32 	%f613, %f5683, %f5685, %p1085;
	@%p1083 bra 	$L__BB5_573;
	setp.neu.f32 	%p1086, %f163, 0f7F800000;
	@%p1086 bra 	$L__BB5_568;
	mov.f32 	%f5688, 0f00000000;
	mul.rn.f32 	%f6049, %f161, %f5688;
	mov.b32 	%r3494, 0;
	bra.uni 	$L__BB5_573;
$L__BB5_568:
	mov.b32 	%r604, %f161;
	shl.b32 	%r3229, %r604, 8;
	or.b32  	%r605, %r3229, -2147483648;
	mov.b64 	%rd1339, 0;
	mov.b32 	%r3491, 0;
	mov.u64 	%rd1337, __cudart_i2opi_f;
	mov.u64 	%rd1338, %rd1;
$L__BB5_569:
	.pragma "nounroll";
	ld.global.nc.u32 	%r3230, [%rd1337];
	mad.wide.u32 	%rd1182, %r3230, %r605, %rd1339;
	shr.u64 	%rd1339, %rd1182, 32;
	st.local.u32 	[%rd1338], %rd1182;
	add.s32 	%r3491, %r3491, 1;
	add.s64 	%rd1338, %rd1338, 4;
	add.s64 	%rd1337, %rd1337, 4;
	setp.ne.s32 	%p1087, %r3491, 6;
	@%p1087 bra 	$L__BB5_569;
	shr.u32 	%r3231, %r604, 23;
	st.local.u32 	[%rd1+24], %rd1339;
	and.b32  	%r608, %r3231, 31;
	and.b32  	%r3232, %r3231, 224;
	add.s32 	%r3233, %r3232, -128;
	shr.u32 	%r3234, %r3233, 5;
	mul.wide.u32 	%rd1183, %r3234, 4;
	sub.s64 	%rd309, %rd1, %rd1183;
	ld.local.u32 	%r3492, [%rd309+24];
	ld.local.u32 	%r3493, [%rd309+20];
	setp.eq.s32 	%p1088, %r608, 0;
	@%p1088 bra 	$L__BB5_572;
	shf.l.wrap.b32 	%r3492, %r3493, %r3492, %r608;
	ld.local.u32 	%r3235, [%rd309+16];
	shf.l.wrap.b32 	%r3493, %r3235, %r3493, %r608;
$L__BB5_572:
	shr.u32 	%r3236, %r3492, 30;
	shf.l.wrap.b32 	%r3237, %r3493, %r3492, 2;
	shl.b32 	%r3238, %r3493, 2;
	shr.u32 	%r3239, %r3237, 31;
	add.s32 	%r3240, %r3239, %r3236;
	neg.s32 	%r3241, %r3240;
	setp.lt.s32 	%p1089, %r604, 0;
	selp.b32 	%r3494, %r3241, %r3240, %p1089;
	xor.b32  	%r3242, %r3237, %r604;
	shr.s32 	%r3243, %r3237, 31;
	xor.b32  	%r3244, %r3243, %r3237;
	xor.b32  	%r3245, %r3243, %r3238;
	cvt.u64.u32 	%rd1184, %r3244;
	shl.b64 	%rd1185, %rd1184, 32;
	cvt.u64.u32 	%rd1186, %r3245;
	or.b64  	%rd1187, %rd1185, %rd1186;
	cvt.rn.f64.s64 	%fd169, %rd1187;
	mul.f64 	%fd170, %fd169, 0d3BF921FB54442D19;
	cvt.rn.f32.f64 	%f5686, %fd170;
	neg.f32 	%f5687, %f5686;
	setp.lt.s32 	%p1090, %r3242, 0;
	selp.f32 	%f6049, %f5687, %f5686, %p1090;
$L__BB5_573:
	mul.rn.f32 	%f5689, %f6049, %f6049;
	and.b32  	%r3247, %r3494, 1;
	setp.eq.b32 	%p1091, %r3247, 1;
	selp.f32 	%f5690, 0f3F800000, %f6049, %p1091;
	fma.rn.f32 	%f5691, %f5689, %f5690, 0f00000000;
	fma.rn.f32 	%f5692, %f5689, 0f37CBAC00, 0fBAB607ED;
	selp.f32 	%f5693, %f5692, 0fB94D4153, %p1091;
	selp.f32 	%f5694, 0f3D2AAABB, 0f3C0885E4, %p1091;
	fma.rn.f32 	%f5695, %f5693, %f5689, %f5694;
	selp.f32 	%f5696, 0fBEFFFFFF, 0fBE2AAAA8, %p1091;
	fma.rn.f32 	%f5697, %f5695, %f5689, %f5696;
	fma.rn.f32 	%f5698, %f5697, %f5691, %f5690;
	and.b32  	%r3248, %r3494, 2;
	setp.eq.s32 	%p1092, %r3248, 0;
	mov.f32 	%f5699, 0f00000000;
	sub.f32 	%f5700, %f5699, %f5698;
	selp.f32 	%f5701, %f5698, %f5700, %p1092;
	mul.f32 	%f5702, %f5701, 0f00000000;
	mul.f32 	%f5703, %f607, %f5702;
	fma.rn.f32 	%f5704, %f613, 0f00000000, %f5703;
	mul.f32 	%f5705, %f608, %f5702;
	add.f32 	%f5706, %f5705, %f5704;
	fma.rn.f32 	%f5707, %f609, %f5701, %f5706;
	mul.f32 	%f5708, %f5702, 0f80000000;
	fma.rn.f32 	%f5709, %f607, %f613, %f5708;
	mul.f32 	%f5710, %f609, %f5702;
	sub.f32 	%f5711, %f5709, %f5710;
	fma.rn.f32 	%f5712, %f608, %f5701, %f5711;
	fma.rn.f32 	%f5713, %f608, %f613, %f5710;
	fma.rn.f32 	%f5714, %f5702, 0f80000000, %f5713;
	mul.f32 	%f5715, %f607, %f5701;
	sub.f32 	%f5716, %f5714, %f5715;
	mul.f32 	%f5717, %f609, %f613;
	sub.f32 	%f5718, %f5717, %f5705;
	fma.rn.f32 	%f5719, %f607, %f5702, %f5718;
	sub.f32 	%f5720, %f5719, %f5702;
	mul.f32 	%f5721, %f5702, %f5707;
	fma.rn.f32 	%f5722, %f613, %f5712, %f5721;
	fma.rn.f32 	%f5723, %f5701, %f5716, %f5722;
	mul.f32 	%f5724, %f5702, %f5720;
	sub.f32 	%f6137, %f5723, %f5724;
	mul.f32 	%f5725, %f5701, %f5712;
	sub.f32 	%f5726, %f5721, %f5725;
	fma.rn.f32 	%f5727, %f613, %f5716, %f5726;
	add.f32 	%f6136, %f5724, %f5727;
	mul.f32 	%f5728, %f5702, %f5712;
	fma.rn.f32 	%f5729, %f5701, %f5707, %f5728;
	mul.f32 	%f5730, %f5702, %f5716;
	sub.f32 	%f5731, %f5729, %f5730;
	fma.rn.f32 	%f6135, %f613, %f5720, %f5731;
	bra.uni 	$L__BB5_1002;
$L__BB5_574:
	setp.geu.f32 	%p2, %f5, 0f40400000;
	@%p2 bra 	$L__BB5_853;
	fma.rn.f32 	%f620, %f3, 0f00000000, %f1;
	fma.rn.f32 	%f621, %f4, 0f00000000, %f2;
	add.f32 	%f2025, %f1150, 0fBF800000;
	mul.f32 	%f622, %f2025, 0f3F000000;
	mov.f32 	%f2026, 0f00000000;
	mul.rn.f32 	%f2027, %f2026, %f2026;
	fma.rn.f32 	%f2028, %f2027, 0f00000000, 0f00000000;
	fma.rn.f32 	%f2029, %f2027, 0fB94D4153, 0f3C0885E4;
	fma.rn.f32 	%f2030, %f2029, %f2027, 0fBE2AAAA8;
	fma.rn.f32 	%f623, %f2030, %f2028, 0f00000000;
	add.f32 	%f2031, %f2027, 0f00000000;
	fma.rn.f32 	%f2032, %f2027, 0f37CBAC00, 0fBAB607ED;
	fma.rn.f32 	%f2033, %f2032, %f2027, 0f3D2AAABB;
	fma.rn.f32 	%f2034, %f2033, %f2027, 0fBEFFFFFF;
	fma.rn.f32 	%f624, %f2034, %f2031, 0f3F800000;
	mul.f32 	%f625, %f624, 0f00000000;
	mul.f32 	%f626, %f623, 0f00000000;
	add.f32 	%f627, %f626, %f625;
	add.f32 	%f628, %f626, %f624;
	mul.f32 	%f2035, %f621, 0f3F22F983;
	cvt.rni.s32.f32 	%r3518, %f2035;
	cvt.rn.f32.s32 	%f2036, %r3518;
	fma.rn.f32 	%f2037, %f2036, 0fBFC90FDA, %f621;
	fma.rn.f32 	%f2038, %f2036, 0fB3A22168, %f2037;
	fma.rn.f32 	%f6055, %f2036, 0fA7C234C5, %f2038;
	abs.f32 	%f630, %f621;
	setp.ltu.f32 	%p168, %f630, 0f47CE4780;
	mov.u32 	%r3498, %r3518;
	mov.f32 	%f6050, %f6055;
	@%p168 bra 	$L__BB5_583;
	setp.neu.f32 	%p169, %f630, 0f7F800000;
	@%p169 bra 	$L__BB5_578;
	mov.f32 	%f2041, 0f00000000;
	mul.rn.f32 	%f6050, %f621, %f2041;
	mov.b32 	%r3498, 0;
	bra.uni 	$L__BB5_583;
$L__BB5_578:
	mov.b32 	%r618, %f621;
	shl.b32 	%r1440, %r618, 8;
	or.b32  	%r619, %r1440, -2147483648;
	mov.b64 	%rd1342, 0;
	mov.b32 	%r3495, 0;
	mov.u64 	%rd1340, __cudart_i2opi_f;
	mov.u64 	%rd1341, %rd1;
$L__BB5_579:
	.pragma "nounroll";
	ld.global.nc.u32 	%r1441, [%rd1340];
	mad.wide.u32 	%rd654, %r1441, %r619, %rd1342;
	shr.u64 	%rd1342, %rd654, 32;
	st.local.u32 	[%rd1341], %rd654;
	add.s32 	%r3495, %r3495, 1;
	add.s64 	%rd1341, %rd1341, 4;
	add.s64 	%rd1340, %rd1340, 4;
	setp.ne.s32 	%p170, %r3495, 6;
	@%p170 bra 	$L__BB5_579;
	shr.u32 	%r1442, %r618, 23;
	st.local.u32 	[%rd1+24], %rd1342;
	and.b32  	%r622, %r1442, 31;
	and.b32  	%r1443, %r1442, 224;
	add.s32 	%r1444, %r1443, -128;
	shr.u32 	%r1445, %r1444, 5;
	mul.wide.u32 	%rd655, %r1445, 4;
	sub.s64 	%rd316, %rd1, %rd655;
	ld.local.u32 	%r3496, [%rd316+24];
	ld.local.u32 	%r3497, [%rd316+20];
	setp.eq.s32 	%p171, %r622, 0;
	@%p171 bra 	$L__BB5_582;
	shf.l.wrap.b32 	%r3496, %r3497, %r3496, %r622;
	ld.local.u32 	%r1446, [%rd316+16];
	shf.l.wrap.b32 	%r3497, %r1446, %r3497, %r622;
$L__BB5_582:
	shr.u32 	%r1447, %r3496, 30;
	shf.l.wrap.b32 	%r1448, %r3497, %r3496, 2;
	shl.b32 	%r1449, %r3497, 2;
	shr.u32 	%r1450, %r1448, 31;
	add.s32 	%r1451, %r1450, %r1447;
	neg.s32 	%r1452, %r1451;
	setp.lt.s32 	%p172, %r618, 0;
	selp.b32 	%r3498, %r1452, %r1451, %p172;
	xor.b32  	%r1453, %r1448, %r618;
	shr.s32 	%r1454, %r1448, 31;
	xor.b32  	%r1455, %r1454, %r1448;
	xor.b32  	%r1456, %r1454, %r1449;
	cvt.u64.u32 	%rd656, %r1455;
	shl.b64 	%rd657, %rd656, 32;
	cvt.u64.u32 	%rd658, %r1456;
	or.b64  	%rd659, %rd657, %rd658;
	cvt.rn.f64.s64 	%fd35, %rd659;
	mul.f64 	%fd36, %fd35, 0d3BF921FB54442D19;
	cvt.rn.f32.f64 	%f2039, %fd36;
	neg.f32 	%f2040, %f2039;
	setp.lt.s32 	%p173, %r1453, 0;
	selp.f32 	%f6050, %f2040, %f2039, %p173;
$L__BB5_583:
	setp.ltu.f32 	%p174, %f630, 0f47CE4780;
	mul.rn.f32 	%f2042, %f6050, %f6050;
	and.b32  	%r1458, %r3498, 1;
	setp.eq.b32 	%p175, %r1458, 1;
	selp.f32 	%f2043, 0f3F800000, %f6050, %p175;
	fma.rn.f32 	%f2044, %f2042, %f2043, 0f00000000;
	fma.rn.f32 	%f2045, %f2042, 0f37CBAC00, 0fBAB607ED;
	selp.f32 	%f2046, %f2045, 0fB94D4153, %p175;
	selp.f32 	%f2047, 0f3D2AAABB, 0f3C0885E4, %p175;
	fma.rn.f32 	%f2048, %f2046, %f2042, %f2047;
	selp.f32 	%f2049, 0fBEFFFFFF, 0fBE2AAAA8, %p175;
	fma.rn.f32 	%f2050, %f2048, %f2042, %f2049;
	fma.rn.f32 	%f2051, %f2050, %f2044, %f2043;
	and.b32  	%r1459, %r3498, 2;
	setp.eq.s32 	%p176, %r1459, 0;
	mov.f32 	%f2052, 0f00000000;
	sub.f32 	%f2053, %f2052, %f2051;
	selp.f32 	%f634, %f2051, %f2053, %p176;
	mov.u32 	%r3502, %r3518;
	mov.f32 	%f6051, %f6055;
	@%p174 bra 	$L__BB5_591;
	setp.neu.f32 	%p177, %f630, 0f7F800000;
	@%p177 bra 	$L__BB5_586;
	mov.f32 	%f2056, 0f00000000;
	mul.rn.f32 	%f6051, %f621, %f2056;
	mov.b32 	%r3502, 0;
	bra.uni 	$L__BB5_591;
$L__BB5_586:
	mov.b32 	%r631, %f621;
	shl.b32 	%r1461, %r631, 8;
	or.b32  	%r632, %r1461, -2147483648;
	mov.b64 	%rd1345, 0;
	mov.b32 	%r3499, 0;
	mov.u64 	%rd1343, __cudart_i2opi_f;
	mov.u64 	%rd1344, %rd1;
$L__BB5_587:
	.pragma "nounroll";
	ld.global.nc.u32 	%r1462, [%rd1343];
	mad.wide.u32 	%rd662, %r1462, %r632, %rd1345;
	shr.u64 	%rd1345, %rd662, 32;
	st.local.u32 	[%rd1344], %rd662;
	add.s32 	%r3499, %r3499, 1;
	add.s64 	%rd1344, %rd1344, 4;
	add.s64 	%rd1343, %rd1343, 4;
	setp.ne.s32 	%p178, %r3499, 6;
	@%p178 bra 	$L__BB5_587;
	shr.u32 	%r1463, %r631, 23;
	st.local.u32 	[%rd1+24], %rd1345;
	and.b32  	%r635, %r1463, 31;
	and.b32  	%r1464, %r1463, 224;
	add.s32 	%r1465, %r1464, -128;
	shr.u32 	%r1466, %r1465, 5;
	mul.wide.u32 	%rd663, %r1466, 4;
	sub.s64 	%rd323, %rd1, %rd663;
	ld.local.u32 	%r3500, [%rd323+24];
	ld.local.u32 	%r3501, [%rd323+20];
	setp.eq.s32 	%p179, %r635, 0;
	@%p179 bra 	$L__BB5_590;
	shf.l.wrap.b32 	%r3500, %r3501, %r3500, %r635;
	ld.local.u32 	%r1467, [%rd323+16];
	shf.l.wrap.b32 	%r3501, %r1467, %r3501, %r635;
$L__BB5_590:
	shr.u32 	%r1468, %r3500, 30;
	shf.l.wrap.b32 	%r1469, %r3501, %r3500, 2;
	shl.b32 	%r1470, %r3501, 2;
	shr.u32 	%r1471, %r1469, 31;
	add.s32 	%r1472, %r1471, %r1468;
	neg.s32 	%r1473, %r1472;
	setp.lt.s32 	%p180, %r631, 0;
	selp.b32 	%r3502, %r1473, %r1472, %p180;
	xor.b32  	%r1474, %r1469, %r631;
	shr.s32 	%r1475, %r1469, 31;
	xor.b32  	%r1476, %r1475, %r1469;
	xor.b32  	%r1477, %r1475, %r1470;
	cvt.u64.u32 	%rd664, %r1476;
	shl.b64 	%rd665, %rd664, 32;
	cvt.u64.u32 	%rd666, %r1477;
	or.b64  	%rd667, %rd665, %rd666;
	cvt.rn.f64.s64 	%fd37, %rd667;
	mul.f64 	%fd38, %fd37, 0d3BF921FB54442D19;
	cvt.rn.f32.f64 	%f2054, %fd38;
	neg.f32 	%f2055, %f2054;
	setp.lt.s32 	%p181, %r1474, 0;
	selp.f32 	%f6051, %f2055, %f2054, %p181;
$L__BB5_591:
	setp.ltu.f32 	%p182, %f630, 0f47CE4780;
	add.s32 	%r1479, %r3502, 1;
	mul.rn.f32 	%f2057, %f6051, %f6051;
	and.b32  	%r1480, %r3502, 1;
	setp.eq.b32 	%p183, %r1480, 1;
	selp.f32 	%f2058, %f6051, 0f3F800000, %p183;
	fma.rn.f32 	%f2059, %f2057, %f2058, 0f00000000;
	fma.rn.f32 	%f2060, %f2057, 0f37CBAC00, 0fBAB607ED;
	selp.f32 	%f2061, 0fB94D4153, %f2060, %p183;
	selp.f32 	%f2062, 0f3C0885E4, 0f3D2AAABB, %p183;
	fma.rn.f32 	%f2063, %f2061, %f2057, %f2062;
	selp.f32 	%f2064, 0fBE2AAAA8, 0fBEFFFFFF, %p183;
	fma.rn.f32 	%f2065, %f2063, %f2057, %f2064;
	fma.rn.f32 	%f2066, %f2065, %f2059, %f2058;
	and.b32  	%r1481, %r1479, 2;
	setp.eq.s32 	%p184, %r1481, 0;
	mov.f32 	%f2067, 0f00000000;
	sub.f32 	%f2068, %f2067, %f2066;
	selp.f32 	%f2069, %f2066, %f2068, %p184;
	mul.f32 	%f2070, %f2069, 0f00000000;
	mul.f32 	%f2071, %f623, %f2069;
	fma.rn.f32 	%f638, %f627, %f634, %f2071;
	mul.f32 	%f2072, %f623, %f2070;
	fma.rn.f32 	%f639, %f628, %f634, %f2072;
	mul.f32 	%f640, %f623, 0f80000000;
	add.f32 	%f641, %f640, %f625;
	sub.f32 	%f642, %f625, %f623;
	mov.u32 	%r3506, %r3518;
	mov.f32 	%f6052, %f6055;
	@%p182 bra 	$L__BB5_599;
	setp.neu.f32 	%p185, %f630, 0f7F800000;
	@%p185 bra 	$L__BB5_594;
	mov.f32 	%f2075, 0f00000000;
	mul.rn.f32 	%f6052, %f621, %f2075;
	mov.b32 	%r3506, 0;
	bra.uni 	$L__BB5_599;
$L__BB5_594:
	mov.b32 	%r644, %f621;
	shl.b32 	%r1483, %r644, 8;
	or.b32  	%r645, %r1483, -2147483648;
	mov.b64 	%rd1348, 0;
	mov.b32 	%r3503, 0;
	mov.u64 	%rd1346, __cudart_i2opi_f;
	mov.u64 	%rd1347, %rd1;
$L__BB5_595:
	.pragma "nounroll";
	ld.global.nc.u32 	%r1484, [%rd1346];
	mad.wide.u32 	%rd670, %r1484, %r645, %rd1348;
	shr.u64 	%rd1348, %rd670, 32;
	st.local.u32 	[%rd1347], %rd670;
	add.s32 	%r3503, %r3503, 1;
	add.s64 	%rd1347, %rd1347, 4;
	add.s64 	%rd1346, %rd1346, 4;
	setp.ne.s32 	%p186, %r3503, 6;
	@%p186 bra 	$L__BB5_595;
	shr.u32 	%r1485, %r644, 23;
	st.local.u32 	[%rd1+24], %rd1348;
	and.b32  	%r648, %r1485, 31;
	and.b32  	%r1486, %r1485, 224;
	add.s32 	%r1487, %r1486, -128;
	shr.u32 	%r1488, %r1487, 5;
	mul.wide.u32 	%rd671, %r1488, 4;
	sub.s64 	%rd330, %rd1, %rd671;
	ld.local.u32 	%r3504, [%rd330+24];
	ld.local.u32 	%r3505, [%rd330+20];
	setp.eq.s32 	%p187, %r648, 0;
	@%p187 bra 	$L__BB5_598;
	shf.l.wrap.b32 	%r3504, %r3505, %r3504, %r648;
	ld.local.u32 	%r1489, [%rd330+16];
	shf.l.wrap.b32 	%r3505, %r1489, %r3505, %r648;
$L__BB5_598:
	shr.u32 	%r1490, %r3504, 30;
	shf.l.wrap.b32 	%r1491, %r3505, %r3504, 2;
	shl.b32 	%r1492, %r3505, 2;
	shr.u32 	%r1493, %r1491, 31;
	add.s32 	%r1494, %r1493, %r1490;
	neg.s32 	%r1495, %r1494;
	setp.lt.s32 	%p188, %r644, 0;
	selp.b32 	%r3506, %r1495, %r1494, %p188;
	xor.b32  	%r1496, %r1491, %r644;
	shr.s32 	%r1497, %r1491, 31;
	xor.b32  	%r1498, %r1497, %r1491;
	xor.b32  	%r1499, %r1497, %r1492;
	cvt.u64.u32 	%rd672, %r1498;
	shl.b64 	%rd673, %rd672, 32;
	cvt.u64.u32 	%rd674, %r1499;
	or.b64  	%rd675, %rd673, %rd674;
	cvt.rn.f64.s64 	%fd39, %rd675;
	mul.f64 	%fd40, %fd39, 0d3BF921FB54442D19;
	cvt.rn.f32.f64 	%f2073, %fd40;
	neg.f32 	%f2074, %f2073;
	setp.lt.s32 	%p189, %r1496, 0;
	selp.f32 	%f6052, %f2074, %f2073, %p189;
$L__BB5_599:
	setp.ltu.f32 	%p190, %f630, 0f47CE4780;
	mul.rn.f32 	%f2076, %f6052, %f6052;
	and.b32  	%r1501, %r3506, 1;
	setp.eq.b32 	%p191, %r1501, 1;
	selp.f32 	%f2077, 0f3F800000, %f6052, %p191;
	fma.rn.f32 	%f2078, %f2076, %f2077, 0f00000000;
	fma.rn.f32 	%f2079, %f2076, 0f37CBAC00, 0fBAB607ED;
	selp.f32 	%f2080, %f2079, 0fB94D4153, %p191;
	selp.f32 	%f2081, 0f3D2AAABB, 0f3C0885E4, %p191;
	fma.rn.f32 	%f2082, %f2080, %f2076, %f2081;
	selp.f32 	%f2083, 0fBEFFFFFF, 0fBE2AAAA8, %p191;
	fma.rn.f32 	%f2084, %f2082, %f2076, %f2083;
	fma.rn.f32 	%f2085, %f2084, %f2078, %f2077;
	and.b32  	%r1502, %r3506, 2;
	setp.eq.s32 	%p192, %r1502, 0;
	mov.f32 	%f2086, 0f00000000;
	sub.f32 	%f2087, %f2086, %f2085;
	selp.f32 	%f646, %f2085, %f2087, %p192;
	mov.u32 	%r3510, %r3518;
	mov.f32 	%f6053, %f6055;
	@%p190 bra 	$L__BB5_607;
	setp.neu.f32 	%p193, %f630, 0f7F800000;
	@%p193 bra 	$L__BB5_602;
	mov.f32 	%f2090, 0f00000000;
	mul.rn.f32 	%f6053, %f621, %f2090;
	mov.b32 	%r3510, 0;
	bra.uni 	$L__BB5_607;
$L__BB5_602:
	mov.b32 	%r657, %f621;
	shl.b32 	%r1504, %r657, 8;
	or.b32  	%r658, %r1504, -2147483648;
	mov.b64 	%rd1351, 0;
	mov.b32 	%r3507, 0;
	mov.u64 	%rd1349, __cudart_i2opi_f;
	mov.u64 	%rd1350, %rd1;
$L__BB5_603:
	.pragma "nounroll";
	ld.global.nc.u32 	%r1505, [%rd1349];
	mad.wide.u32 	%rd678, %r1505, %r658, %rd1351;
	shr.u64 	%rd1351, %rd678, 32;
	st.local.u32 	[%rd1350], %rd678;
	add.s32 	%r3507, %r3507, 1;
	add.s64 	%rd1350, %rd1350, 4;
	add.s64 	%rd1349, %rd1349, 4;
	setp.ne.s32 	%p194, %r3507, 6;
	@%p194 bra 	$L__BB5_603;
	shr.u32 	%r1506, %r657, 23;
	st.local.u32 	[%rd1+24], %rd1351;
	and.b32  	%r661, %r1506, 31;
	and.b32  	%r1507, %r1506, 224;
	add.s32 	%r1508, %r1507, -128;
	shr.u32 	%r1509, %r1508, 5;
	mul.wide.u32 	%rd679, %r1509, 4;
	sub.s64 	%rd337, %rd1, %rd679;
	ld.local.u32 	%r3508, [%rd337+24];
	ld.local.u32 	%r3509, [%rd337+20];
	setp.eq.s32 	%p195, %r661, 0;
	@%p195 bra 	$L__BB5_606;
	shf.l.wrap.b32 	%r3508, %r3509, %r3508, %r661;
	ld.local.u32 	%r1510, [%rd337+16];
	shf.l.wrap.b32 	%r3509, %r1510, %r3509, %r661;
$L__BB5_606:
	shr.u32 	%r1511, %r3508, 30;
	shf.l.wrap.b32 	%r1512, %r3509, %r3508, 2;
	shl.b32 	%r1513, %r3509, 2;
	shr.u32 	%r1514, %r1512, 31;
	add.s32 	%r1515, %r1514, %r1511;
	neg.s32 	%r1516, %r1515;
	setp.lt.s32 	%p196, %r657, 0;
	selp.b32 	%r3510, %r1516, %r1515, %p196;
	xor.b32  	%r1517, %r1512, %r657;
	shr.s32 	%r1518, %r1512, 31;
	xor.b32  	%r1519, %r1518, %r1512;
	xor.b32  	%r1520, %r1518, %r1513;
	cvt.u64.u32 	%rd680, %r1519;
	shl.b64 	%rd681, %rd680, 32;
	cvt.u64.u32 	%rd682, %r1520;
	or.b64  	%rd683, %rd681, %rd682;
	cvt.rn.f64.s64 	%fd41, %rd683;
	mul.f64 	%fd42, %fd41, 0d3BF921FB54442D19;
	cvt.rn.f32.f64 	%f2088, %fd42;
	neg.f32 	%f2089, %f2088;
	setp.lt.s32 	%p197, %r1517, 0;
	selp.f32 	%f6053, %f2089, %f2088, %p197;
$L__BB5_607:
	setp.ltu.f32 	%p198, %f630, 0f47CE4780;
	add.s32 	%r1522, %r3510, 1;
	mul.rn.f32 	%f2091, %f6053, %f6053;
	and.b32  	%r1523, %r3510, 1;
	setp.eq.b32 	%p199, %r1523, 1;
	selp.f32 	%f2092, %f6053, 0f3F800000, %p199;
	fma.rn.f32 	%f2093, %f2091, %f2092, 0f00000000;
	fma.rn.f32 	%f2094, %f2091, 0f37CBAC00, 0fBAB607ED;
	selp.f32 	%f2095, 0fB94D4153, %f2094, %p199;
	selp.f32 	%f2096, 0f3C0885E4, 0f3D2AAABB, %p199;
	fma.rn.f32 	%f2097, %f2095, %f2091, %f2096;
	selp.f32 	%f2098, 0fBE2AAAA8, 0fBEFFFFFF, %p199;
	fma.rn.f32 	%f2099, %f2097, %f2091, %f2098;
	fma.rn.f32 	%f2100, %f2099, %f2093, %f2092;
	and.b32  	%r1524, %r1522, 2;
	setp.eq.s32 	%p200, %r1524, 0;
	mov.f32 	%f2101, 0f00000000;
	sub.f32 	%f2102, %f2101, %f2100;
	selp.f32 	%f2103, %f2100, %f2102, %p200;
	mul.f32 	%f2104, %f2103, 0f00000000;
	mul.f32 	%f2105, %f624, %f2103;
	fma.rn.f32 	%f650, %f641, %f646, %f2105;
	mul.f32 	%f2106, %f624, %f2104;
	fma.rn.f32 	%f651, %f642, %f646, %f2106;
	mov.u32 	%r3514, %r3518;
	mov.f32 	%f6054, %f6055;
	@%p198 bra 	$L__BB5_615;
	setp.neu.f32 	%p201, %f630, 0f7F800000;
	@%p201 bra 	$L__BB5_610;
	mov.f32 	%f2109, 0f00000000;
	mul.rn.f32 	%f6054, %f621, %f2109;
	mov.b32 	%r3514, 0;
	bra.uni 	$L__BB5_615;
$L__BB5_610:
	mov.b32 	%r670, %f621;
	shl.b32 	%r1526, %r670, 8;
	or.b32  	%r671, %r1526, -2147483648;
	mov.b64 	%rd1354, 0;
	mov.b32 	%r3511, 0;
	mov.u64 	%rd1352, __cudart_i2opi_f;
	mov.u64 	%rd1353, %rd1;
$L__BB5_611:
	.pragma "nounroll";
	ld.global.nc.u32 	%r1527, [%rd1352];
	mad.wide.u32 	%rd686, %r1527, %r671, %rd1354;
	shr.u64 	%rd1354, %rd686, 32;
	st.local.u32 	[%rd1353], %rd686;
	add.s32 	%r3511, %r3511, 1;
	add.s64 	%rd1353, %rd1353, 4;
	add.s64 	%rd1352, %rd1352, 4;
	setp.ne.s32 	%p202, %r3511, 6;
	@%p202 bra 	$L__BB5_611;
	shr.u32 	%r1528, %r670, 23;
	st.local.u32 	[%rd1+24], %rd1354;
	and.b32  	%r674, %r1528, 31;
	and.b32  	%r1529, %r1528, 224;
	add.s32 	%r1530, %r1529, -128;
	shr.u32 	%r1531, %r1530, 5;
	mul.wide.u32 	%rd687, %r1531, 4;
	sub.s64 	%rd344, %rd1, %rd687;
	ld.local.u32 	%r3512, [%rd344+24];
	ld.local.u32 	%r3513, [%rd344+20];
	setp.eq.s32 	%p203, %r674, 0;
	@%p203 bra 	$L__BB5_614;
	shf.l.wrap.b32 	%r3512, %r3513, %r3512, %r674;
	ld.local.u32 	%r1532, [%rd344+16];
	shf.l.wrap.b32 	%r3513, %r1532, %r3513, %r674;
$L__BB5_614:
	shr.u32 	%r1533, %r3512, 30;
	shf.l.wrap.b32 	%r1534, %r3513, %r3512, 2;
	shl.b32 	%r1535, %r3513, 2;
	shr.u32 	%r1536, %r1534, 31;
	add.s32 	%r1537, %r1536, %r1533;
	neg.s32 	%r1538, %r1537;
	setp.lt.s32 	%p204, %r670, 0;
	selp.b32 	%r3514, %r1538, %r1537, %p204;
	xor.b32  	%r1539, %r1534, %r670;
	shr.s32 	%r1540, %r1534, 31;
	xor.b32  	%r1541, %r1540, %r1534;
	xor.b32  	%r1542, %r1540, %r1535;
	cvt.u64.u32 	%rd688, %r1541;
	shl.b64 	%rd689, %rd688, 32;
	cvt.u64.u32 	%rd690, %r1542;
	or.b64  	%rd691, %rd689, %rd690;
	cvt.rn.f64.s64 	%fd43, %rd691;
	mul.f64 	%fd44, %fd43, 0d3BF921FB54442D19;
	cvt.rn.f32.f64 	%f2107, %fd44;
	neg.f32 	%f2108, %f2107;
	setp.lt.s32 	%p205, %r1539, 0;
	selp.f32 	%f6054, %f2108, %f2107, %p205;
$L__BB5_615:
	setp.ltu.f32 	%p206, %f630, 0f47CE4780;
	add.s32 	%r1544, %r3514, 1;
	mul.rn.f32 	%f2110, %f6054, %f6054;
	and.b32  	%r1545, %r3514, 1;
	setp.eq.b32 	%p207, %r1545, 1;
	selp.f32 	%f2111, %f6054, 0f3F800000, %p207;
	fma.rn.f32 	%f2112, %f2110, %f2111, 0f00000000;
	fma.rn.f32 	%f2113, %f2110, 0f37CBAC00, 0fBAB607ED;
	selp.f32 	%f2114, 0fB94D4153, %f2113, %p207;
	selp.f32 	%f2115, 0f3C0885E4, 0f3D2AAABB, %p207;
	fma.rn.f32 	%f2116, %f2114, %f2110, %f2115;
	selp.f32 	%f2117, 0fBE2AAAA8, 0fBEFFFFFF, %p207;
	fma.rn.f32 	%f2118, %f2116, %f2110, %f2117;
	fma.rn.f32 	%f2119, %f2118, %f2112, %f2111;
	and.b32  	%r1546, %r1544, 2;
	setp.eq.s32 	%p208, %r1546, 0;
	mov.f32 	%f2120, 0f00000000;
	sub.f32 	%f2121, %f2120, %f2119;
	selp.f32 	%f655, %f2119, %f2121, %p208;
	@%p206 bra 	$L__BB5_623;
	setp.neu.f32 	%p209, %f630, 0f7F800000;
	@%p209 bra 	$L__BB5_618;
	mov.f32 	%f2124, 0f00000000;
	mul.rn.f32 	%f6055, %f621, %f2124;
	mov.b32 	%r3518, 0;
	bra.uni 	$L__BB5_623;
$L__BB5_618:
	mov.b32 	%r683, %f621;
	shl.b32 	%r1548, %r683, 8;
	or.b32  	%r684, %r1548, -2147483648;
	mov.b64 	%rd1357, 0;
	mov.b32 	%r3515, 0;
	mov.u64 	%rd1355, __cudart_i2opi_f;
	mov.u64 	%rd1356, %rd1;
$L__BB5_619:
	.pragma "nounroll";
	ld.global.nc.u32 	%r1549, [%rd1355];
	mad.wide.u32 	%rd694, %r1549, %r684, %rd1357;
	shr.u64 	%rd1357, %rd694, 32;
	st.local.u32 	[%rd1356], %rd694;
	add.s32 	%r3515, %r3515, 1;
	add.s64 	%rd1356, %rd1356, 4;
	add.s64 	%rd1355, %rd1355, 4;
	setp.ne.s32 	%p210, %r3515, 6;
	@%p210 bra 	$L__BB5_619;
	shr.u32 	%r1550, %r683, 23;
	st.local.u32 	[%rd1+24], %rd1357;
	and.b32  	%r687, %r1550, 31;
	and.b32  	%r1551, %r1550, 224;
	add.s32 	%r1552, %r1551, -128;
	shr.u32 	%r1553, %r1552, 5;
	mul.wide.u32 	%rd695, %r1553, 4;
	sub.s64 	%rd351, %rd1, %rd695;
	ld.local.u32 	%r3516, [%rd351+24];
	ld.local.u32 	%r3517, [%rd351+20];
	setp.eq.s32 	%p211, %r687, 0;
	@%p211 bra 	$L__BB5_622;
	shf.l.wrap.b32 	%r3516, %r3517, %r3516, %r687;
	ld.local.u32 	%r1554, [%rd351+16];
	shf.l.wrap.b32 	%r3517, %r1554, %r3517, %r687;
$L__BB5_622:
	shr.u32 	%r1555, %r3516, 30;
	shf.l.wrap.b32 	%r1556, %r3517, %r3516, 2;
	shl.b32 	%r1557, %r3517, 2;
	shr.u32 	%r1558, %r1556, 31;
	add.s32 	%r1559, %r1558, %r1555;
	neg.s32 	%r1560, %r1559;
	setp.lt.s32 	%p212, %r683, 0;
	selp.b32 	%r3518, %r1560, %r1559, %p212;
	xor.b32  	%r1561, %r1556, %r683;
	shr.s32 	%r1562, %r1556, 31;
	xor.b32  	%r1563, %r1562, %r1556;
	xor.b32  	%r1564, %r1562, %r1557;
	cvt.u64.u32 	%rd696, %r1563;
	shl.b64 	%rd697, %rd696, 32;
	cvt.u64.u32 	%rd698, %r1564;
	or.b64  	%rd699, %rd697, %rd698;
	cvt.rn.f64.s64 	%fd45, %rd699;
	mul.f64 	%fd46, %fd45, 0d3BF921FB54442D19;
	cvt.rn.f32.f64 	%f2122, %fd46;
	neg.f32 	%f2123, %f2122;
	setp.lt.s32 	%p213, %r1561, 0;
	selp.f32 	%f6055, %f2123, %f2122, %p213;
$L__BB5_623:
	mul.rn.f32 	%f2125, %f6055, %f6055;
	and.b32  	%r1566, %r3518, 1;
	setp.eq.b32 	%p214, %r1566, 1;
	selp.f32 	%f2126, 0f3F800000, %f6055, %p214;
	fma.rn.f32 	%f2127, %f2125, %f2126, 0f00000000;
	fma.rn.f32 	%f2128, %f2125, 0f37CBAC00, 0fBAB607ED;
	selp.f32 	%f2129, %f2128, 0fB94D4153, %p214;
	selp.f32 	%f2130, 0f3D2AAABB, 0f3C0885E4, %p214;
	fma.rn.f32 	%f2131, %f2129, %f2125, %f2130;
	selp.f32 	%f2132, 0fBEFFFFFF, 0fBE2AAAA8, %p214;
	fma.rn.f32 	%f2133, %f2131, %f2125, %f2132;
	fma.rn.f32 	%f2134, %f2133, %f2127, %f2126;
	and.b32  	%r1567, %r3518, 2;
	setp.eq.s32 	%p215, %r1567, 0;
	mov.f32 	%f2135, 0f00000000;
	sub.f32 	%f2136, %f2135, %f2134;
	selp.f32 	%f659, %f2134, %f2136, %p215;
	cvt.f64.f32 	%fd1, %f621;
	setp.gtu.f64 	%p216, %fd1, 0d3FF921FB54442D18;
	@%p216 bra 	$L__BB5_632;
	setp.eq.f32 	%p217, %f621, 0f3F800000;
	mov.f32 	%f6056, 0f3F800000;
	@%p217 bra 	$L__BB5_629;
	setp.num.f32 	%p218, %f630, %f630;
	@%p218 bra 	$L__BB5_627;
	mov.f32 	%f2193, 0f40000000;
	add.rn.f32 	%f6056, %f621, %f2193;
	bra.uni 	$L__BB5_629;
$L__BB5_627:
	setp.lt.f32 	%p219, %f630, 0f00800000;
	mul.f32 	%f2138, %f630, 0f4B800000;
	selp.f32 	%f2139, %f2138, %f630, %p219;
	mov.b32 	%r1568, %f2139;
	add.s32 	%r1569, %r1568, -1060439283;
	and.b32  	%r1570, %r1569, -8388608;
	sub.s32 	%r1571, %r1568, %r1570;
	mov.b32 	%f2140, %r1571;
	cvt.rn.f32.s32 	%f2141, %r1570;
	selp.f32 	%f2142, 0fC1C00000, 0f00000000, %p219;
	fma.rn.f32 	%f2143, %f2141, 0f34000000, %f2142;
	add.f32 	%f2144, %f2140, 0fBF800000;
	add.f32 	%f2145, %f2140, 0f3F800000;
	rcp.approx.ftz.f32 	%f2146, %f2145;
	add.f32 	%f2147, %f2144, %f2144;
	mul.f32 	%f2148, %f2147, %f2146;
	mul.f32 	%f2149, %f2148, %f2148;
	neg.f32 	%f2150, %f2148;
	sub.f32 	%f2151, %f2144, %f2148;
	add.f32 	%f2152, %f2151, %f2151;
	fma.rn.f32 	%f2153, %f2150, %f2144, %f2152;
	mul.rn.f32 	%f2154, %f2146, %f2153;
	fma.rn.f32 	%f2155, %f2149, 0f3A2C32E4, 0f3B52E7DB;
	fma.rn.f32 	%f2156, %f2155, %f2149, 0f3C93BB73;
	fma.rn.f32 	%f2157, %f2156, %f2149, 0f3DF6384F;
	mul.rn.f32 	%f2158, %f2157, %f2149;
	fma.rn.f32 	%f2159, %f2148, 0f3FB8AA3B, %f2143;
	mul.f32 	%f2160, %f2158, 0f40400000;
	sub.f32 	%f2161, %f2143, %f2159;
	fma.rn.f32 	%f2162, %f2148, 0f3FB8AA3B, %f2161;
	fma.rn.f32 	%f2163, %f2154, 0f3FB8AA3B, %f2162;
	fma.rn.f32 	%f2164, %f2148, 0f32A55E34, %f2163;
	fma.rn.f32 	%f2165, %f2160, %f2154, %f2164;
	fma.rn.f32 	%f2166, %f2158, %f2148, %f2165;
	add.rn.f32 	%f2167, %f2159, %f2166;
	mov.f32 	%f2168, 0f40000000;
	mul.rn.f32 	%f2169, %f2167, %f2168;
	cvt.rni.f32.f32 	%f2170, %f2169;
	sub.f32 	%f2171, %f2169, %f2170;
	neg.f32 	%f2172, %f2169;
	fma.rn.f32 	%f2173, %f2167, 0f40000000, %f2172;
	neg.f32 	%f2174, %f2159;
	add.rn.f32 	%f2175, %f2167, %f2174;
	neg.f32 	%f2176, %f2175;
	add.rn.f32 	%f2177, %f2166, %f2176;
	fma.rn.f32 	%f2178, %f2177, 0f40000000, %f2173;
	add.f32 	%f2179, %f2171, %f2178;
	setp.gt.f32 	%p220, %f2170, 0f00000000;
	selp.b32 	%r1572, 0, -2097152000, %p220;
	setp.neu.f32 	%p221, %f621, 0f00000000;
	setp.neu.f32 	%p222, %f630, 0f7F800000;
	setp.lt.f32 	%p223, %f2169, 0f00000000;
	selp.f32 	%f2180, 0f00000000, 0f7F800000, %p223;
	abs.f32 	%f2181, %f2169;
	setp.gt.f32 	%p224, %f2181, 0f43180000;
	cvt.rzi.s32.f32 	%r1573, %f2170;
	shl.b32 	%r1574, %r1573, 23;
	sub.s32 	%r1575, %r1574, %r1572;
	mov.b32 	%f2182, %r1575;
	add.s32 	%r1576, %r1572, 2130706432;
	mov.b32 	%f2183, %r1576;
	fma.rn.f32 	%f2184, %f2179, 0f391FCB8E, 0f3AAF85ED;
	fma.rn.f32 	%f2185, %f2184, %f2179, 0f3C1D9856;
	fma.rn.f32 	%f2186, %f2185, %f2179, 0f3D6357BB;
	fma.rn.f32 	%f2187, %f2186, %f2179, 0f3E75FDEC;
	fma.rn.f32 	%f2188, %f2187, %f2179, 0f3F317218;
	fma.rn.f32 	%f2189, %f2188, %f2179, 0f3F800000;
	mul.f32 	%f2190, %f2189, %f2183;
	mul.f32 	%f2191, %f2190, %f2182;
	selp.f32 	%f6056, %f2180, %f2191, %p224;
	and.pred  	%p225, %p221, %p222;
	@%p225 bra 	$L__BB5_629;
	add.f32 	%f2192, %f621, %f621;
	mov.b32 	%r1577, %f2192;
	and.b32  	%r1578, %r1577, 2147483647;
	mov.b32 	%f6056, %r1578;
$L__BB5_629:
	setp.eq.f32 	%p226, %f621, 0f00000000;
	mov.f32 	%f6057, 0f00000000;
	@%p226 bra 	$L__BB5_631;
	add.f32 	%f2195, %f6056, %f6056;
	div.rn.f32 	%f6057, %f2195, %f621;
$L__BB5_631:
	mul.f32 	%f2196, %f6057, 0f00000000;
	mul.f32 	%f2197, %f6056, 0f3F22F983;
	mul.f32 	%f2198, %f6056, 0f00000000;
	mul.f32 	%f2199, %f6057, 0f3F22F983;
	sub.f32 	%f2200, %f2198, %f2199;
	mul.f32 	%f2201, %f2196, 0f3F22F983;
	sub.f32 	%f2202, %f2198, %f2201;
	add.f32 	%f2203, %f621, %f621;
	fma.rn.f32 	%f2204, %f621, 0f00000000, 0f40000000;
	fma.rn.f32 	%f2205, %f621, 0f00000000, 0f00000000;
	sub.f32 	%f6060, %f2203, %f2197;
	add.f32 	%f6061, %f2204, %f2200;
	add.f32 	%f6062, %f2205, %f2202;
	bra.uni 	$L__BB5_640;
$L__BB5_632:
	setp.eq.f32 	%p227, %f621, 0f3F800000;
	mov.f32 	%f6058, 0f3F800000;
	@%p227 bra 	$L__BB5_637;
	setp.num.f32 	%p228, %f630, %f630;
	@%p228 bra 	$L__BB5_635;
	mov.f32 	%f2262, 0f40000000;
	add.rn.f32 	%f6058, %f621, %f2262;
	bra.uni 	$L__BB5_637;
$L__BB5_635:
	setp.lt.f32 	%p229, %f630, 0f00800000;
	mul.f32 	%f2207, %f630, 0f4B800000;
	selp.f32 	%f2208, %f2207, %f630, %p229;
	mov.b32 	%r1579, %f2208;
	add.s32 	%r1580, %r1579, -1060439283;
	and.b32  	%r1581, %r1580, -8388608;
	sub.s32 	%r1582, %r1579, %r1581;
	mov.b32 	%f2209, %r1582;
	cvt.rn.f32.s32 	%f2210, %r1581;
	selp.f32 	%f2211, 0fC1C00000, 0f00000000, %p229;
	fma.rn.f32 	%f2212, %f2210, 0f34000000, %f2211;
	add.f32 	%f2213, %f2209, 0fBF800000;
	add.f32 	%f2214, %f2209, 0f3F800000;
	rcp.approx.ftz.f32 	%f2215, %f2214;
	add.f32 	%f2216, %f2213, %f2213;
	mul.f32 	%f2217, %f2216, %f2215;
	mul.f32 	%f2218, %f2217, %f2217;
	neg.f32 	%f2219, %f2217;
	sub.f32 	%f2220, %f2213, %f2217;
	add.f32 	%f2221, %f2220, %f2220;
	fma.rn.f32 	%f2222, %f2219, %f2213, %f2221;
	mul.rn.f32 	%f2223, %f2215, %f2222;
	fma.rn.f32 	%f2224, %f2218, 0f3A2C32E4, 0f3B52E7DB;
	fma.rn.f32 	%f2225, %f2224, %f2218, 0f3C93BB73;
	fma.rn.f32 	%f2226, %f2225, %f2218, 0f3DF6384F;
	mul.rn.f32 	%f2227, %f2226, %f2218;
	fma.rn.f32 	%f2228, %f2217, 0f3FB8AA3B, %f2212;
	mul.f32 	%f2229, %f2227, 0f40400000;
	sub.f32 	%f2230, %f2212, %f2228;
	fma.rn.f32 	%f2231, %f2217, 0f3FB8AA3B, %f2230;
	fma.rn.f32 	%f2232, %f2223, 0f3FB8AA3B, %f2231;
	fma.rn.f32 	%f2233, %f2217, 0f32A55E34, %f2232;
	fma.rn.f32 	%f2234, %f2229, %f2223, %f2233;
	fma.rn.f32 	%f2235, %f2227, %f2217, %f2234;
	add.rn.f32 	%f2236, %f2228, %f2235;
	mov.f32 	%f2237, 0f40000000;
	mul.rn.f32 	%f2238, %f2236, %f2237;
	cvt.rni.f32.f32 	%f2239, %f2238;
	sub.f32 	%f2240, %f2238, %f2239;
	neg.f32 	%f2241, %f2238;
	fma.rn.f32 	%f2242, %f2236, 0f40000000, %f2241;
	neg.f32 	%f2243, %f2228;
	add.rn.f32 	%f2244, %f2236, %f2243;
	neg.f32 	%f2245, %f2244;
	add.rn.f32 	%f2246, %f2235, %f2245;
	fma.rn.f32 	%f2247, %f2246, 0f40000000, %f2242;
	add.f32 	%f2248, %f2240, %f2247;
	setp.gt.f32 	%p230, %f2239, 0f00000000;
	selp.b32 	%r1583, 0, -2097152000, %p230;
	setp.neu.f32 	%p231, %f621, 0f00000000;
	setp.neu.f32 	%p232, %f630, 0f7F800000;
	setp.lt.f32 	%p233, %f2238, 0f00000000;
	selp.f32 	%f2249, 0f00000000, 0f7F800000, %p233;
	abs.f32 	%f2250, %f2238;
	setp.gt.f32 	%p234, %f2250, 0f43180000;
	cvt.rzi.s32.f32 	%r1584, %f2239;
	shl.b32 	%r1585, %r1584, 23;
	sub.s32 	%r1586, %r1585, %r1583;
	mov.b32 	%f2251, %r1586;
	add.s32 	%r1587, %r1583, 2130706432;
	mov.b32 	%f2252, %r1587;
	fma.rn.f32 	%f2253, %f2248, 0f391FCB8E, 0f3AAF85ED;
	fma.rn.f32 	%f2254, %f2253, %f2248, 0f3C1D9856;
	fma.rn.f32 	%f2255, %f2254, %f2248, 0f3D6357BB;
	fma.rn.f32 	%f2256, %f2255, %f2248, 0f3E75FDEC;
	fma.rn.f32 	%f2257, %f2256, %f2248, 0f3F317218;
	fma.rn.f32 	%f2258, %f2257, %f2248, 0f3F800000;
	mul.f32 	%f2259, %f2258, %f2252;
	mul.f32 	%f2260, %f2259, %f2251;
	selp.f32 	%f6058, %f2249, %f2260, %p234;
	and.pred  	%p235, %p231, %p232;
	@%p235 bra 	$L__BB5_637;
	add.f32 	%f2261, %f621, %f621;
	mov.b32 	%r1588, %f2261;
	and.b32  	%r1589, %r1588, 2147483647;
	mov.b32 	%f6058, %r1589;
$L__BB5_637:
	setp.eq.f32 	%p236, %f621, 0f00000000;
	mov.f32 	%f6059, 0f00000000;
	@%p236 bra 	$L__BB5_639;
	add.f32 	%f2264, %f6058, %f6058;
	div.rn.f32 	%f6059, %f2264, %f621;
$L__BB5_639:
	mul.f32 	%f2265, %f6059, 0f00000000;
	mul.f32 	%f2266, %f6058, 0f3F22F983;
	mul.f32 	%f2267, %f6059, 0f3F22F983;
	fma.rn.f32 	%f2268, %f6058, 0f00000000, %f2267;
	mul.f32 	%f2269, %f2265, 0f3F22F983;
	fma.rn.f32 	%f2270, %f6058, 0f00000000, %f2269;
	add.f32 	%f2271, %f621, %f621;
	fma.rn.f32 	%f2272, %f621, 0f00000000, 0f40000000;
	fma.rn.f32 	%f2273, %f621, 0f00000000, 0f00000000;
	sub.f32 	%f2274, %f2266, %f2271;
	sub.f32 	%f2275, %f2268, %f2272;
	sub.f32 	%f2276, %f2270, %f2273;
	add.f32 	%f6060, %f2274, 0f40490FDB;
	add.f32 	%f6061, %f2275, 0f00000000;
	add.f32 	%f6062, %f2276, 0f00000000;
$L__BB5_640:
	fma.rn.f32 	%f681, %f625, 0f3F666666, %f626;
	mul.f32 	%f682, %f624, 0f3F666666;
	add.f32 	%f683, %f626, %f682;
	mul.f32 	%f2277, %f6060, 0f3F22F983;
	cvt.rni.s32.f32 	%r3542, %f2277;
	cvt.rn.f32.s32 	%f2278, %r3542;
	fma.rn.f32 	%f2279, %f2278, 0fBFC90FDA, %f6060;
	fma.rn.f32 	%f2280, %f2278, 0fB3A22168, %f2279;
	fma.rn.f32 	%f6068, %f2278, 0fA7C234C5, %f2280;
	abs.f32 	%f685, %f6060;
	setp.ltu.f32 	%p237, %f685, 0f47CE4780;
	mov.u32 	%r3522, %r3542;
	mov.f32 	%f6063, %f6068;
	@%p237 bra 	$L__BB5_648;
	setp.neu.f32 	%p238, %f685, 0f7F800000;
	@%p238 bra 	$L__BB5_643;
	mov.f32 	%f2283, 0f00000000;
	mul.rn.f32 	%f6063, %f6060, %f2283;
	mov.b32 	%r3522, 0;
	bra.uni 	$L__BB5_648;
$L__BB5_643:
	mov.b32 	%r697, %f6060;
	shl.b32 	%r1591, %r697, 8;
	or.b32  	%r698, %r1591, -2147483648;
	mov.b64 	%rd1360, 0;
	mov.b32 	%r3519, 0;
	mov.u64 	%rd1358, __cudart_i2opi_f;
	mov.u64 	%rd1359, %rd1;
$L__BB5_644:
	.pragma "nounroll";
	ld.global.nc.u32 	%r1592, [%rd1358];
	mad.wide.u32 	%rd702, %r1592, %r698, %rd1360;
	shr.u64 	%rd1360, %rd702, 32;
	st.local.u32 	[%rd1359], %rd702;
	add.s32 	%r3519, %r3519, 1;
	add.s64 	%rd1359, %rd1359, 4;
	add.s64 	%rd1358, %rd1358, 4;
	setp.ne.s32 	%p239, %r3519, 6;
	@%p239 bra 	$L__BB5_644;
	shr.u32 	%r1593, %r697, 23;
	st.local.u32 	[%rd1+24], %rd1360;
	and.b32  	%r701, %r1593, 31;
	and.b32  	%r1594, %r1593, 224;
	add.s32 	%r1595, %r1594, -128;
	shr.u32 	%r1596, %r1595, 5;
	mul.wide.u32 	%rd703, %r1596, 4;
	sub.s64 	%rd358, %rd1, %rd703;
	ld.local.u32 	%r3520, [%rd358+24];
	ld.local.u32 	%r3521, [%rd358+20];
	setp.eq.s32 	%p240, %r701, 0;
	@%p240 bra 	$L__BB5_647;
	shf.l.wrap.b32 	%r3520, %r3521, %r3520, %r701;
	ld.local.u32 	%r1597, [%rd358+16];
	shf.l.wrap.b32 	%r3521, %r1597, %r3521, %r701;
$L__BB5_647:
	shr.u32 	%r1598, %r3520, 30;
	shf.l.wrap.b32 	%r1599, %r3521, %r3520, 2;
	shl.b32 	%r1600, %r3521, 2;
	shr.u32 	%r1601, %r1599, 31;
	add.s32 	%r1602, %r1601, %r1598;
	neg.s32 	%r1603, %r1602;
	setp.lt.s32 	%p241, %r697, 0;
	selp.b32 	%r3522, %r1603, %r1602, %p241;
	xor.b32  	%r1604, %r1599, %r697;
	shr.s32 	%r1605, %r1599, 31;
	xor.b32  	%r1606, %r1605, %r1599;
	xor.b32  	%r1607, %r1605, %r1600;
	cvt.u64.u32 	%rd704, %r1606;
	shl.b64 	%rd705, %rd704, 32;
	cvt.u64.u32 	%rd706, %r1607;
	or.b64  	%rd707, %rd705, %rd706;
	cvt.rn.f64.s64 	%fd47, %rd707;
	mul.f64 	%fd48, %fd47, 0d3BF921FB54442D19;
	cvt.rn.f32.f64 	%f2281, %fd48;
	neg.f32 	%f2282, %f2281;
	setp.lt.s32 	%p242, %r1604, 0;
	selp.f32 	%f6063, %f2282, %f2281, %p242;
$L__BB5_648:
	setp.ltu.f32 	%p243, %f685, 0f47CE4780;
	mul.rn.f32 	%f2284, %f6063, %f6063;
	and.b32  	%r1609, %r3522, 1;
	setp.eq.b32 	%p244, %r1609, 1;
	selp.f32 	%f2285, 0f3F800000, %f6063, %p244;
	fma.rn.f32 	%f2286, %f2284, %f2285, 0f00000000;
	fma.rn.f32 	%f2287, %f2284, 0f37CBAC00, 0fBAB607ED;
	selp.f32 	%f2288, %f2287, 0fB94D4153, %p244;
	selp.f32 	%f2289, 0f3D2AAABB, 0f3C0885E4, %p244;
	fma.rn.f32 	%f2290, %f2288, %f2284, %f2289;
	selp.f32 	%f2291, 0fBEFFFFFF, 0fBE2AAAA8, %p244;
	fma.rn.f32 	%f2292, %f2290, %f2284, %f2291;
	fma.rn.f32 	%f2293, %f2292, %f2286, %f2285;
	and.b32  	%r1610, %r3522, 2;
	setp.eq.s32 	%p245, %r1610, 0;
	mov.f32 	%f2294, 0f00000000;
	sub.f32 	%f2295, %f2294, %f2293;
	selp.f32 	%f689, %f2293, %f2295, %p245;
	mov.u32 	%r3526, %r3542;
	mov.f32 	%f6064, %f6068;
	@%p243 bra 	$L__BB5_656;
	setp.neu.f32 	%p246, %f685, 0f7F800000;
	@%p246 bra 	$L__BB5_651;
	mov.f32 	%f2298, 0f00000000;
	mul.rn.f32 	%f6064, %f6060, %f2298;
	mov.b32 	%r3526, 0;
	bra.uni 	$L__BB5_656;
$L__BB5_651:
	mov.b32 	%r710, %f6060;
	shl.b32 	%r1612, %r710, 8;
	or.b32  	%r711, %r1612, -2147483648;
	mov.b64 	%rd1363, 0;
	mov.b32 	%r3523, 0;
	mov.u64 	%rd1361, __cudart_i2opi_f;
	mov.u64 	%rd1362, %rd1;
$L__BB5_652:
	.pragma "nounroll";
	ld.global.nc.u32 	%r1613, [%rd1361];
	mad.wide.u32 	%rd710, %r1613, %r711, %rd1363;
	shr.u64 	%rd1363, %rd710, 32;
	st.local.u32 	[%rd1362], %rd710;
	add.s32 	%r3523, %r3523, 1;
	add.s64 	%rd1362, %rd1362, 4;
	add.s64 	%rd1361, %rd1361, 4;
	setp.ne.s32 	%p247, %r3523, 6;
	@%p247 bra 	$L__BB5_652;
	shr.u32 	%r1614, %r710, 23;
	st.local.u32 	[%rd1+24], %rd1363;
	and.b32  	%r714, %r1614, 31;
	and.b32  	%r1615, %r1614, 224;
	add.s32 	%r1616, %r1615, -128;
	shr.u32 	%r1617, %r1616, 5;
	mul.wide.u32 	%rd711, %r1617, 4;
	sub.s64 	%rd365, %rd1, %rd711;
	ld.local.u32 	%r3524, [%rd365+24];
	ld.local.u32 	%r3525, [%rd365+20];
	setp.eq.s32 	%p248, %r714, 0;
	@%p248 bra 	$L__BB5_655;
	shf.l.wrap.b32 	%r3524, %r3525, %r3524, %r714;
	ld.local.u32 	%r1618, [%rd365+16];
	shf.l.wrap.b32 	%r3525, %r1618, %r3525, %r714;
$L__BB5_655:
	shr.u32 	%r1619, %r3524, 30;
	shf.l.wrap.b32 	%r1620, %r3525, %r3524, 2;
	shl.b32 	%r1621, %r3525, 2;
	shr.u32 	%r1622, %r1620, 31;
	add.s32 	%r1623, %r1622, %r1619;
	neg.s32 	%r1624, %r1623;
	setp.lt.s32 	%p249, %r710, 0;
	selp.b32 	%r3526, %r1624, %r1623, %p249;
	xor.b32  	%r1625, %r1620, %r710;
	shr.s32 	%r1626, %r1620, 31;
	xor.b32  	%r1627, %r1626, %r1620;
	xor.b32  	%r1628, %r1626, %r1621;
	cvt.u64.u32 	%rd712, %r1627;
	shl.b64 	%rd713, %rd712, 32;
	cvt.u64.u32 	%rd714, %r1628;
	or.b64  	%rd715, %rd713, %rd714;
	cvt.rn.f64.s64 	%fd49, %rd715;
	mul.f64 	%fd50, %fd49, 0d3BF921FB54442D19;
	cvt.rn.f32.f64 	%f2296, %fd50;
	neg.f32 	%f2297, %f2296;
	setp.lt.s32 	%p250, %r1625, 0;
	selp.f32 	%f6064, %f2297, %f2296, %p250;
$L__BB5_656:
	mul.f32 	%f2299, %f623, 0f3F666666;
	setp.ltu.f32 	%p251, %f685, 0f47CE4780;
	add.s32 	%r1630, %r3526, 1;
	mul.rn.f32 	%f2300, %f6064, %f6064;
	and.b32  	%r1631, %r3526, 1;
	setp.eq.b32 	%p252, %r1631, 1;
	selp.f32 	%f2301, %f6064, 0f3F800000, %p252;
	fma.rn.f32 	%f2302, %f2300, %f2301, 0f00000000;
	fma.rn.f32 	%f2303, %f2300, 0f37CBAC00, 0fBAB607ED;
	selp.f32 	%f2304, 0fB94D4153, %f2303, %p252;
	selp.f32 	%f2305, 0f3C0885E4, 0f3D2AAABB, %p252;
	fma.rn.f32 	%f2306, %f2304, %f2300, %f2305;
	selp.f32 	%f2307, 0fBE2AAAA8, 0fBEFFFFFF, %p252;
	fma.rn.f32 	%f2308, %f2306, %f2300, %f2307;
	fma.rn.f32 	%f2309, %f2308, %f2302, %f2301;
	and.b32  	%r1632, %r1630, 2;
	setp.eq.s32 	%p253, %r1632, 0;
	mov.f32 	%f2310, 0f00000000;
	sub.f32 	%f2311, %f2310, %f2309;
	selp.f32 	%f2312, %f2309, %f2311, %p253;
	mul.f32 	%f2313, %f6061, %f2312;
	mul.f32 	%f2314, %f6062, %f2312;
	mul.f32 	%f693, %f2299, %f689;
	mul.f32 	%f2315, %f2299, %f2313;
	fma.rn.f32 	%f694, %f681, %f689, %f2315;
	mul.f32 	%f2316, %f2299, %f2314;
	fma.rn.f32 	%f695, %f683, %f689, %f2316;
	fma.rn.f32 	%f696, %f640, 0f3F666666, %f625;
	sub.f32 	%f697, %f625, %f2299;
	mov.u32 	%r3530, %r3542;
	mov.f32 	%f6065, %f6068;
	@%p251 bra 	$L__BB5_664;
	setp.neu.f32 	%p254, %f685, 0f7F800000;
	@%p254 bra 	$L__BB5_659;
	mov.f32 	%f2319, 0f00000000;
	mul.rn.f32 	%f6065, %f6060, %f2319;
	mov.b32 	%r3530, 0;
	bra.uni 	$L__BB5_664;
$L__BB5_659:
	mov.b32 	%r723, %f6060;
	shl.b32 	%r1634, %r723, 8;
	or.b32  	%r724, %r1634, -2147483648;
	mov.b64 	%rd1366, 0;
	mov.b32 	%r3527, 0;
	mov.u64 	%rd1364, __cudart_i2opi_f;
	mov.u64 	%rd1365, %rd1;
$L__BB5_660:
	.pragma "nounroll";
	ld.global.nc.u32 	%r1635, [%rd1364];
	mad.wide.u32 	%rd718, %r1635, %r724, %rd1366;
	shr.u64 	%rd1366, %rd718, 32;
	st.local.u32 	[%rd1365], %rd718;
	add.s32 	%r3527, %r3527, 1;
	add.s64 	%rd1365, %rd1365, 4;
	add.s64 	%rd1364, %rd1364, 4;
	setp.ne.s32 	%p255, %r3527, 6;
	@%p255 bra 	$L__BB5_660;
	shr.u32 	%r1636, %r723, 23;
	st.local.u32 	[%rd1+24], %rd1366;
	and.b32  	%r727, %r1636, 31;
	and.b32  	%r1637, %r1636, 224;
	add.s32 	%r1638, %r1637, -128;
	shr.u32 	%r1639, %r1638, 5;
	mul.wide.u32 	%rd719, %r1639, 4;
	sub.s64 	%rd372, %rd1, %rd719;
	ld.local.u32 	%r3528, [%rd372+24];
	ld.local.u32 	%r3529, [%rd372+20];
	setp.eq.s32 	%p256, %r727, 0;
	@%p256 bra 	$L__BB5_663;
	shf.l.wrap.b32 	%r3528, %r3529, %r3528, %r727;
	ld.local.u32 	%r1640, [%rd372+16];
	shf.l.wrap.b32 	%r3529, %r1640, %r3529, %r727;
$L__BB5_663:
	shr.u32 	%r1641, %r3528, 30;
	shf.l.wrap.b32 	%r1642, %r3529, %r3528, 2;
	shl.b32 	%r1643, %r3529, 2;
	shr.u32 	%r1644, %r1642, 31;
	add.s32 	%r1645, %r1644, %r1641;
	neg.s32 	%r1646, %r1645;
	setp.lt.s32 	%p257, %r723, 0;
	selp.b32 	%r3530, %r1646, %r1645, %p257;
	xor.b32  	%r1647, %r1642, %r723;
	shr.s32 	%r1648, %r1642, 31;
	xor.b32  	%r1649, %r1648, %r1642;
	xor.b32  	%r1650, %r1648, %r1643;
	cvt.u64.u32 	%rd720, %r1649;
	shl.b64 	%rd721, %rd720, 32;
	cvt.u64.u32 	%rd722, %r1650;
	or.b64  	%rd723, %rd721, %rd722;
	cvt.rn.f64.s64 	%fd51, %rd723;
	mul.f64 	%fd52, %fd51, 0d3BF921FB54442D19;
	cvt.rn.f32.f64 	%f2317, %fd52;
	neg.f32 	%f2318, %f2317;
	setp.lt.s32 	%p258, %r1647, 0;
	selp.f32 	%f6065, %f2318, %f2317, %p258;
$L__BB5_664:
	setp.ltu.f32 	%p259, %f685, 0f47CE4780;
	mul.rn.f32 	%f2320, %f6065, %f6065;
	and.b32  	%r1652, %r3530, 1;
	setp.eq.b32 	%p260, %r1652, 1;
	selp.f32 	%f2321, 0f3F800000, %f6065, %p260;
	fma.rn.f32 	%f2322, %f2320, %f2321, 0f00000000;
	fma.rn.f32 	%f2323, %f2320, 0f37CBAC00, 0fBAB607ED;
	selp.f32 	%f2324, %f2323, 0fB94D4153, %p260;
	selp.f32 	%f2325, 0f3D2AAABB, 0f3C0885E4, %p260;
	fma.rn.f32 	%f2326, %f2324, %f2320, %f2325;
	selp.f32 	%f2327, 0fBEFFFFFF, 0fBE2AAAA8, %p260;
	fma.rn.f32 	%f2328, %f2326, %f2320, %f2327;
	fma.rn.f32 	%f2329, %f2328, %f2322, %f2321;
	and.b32  	%r1653, %r3530, 2;
	setp.eq.s32 	%p261, %r1653, 0;
	mov.f32 	%f2330, 0f00000000;
	sub.f32 	%f2331, %f2330, %f2329;
	selp.f32 	%f701, %f2329, %f2331, %p261;
	mov.u32 	%r3534, %r3542;
	mov.f32 	%f6066, %f6068;
	@%p259 bra 	$L__BB5_672;
	setp.neu.f32 	%p262, %f685, 0f7F800000;
	@%p262 bra 	$L__BB5_667;
	mov.f32 	%f2334, 0f00000000;
	mul.rn.f32 	%f6066, %f6060, %f2334;
	mov.b32 	%r3534, 0;
	bra.uni 	$L__BB5_672;
$L__BB5_667:
	mov.b32 	%r736, %f6060;
	shl.b32 	%r1655, %r736, 8;
	or.b32  	%r737, %r1655, -2147483648;
	mov.b64 	%rd1369, 0;
	mov.b32 	%r3531, 0;
	mov.u64 	%rd1367, __cudart_i2opi_f;
	mov.u64 	%rd1368, %rd1;
$L__BB5_668:
	.pragma "nounroll";
	ld.global.nc.u32 	%r1656, [%rd1367];
	mad.wide.u32 	%rd726, %r1656, %r737, %rd1369;
	shr.u64 	%rd1369, %rd726, 32;
	st.local.u32 	[%rd1368], %rd726;
	add.s32 	%r3531, %r3531, 1;
	add.s64 	%rd1368, %rd1368, 4;
	add.s64 	%rd1367, %rd1367, 4;
	setp.ne.s32 	%p263, %r3531, 6;
	@%p263 bra 	$L__BB5_668;
	shr.u32 	%r1657, %r736, 23;
	st.local.u32 	[%rd1+24], %rd1369;
	and.b32  	%r740, %r1657, 31;
	and.b32  	%r1658, %r1657, 224;
	add.s32 	%r1659, %r1658, -128;
	shr.u32 	%r1660, %r1659, 5;
	mul.wide.u32 	%rd727, %r1660, 4;
	sub.s64 	%rd379, %rd1, %rd727;
	ld.local.u32 	%r3532, [%rd379+24];
	ld.local.u32 	%r3533, [%rd379+20];
	setp.eq.s32 	%p264, %r740, 0;
	@%p264 bra 	$L__BB5_671;
	shf.l.wrap.b32 	%r3532, %r3533, %r3532, %r740;
	ld.local.u32 	%r1661, [%rd379+16];
	shf.l.wrap.b32 	%r3533, %r1661, %r3533, %r740;
$L__BB5_671:
	shr.u32 	%r1662, %r3532, 30;
	shf.l.wrap.b32 	%r1663, %r3533, %r3532, 2;
	shl.b32 	%r1664, %r3533, 2;
	shr.u32 	%r1665, %r1663, 31;
	add.s32 	%r1666, %r1665, %r1662;
	neg.s32 	%r1667, %r1666;
	setp.lt.s32 	%p265, %r736, 0;
	selp.b32 	%r3534, %r1667, %r1666, %p265;
	xor.b32  	%r1668, %r1663, %r736;
	shr.s32 	%r1669, %r1663, 31;
	xor.b32  	%r1670, %r1669, %r1663;
	xor.b32  	%r1671, %r1669, %r1664;
	cvt.u64.u32 	%rd728, %r1670;
	shl.b64 	%rd729, %rd728, 32;
	cvt.u64.u32 	%rd730, %r1671;
	or.b64  	%rd731, %rd729, %rd730;
	cvt.rn.f64.s64 	%fd53, %rd731;
	mul.f64 	%fd54, %fd53, 0d3BF921FB54442D19;
	cvt.rn.f32.f64 	%f2332, %fd54;
	neg.f32 	%f2333, %f2332;
	setp.lt.s32 	%p266, %r1668, 0;
	selp.f32 	%f6066, %f2333, %f2332, %p266;
$L__BB5_672:
	setp.ltu.f32 	%p267, %f685, 0f47CE4780;
	add.s32 	%r1673, %r3534, 1;
	mul.rn.f32 	%f2335, %f6066, %f6066;
	and.b32  	%r1674, %r3534, 1;
	setp.eq.b32 	%p268, %r1674, 1;
	selp.f32 	%f2336, %f6066, 0f3F800000, %p268;
	fma.rn.f32 	%f2337, %f2335, %f2336, 0f00000000;
	fma.rn.f32 	%f2338, %f2335, 0f37CBAC00, 0fBAB607ED;
	selp.f32 	%f2339, 0fB94D4153, %f2338, %p268;
	selp.f32 	%f2340, 0f3C0885E4, 0f3D2AAABB, %p268;
	fma.rn.f32 	%f2341, %f2339, %f2335, %f2340;
	selp.f32 	%f2342, 0fBE2AAAA8, 0fBEFFFFFF, %p268;
	fma.rn.f32 	%f2343, %f2341, %f2335, %f2342;
	fma.rn.f32 	%f2344, %f2343, %f2337, %f2336;
	and.b32  	%r1675, %r1673, 2;
	setp.eq.s32 	%p269, %r1675, 0;
	mov.f32 	%f2345, 0f00000000;
	sub.f32 	%f2346, %f2345, %f2344;
	selp.f32 	%f2347, %f2344, %f2346, %p269;
	mul.f32 	%f2348, %f6061, %f2347;
	mul.f32 	%f2349, %f6062, %f2347;
	mul.f32 	%f705, %f682, %f701;
	mul.f32 	%f2350, %f682, %f2348;
	fma.rn.f32 	%f706, %f696, %f701, %f2350;
	mul.f32 	%f2351, %f682, %f2349;
	fma.rn.f32 	%f707, %f697, %f701, %f2351;
	mov.u32 	%r3538, %r3542;
	mov.f32 	%f6067, %f6068;
	@%p267 bra 	$L__BB5_680;
	setp.neu.f32 	%p270, %f685, 0f7F800000;
	@%p270 bra 	$L__BB5_675;
	mov.f32 	%f2354, 0f00000000;
	mul.rn.f32 	%f6067, %f6060, %f2354;
	mov.b32 	%r3538, 0;
	bra.uni 	$L__BB5_680;
$L__BB5_675:
	mov.b32 	%r749, %f6060;
	shl.b32 	%r1677, %r749, 8;
	or.b32  	%r750, %r1677, -2147483648;
	mov.b64 	%rd1372, 0;
	mov.b32 	%r3535, 0;
	mov.u64 	%rd1370, __cudart_i2opi_f;
	mov.u64 	%rd1371, %rd1;
$L__BB5_676:
	.pragma "nounroll";
	ld.global.nc.u32 	%r1678, [%rd1370];
	mad.wide.u32 	%rd734, %r1678, %r750, %rd1372;
	shr.u64 	%rd1372, %rd734, 32;
	st.local.u32 	[%rd1371], %rd734;
	add.s32 	%r3535, %r3535, 1;
	add.s64 	%rd1371, %rd1371, 4;
	add.s64 	%rd1370, %rd1370, 4;
	setp.ne.s32 	%p271, %r3535, 6;
	@%p271 bra 	$L__BB5_676;
	shr.u32 	%r1679, %r749, 23;
	st.local.u32 	[%rd1+24], %rd1372;
	and.b32  	%r753, %r1679, 31;
	and.b32  	%r1680, %r1679, 224;
	add.s32 	%r1681, %r1680, -128;
	shr.u32 	%r1682, %r1681, 5;
	mul.wide.u32 	%rd735, %r1682, 4;
	sub.s64 	%rd386, %rd1, %rd735;
	ld.local.u32 	%r3536, [%rd386+24];
	ld.local.u32 	%r3537, [%rd386+20];
	setp.eq.s32 	%p272, %r753, 0;
	@%p272 bra 	$L__BB5_679;
	shf.l.wrap.b32 	%r3536, %r3537, %r3536, %r753;
	ld.local.u32 	%r1683, [%rd386+16];
	shf.l.wrap.b32 	%r3537, %r1683, %r3537, %r753;
$L__BB5_679:
	shr.u32 	%r1684, %r3536, 30;
	shf.l.wrap.b32 	%r1685, %r3537, %r3536, 2;
	shl.b32 	%r1686, %r3537, 2;
	shr.u32 	%r1687, %r1685, 31;
	add.s32 	%r1688, %r1687, %r1684;
	neg.s32 	%r1689, %r1688;
	setp.lt.s32 	%p273, %r749, 0;
	selp.b32 	%r3538, %r1689, %r1688, %p273;
	xor.b32  	%r1690, %r1685, %r749;
	shr.s32 	%r1691, %r1685, 31;
	xor.b32  	%r1692, %r1691, %r1685;
	xor.b32  	%r1693, %r1691, %r1686;
	cvt.u64.u32 	%rd736, %r1692;
	shl.b64 	%rd737, %rd736, 32;
	cvt.u64.u32 	%rd738, %r1693;
	or.b64  	%rd739, %rd737, %rd738;
	cvt.rn.f64.s64 	%fd55, %rd739;
	mul.f64 	%fd56, %fd55, 0d3BF921FB54442D19;
	cvt.rn.f32.f64 	%f2352, %fd56;
	neg.f32 	%f2353, %f2352;
	setp.lt.s32 	%p274, %r1690, 0;
	selp.f32 	%f6067, %f2353, %f2352, %p274;
$L__BB5_680:
	setp.ltu.f32 	%p275, %f685, 0f47CE4780;
	add.s32 	%r1695, %r3538, 1;
	mul.rn.f32 	%f2355, %f6067, %f6067;
	and.b32  	%r1696, %r3538, 1;
	setp.eq.b32 	%p276, %r1696, 1;
	selp.f32 	%f2356, %f6067, 0f3F800000, %p276;
	fma.rn.f32 	%f2357, %f2355, %f2356, 0f00000000;
	fma.rn.f32 	%f2358, %f2355, 0f37CBAC00, 0fBAB607ED;
	selp.f32 	%f2359, 0fB94D4153, %f2358, %p276;
	selp.f32 	%f2360, 0f3C0885E4, 0f3D2AAABB, %p276;
	fma.rn.f32 	%f2361, %f2359, %f2355, %f2360;
	selp.f32 	%f2362, 0fBE2AAAA8, 0fBEFFFFFF, %p276;
	fma.rn.f32 	%f2363, %f2361, %f2355, %f2362;
	fma.rn.f32 	%f2364, %f2363, %f2357, %f2356;
	and.b32  	%r1697, %r1695, 2;
	setp.eq.s32 	%p277, %r1697, 0;
	mov.f32 	%f2365, 0f00000000;
	sub.f32 	%f2366, %f2365, %f2364;
	selp.f32 	%f711, %f2364, %f2366, %p277;
	@%p275 bra 	$L__BB5_688;
	setp.neu.f32 	%p278, %f685, 0f7F800000;
	@%p278 bra 	$L__BB5_683;
	mov.f32 	%f2369, 0f00000000;
	mul.rn.f32 	%f6068, %f6060, %f2369;
	mov.b32 	%r3542, 0;
	bra.uni 	$L__BB5_688;
$L__BB5_683:
	mov.b32 	%r762, %f6060;
	shl.b32 	%r1699, %r762, 8;
	or.b32  	%r763, %r1699, -2147483648;
	mov.b64 	%rd1375, 0;
	mov.b32 	%r3539, 0;
	mov.u64 	%rd1373, __cudart_i2opi_f;
	mov.u64 	%rd1374, %rd1;
$L__BB5_684:
	.pragma "nounroll";
	ld.global.nc.u32 	%r1700, [%rd1373];
	mad.wide.u32 	%rd742, %r1700, %r763, %rd1375;
	shr.u64 	%rd1375, %rd742, 32;
	st.local.u32 	[%rd1374], %rd742;
	add.s32 	%r3539, %r3539, 1;
	add.s64 	%rd1374, %rd1374, 4;
	add.s64 	%rd1373, %rd1373, 4;
	setp.ne.s32 	%p279, %r3539, 6;
	@%p279 bra 	$L__BB5_684;
	shr.u32 	%r1701, %r762, 23;
	st.local.u32 	[%rd1+24], %rd1375;
	and.b32  	%r766, %r1701, 31;
	and.b32  	%r1702, %r1701, 224;
	add.s32 	%r1703, %r1702, -128;
	shr.u32 	%r1704, %r1703, 5;
	mul.wide.u32 	%rd743, %r1704, 4;
	sub.s64 	%rd393, %rd1, %rd743;
	ld.local.u32 	%r3540, [%rd393+24];
	ld.local.u32 	%r3541, [%rd393+20];
	setp.eq.s32 	%p280, %r766, 0;
	@%p280 bra 	$L__BB5_687;
	shf.l.wrap.b32 	%r3540, %r3541, %r3540, %r766;
	ld.local.u32 	%r1705, [%rd393+16];
	shf.l.wrap.b32 	%r3541, %r1705, %r3541, %r766;
$L__BB5_687:
	shr.u32 	%r1706, %r3540, 30;
	shf.l.wrap.b32 	%r1707, %r3541, %r3540, 2;
	shl.b32 	%r1708, %r3541, 2;
	shr.u32 	%r1709, %r1707, 31;
	add.s32 	%r1710, %r1709, %r1706;
	neg.s32 	%r1711, %r1710;
	setp.lt.s32 	%p281, %r762, 0;
	selp.b32 	%r3542, %r1711, %r1710, %p281;
	xor.b32  	%r1712, %r1707, %r762;
	shr.s32 	%r1713, %r1707, 31;
	xor.b32  	%r1714, %r1713, %r1707;
	xor.b32  	%r1715, %r1713, %r1708;
	cvt.u64.u32 	%rd744, %r1714;
	shl.b64 	%rd745, %rd744, 32;
	cvt.u64.u32 	%rd746, %r1715;
	or.b64  	%rd747, %rd745, %rd746;
	cvt.rn.f64.s64 	%fd57, %rd747;
	mul.f64 	%fd58, %fd57, 0d3BF921FB54442D19;
	cvt.rn.f32.f64 	%f2367, %fd58;
	neg.f32 	%f2368, %f2367;
	setp.lt.s32 	%p282, %r1712, 0;
	selp.f32 	%f6068, %f2368, %f2367, %p282;
$L__BB5_688:
	setp.gtu.f64 	%p283, %fd1, 0d3FF921FB54442D18;
	mul.rn.f32 	%f2370, %f6068, %f6068;
	and.b32  	%r1717, %r3542, 1;
	setp.eq.b32 	%p284, %r1717, 1;
	selp.f32 	%f2371, 0f3F800000, %f6068, %p284;
	fma.rn.f32 	%f2372, %f2370, %f2371, 0f00000000;
	fma.rn.f32 	%f2373, %f2370, 0f37CBAC00, 0fBAB607ED;
	selp.f32 	%f2374, %f2373, 0fB94D4153, %p284;
	selp.f32 	%f2375, 0f3D2AAABB, 0f3C0885E4, %p284;
	fma.rn.f32 	%f2376, %f2374, %f2370, %f2375;
	selp.f32 	%f2377, 0fBEFFFFFF, 0fBE2AAAA8, %p284;
	fma.rn.f32 	%f2378, %f2376, %f2370, %f2377;
	fma.rn.f32 	%f2379, %f2378, %f2372, %f2371;
	and.b32  	%r1718, %r3542, 2;
	setp.eq.s32 	%p285, %r1718, 0;
	mov.f32 	%f2380, 0f00000000;
	sub.f32 	%f2381, %f2380, %f2379;
	selp.f32 	%f2382, %f2379, %f2381, %p285;
	mul.f32 	%f2383, %f6061, %f2382;
	fma.rn.f32 	%f715, %f711, 0f00000000, %f2383;
	mul.f32 	%f2384, %f6062, %f2382;
	fma.rn.f32 	%f716, %f711, 0f00000000, %f2384;
	@%p283 bra 	$L__BB5_697;
	setp.eq.f32 	%p286, %f621, 0f3F800000;
	mov.f32 	%f6069, 0f3F800000;
	@%p286 bra 	$L__BB5_694;
	setp.num.f32 	%p287, %f630, %f630;
	@%p287 bra 	$L__BB5_692;
	mov.f32 	%f2441, 0f40000000;
	add.rn.f32 	%f6069, %f621, %f2441;
	bra.uni 	$L__BB5_694;
$L__BB5_692:
	setp.lt.f32 	%p288, %f630, 0f00800000;
	mul.f32 	%f2386, %f630, 0f4B800000;
	selp.f32 	%f2387, %f2386, %f630, %p288;
	mov.b32 	%r1719, %f2387;
	add.s32 	%r1720, %r1719, -1060439283;
	and.b32  	%r1721, %r1720, -8388608;
	sub.s32 	%r1722, %r1719, %r1721;
	mov.b32 	%f2388, %r1722;
	cvt.rn.f32.s32 	%f2389, %r1721;
	selp.f32 	%f2390, 0fC1C00000, 0f00000000, %p288;
	fma.rn.f32 	%f2391, %f2389, 0f34000000, %f2390;
	add.f32 	%f2392, %f2388, 0fBF800000;
	add.f32 	%f2393, %f2388, 0f3F800000;
	rcp.approx.ftz.f32 	%f2394, %f2393;
	add.f32 	%f2395, %f2392, %f2392;
	mul.f32 	%f2396, %f2395, %f2394;
	mul.f32 	%f2397, %f2396, %f2396;
	neg.f32 	%f2398, %f2396;
	sub.f32 	%f2399, %f2392, %f2396;
	add.f32 	%f2400, %f2399, %f2399;
	fma.rn.f32 	%f2401, %f2398, %f2392, %f2400;
	mul.rn.f32 	%f2402, %f2394, %f2401;
	fma.rn.f32 	%f2403, %f2397, 0f3A2C32E4, 0f3B52E7DB;
	fma.rn.f32 	%f2404, %f2403, %f2397, 0f3C93BB73;
	fma.rn.f32 	%f2405, %f2404, %f2397, 0f3DF6384F;
	mul.rn.f32 	%f2406, %f2405, %f2397;
	fma.rn.f32 	%f2407, %f2396, 0f3FB8AA3B, %f2391;
	mul.f32 	%f2408, %f2406, 0f40400000;
	sub.f32 	%f2409, %f2391, %f2407;
	fma.rn.f32 	%f2410, %f2396, 0f3FB8AA3B, %f2409;
	fma.rn.f32 	%f2411, %f2402, 0f3FB8AA3B, %f2410;
	fma.rn.f32 	%f2412, %f2396, 0f32A55E34, %f2411;
	fma.rn.f32 	%f2413, %f2408, %f2402, %f2412;
	fma.rn.f32 	%f2414, %f2406, %f2396, %f2413;
	add.rn.f32 	%f2415, %f2407, %f2414;
	mov.f32 	%f2416, 0f40000000;
	mul.rn.f32 	%f2417, %f2415, %f2416;
	cvt.rni.f32.f32 	%f2418, %f2417;
	sub.f32 	%f2419, %f2417, %f2418;
	neg.f32 	%f2420, %f2417;
	fma.rn.f32 	%f2421, %f2415, 0f40000000, %f2420;
	neg.f32 	%f2422, %f2407;
	add.rn.f32 	%f2423, %f2415, %f2422;
	neg.f32 	%f2424, %f2423;
	add.rn.f32 	%f2425, %f2414, %f2424;
	fma.rn.f32 	%f2426, %f2425, 0f40000000, %f2421;
	add.f32 	%f2427, %f2419, %f2426;
	setp.gt.f32 	%p289, %f2418, 0f00000000;
	selp.b32 	%r1723, 0, -2097152000, %p289;
	setp.neu.f32 	%p290, %f621, 0f00000000;
	setp.neu.f32 	%p291, %f630, 0f7F800000;
	setp.lt.f32 	%p292, %f2417, 0f00000000;
	selp.f32 	%f2428, 0f00000000, 0f7F800000, %p292;
	abs.f32 	%f2429, %f2417;
	setp.gt.f32 	%p293, %f2429, 0f43180000;
	cvt.rzi.s32.f32 	%r1724, %f2418;
	shl.b32 	%r1725, %r1724, 23;
	sub.s32 	%r1726, %r1725, %r1723;
	mov.b32 	%f2430, %r1726;
	add.s32 	%r1727, %r1723, 2130706432;
	mov.b32 	%f2431, %r1727;
	fma.rn.f32 	%f2432, %f2427, 0f391FCB8E, 0f3AAF85ED;
	fma.rn.f32 	%f2433, %f2432, %f2427, 0f3C1D9856;
	fma.rn.f32 	%f2434, %f2433, %f2427, 0f3D6357BB;
	fma.rn.f32 	%f2435, %f2434, %f2427, 0f3E75FDEC;
	fma.rn.f32 	%f2436, %f2435, %f2427, 0f3F317218;
	fma.rn.f32 	%f2437, %f2436, %f2427, 0f3F800000;
	mul.f32 	%f2438, %f2437, %f2431;
	mul.f32 	%f2439, %f2438, %f2430;
	selp.f32 	%f6069, %f2428, %f2439, %p293;
	and.pred  	%p294, %p290, %p291;
	@%p294 bra 	$L__BB5_694;
	add.f32 	%f2440, %f621, %f621;
	mov.b32 	%r1728, %f2440;
	and.b32  	%r1729, %r1728, 2147483647;
	mov.b32 	%f6069, %r1729;
$L__BB5_694:
	setp.eq.f32 	%p295, %f621, 0f00000000;
	mov.f32 	%f6070, 0f00000000;
	@%p295 bra 	$L__BB5_696;
	add.f32 	%f2443, %f6069, %f6069;
	div.rn.f32 	%f6070, %f2443, %f621;
$L__BB5_696:
	mul.f32 	%f2444, %f6070, 0f00000000;
	mul.f32 	%f6073, %f6069, 0f3F22F983;
	mul.f32 	%f2445, %f6070, 0f3F22F983;
	fma.rn.f32 	%f6074, %f6069, 0f00000000, %f2445;
	mul.f32 	%f2446, %f2444, 0f3F22F983;
	fma.rn.f32 	%f6075, %f6069, 0f00000000, %f2446;
	bra.uni 	$L__BB5_705;
$L__BB5_697:
	setp.eq.f32 	%p296, %f621, 0f3F800000;
	mov.f32 	%f6071, 0f3F800000;
	@%p296 bra 	$L__BB5_702;
	setp.num.f32 	%p297, %f630, %f630;
	@%p297 bra 	$L__BB5_700;
	mov.f32 	%f2503, 0f40000000;
	add.rn.f32 	%f6071, %f621, %f2503;
	bra.uni 	$L__BB5_702;
$L__BB5_700:
	setp.lt.f32 	%p298, %f630, 0f00800000;
	mul.f32 	%f2448, %f630, 0f4B800000;
	selp.f32 	%f2449, %f2448, %f630, %p298;
	mov.b32 	%r1730, %f2449;
	add.s32 	%r1731, %r1730, -1060439283;
	and.b32  	%r1732, %r1731, -8388608;
	sub.s32 	%r1733, %r1730, %r1732;
	mov.b32 	%f2450, %r1733;
	cvt.rn.f32.s32 	%f2451, %r1732;
	selp.f32 	%f2452, 0fC1C00000, 0f00000000, %p298;
	fma.rn.f32 	%f2453, %f2451, 0f34000000, %f2452;
	add.f32 	%f2454, %f2450, 0fBF800000;
	add.f32 	%f2455, %f2450, 0f3F800000;
	rcp.approx.ftz.f32 	%f2456, %f2455;
	add.f32 	%f2457, %f2454, %f2454;
	mul.f32 	%f2458, %f2457, %f2456;
	mul.f32 	%f2459, %f2458, %f2458;
	neg.f32 	%f2460, %f2458;
	sub.f32 	%f2461, %f2454, %f2458;
	add.f32 	%f2462, %f2461, %f2461;
	fma.rn.f32 	%f2463, %f2460, %f2454, %f2462;
	mul.rn.f32 	%f2464, %f2456, %f2463;
	fma.rn.f32 	%f2465, %f2459, 0f3A2C32E4, 0f3B52E7DB;
	fma.rn.f32 	%f2466, %f2465, %f2459, 0f3C93BB73;
	fma.rn.f32 	%f2467, %f2466, %f2459, 0f3DF6384F;
	mul.rn.f32 	%f2468, %f2467, %f2459;
	fma.rn.f32 	%f2469, %f2458, 0f3FB8AA3B, %f2453;
	mul.f32 	%f2470, %f2468, 0f40400000;
	sub.f32 	%f2471, %f2453, %f2469;
	fma.rn.f32 	%f2472, %f2458, 0f3FB8AA3B, %f2471;
	fma.rn.f32 	%f2473, %f2464, 0f3FB8AA3B, %f2472;
	fma.rn.f32 	%f2474, %f2458, 0f32A55E34, %f2473;
	fma.rn.f32 	%f2475, %f2470, %f2464, %f2474;
	fma.rn.f32 	%f2476, %f2468, %f2458, %f2475;
	add.rn.f32 	%f2477, %f2469, %f2476;
	mov.f32 	%f2478, 0f40000000;
	mul.rn.f32 	%f2479, %f2477, %f2478;
	cvt.rni.f32.f32 	%f2480, %f2479;
	sub.f32 	%f2481, %f2479, %f2480;
	neg.f32 	%f2482, %f2479;
	fma.rn.f32 	%f2483, %f2477, 0f40000000, %f2482;
	neg.f32 	%f2484, %f2469;
	add.rn.f32 	%f2485, %f2477, %f2484;
	neg.f32 	%f2486, %f2485;
	add.rn.f32 	%f2487, %f2476, %f2486;
	fma.rn.f32 	%f2488, %f2487, 0f40000000, %f2483;
	add.f32 	%f2489, %f2481, %f2488;
	setp.gt.f32 	%p299, %f2480, 0f00000000;
	selp.b32 	%r1734, 0, -2097152000, %p299;
	setp.neu.f32 	%p300, %f621, 0f00000000;
	setp.neu.f32 	%p301, %f630, 0f7F800000;
	setp.lt.f32 	%p302, %f2479, 0f00000000;
	selp.f32 	%f2490, 0f00000000, 0f7F800000, %p302;
	abs.f32 	%f2491, %f2479;
	setp.gt.f32 	%p303, %f2491, 0f43180000;
	cvt.rzi.s32.f32 	%r1735, %f2480;
	shl.b32 	%r1736, %r1735, 23;
	sub.s32 	%r1737, %r1736, %r1734;
	mov.b32 	%f2492, %r1737;
	add.s32 	%r1738, %r1734, 2130706432;
	mov.b32 	%f2493, %r1738;
	fma.rn.f32 	%f2494, %f2489, 0f391FCB8E, 0f3AAF85ED;
	fma.rn.f32 	%f2495, %f2494, %f2489, 0f3C1D9856;
	fma.rn.f32 	%f2496, %f2495, %f2489, 0f3D6357BB;
	fma.rn.f32 	%f2497, %f2496, %f2489, 0f3E75FDEC;
	fma.rn.f32 	%f2498, %f2497, %f2489, 0f3F317218;
	fma.rn.f32 	%f2499, %f2498, %f2489, 0f3F800000;
	mul.f32 	%f2500, %f2499, %f2493;
	mul.f32 	%f2501, %f2500, %f2492;
	selp.f32 	%f6071, %f2490, %f2501, %p303;
	and.pred  	%p304, %p300, %p301;
	@%p304 bra 	$L__BB5_702;
	add.f32 	%f2502, %f621, %f621;
	mov.b32 	%r1739, %f2502;
	and.b32  	%r1740, %r1739, 2147483647;
	mov.b32 	%f6071, %r1740;
$L__BB5_702:
	setp.eq.f32 	%p305, %f621, 0f00000000;
	mov.f32 	%f6072, 0f00000000;
	@%p305 bra 	$L__BB5_704;
	add.f32 	%f2505, %f6071, %f6071;
	div.rn.f32 	%f6072, %f2505, %f621;
$L__BB5_704:
	mul.f32 	%f2506, %f6072, 0f00000000;
	mul.f32 	%f2507, %f6071, 0f3F22F983;
	mul.f32 	%f2508, %f6071, 0f00000000;
	mul.f32 	%f2509, %f6072, 0f3F22F983;
	sub.f32 	%f2510, %f2508, %f2509;
	mul.f32 	%f2511, %f2506, 0f3F22F983;
	sub.f32 	%f2512, %f2508, %f2511;
	mul.f32 	%f2513, %f621, 0f40800000;
	fma.rn.f32 	%f2514, %f621, 0f00000000, 0f40800000;
	fma.rn.f32 	%f2515, %f621, 0f00000000, 0f00000000;
	sub.f32 	%f2516, %f2513, %f2507;
	add.f32 	%f2517, %f2514, %f2510;
	add.f32 	%f2518, %f2515, %f2512;
	add.f32 	%f6073, %f2516, 0f40490FDB;
	add.f32 	%f6074, %f2517, 0f00000000;
	add.f32 	%f6075, %f2518, 0f00000000;
$L__BB5_705:
	mul.f32 	%f2519, %f6073, 0f3F22F983;
	cvt.rni.s32.f32 	%r3566, %f2519;
	cvt.rn.f32.s32 	%f2520, %r3566;
	fma.rn.f32 	%f2521, %f2520, 0fBFC90FDA, %f6073;
	fma.rn.f32 	%f2522, %f2520, 0fB3A22168, %f2521;
	fma.rn.f32 	%f6081, %f2520, 0fA7C234C5, %f2522;
	abs.f32 	%f739, %f6073;
	setp.ltu.f32 	%p306, %f739, 0f47CE4780;
	mov.u32 	%r3546, %r3566;
	mov.f32 	%f6076, %f6081;
	@%p306 bra 	$L__BB5_713;
	setp.neu.f32 	%p307, %f739, 0f7F800000;
	@%p307 bra 	$L__BB5_708;
	mov.f32 	%f2525, 0f00000000;
	mul.rn.f32 	%f6076, %f6073, %f2525;
	mov.b32 	%r3546, 0;
	bra.uni 	$L__BB5_713;
$L__BB5_708:
	mov.b32 	%r776, %f6073;
	shl.b32 	%r1742, %r776, 8;
	or.b32  	%r777, %r1742, -2147483648;
	mov.b64 	%rd1378, 0;
	mov.b32 	%r3543, 0;
	mov.u64 	%rd1376, __cudart_i2opi_f;
	mov.u64 	%rd1377, %rd1;
$L__BB5_709:
	.pragma "nounroll";
	ld.global.nc.u32 	%r1743, [%rd1376];
	mad.wide.u32 	%rd750, %r1743, %r777, %rd1378;
	shr.u64 	%rd1378, %rd750, 32;
	st.local.u32 	[%rd1377], %rd750;
	add.s32 	%r3543, %r3543, 1;
	add.s64 	%rd1377, %rd1377, 4;
	add.s64 	%rd1376, %rd1376, 4;
	setp.ne.s32 	%p308, %r3543, 6;
	@%p308 bra 	$L__BB5_709;
	shr.u32 	%r1744, %r776, 23;
	st.local.u32 	[%rd1+24], %rd1378;
	and.b32  	%r780, %r1744, 31;
	and.b32  	%r1745, %r1744, 224;
	add.s32 	%r1746, %r1745, -128;
	shr.u32 	%r1747, %r1746, 5;
	mul.wide.u32 	%rd751, %r1747, 4;
	sub.s64 	%rd400, %rd1, %rd751;
	ld.local.u32 	%r3544, [%rd400+24];
	ld.local.u32 	%r3545, [%rd400+20];
	setp.eq.s32 	%p309, %r780, 0;
	@%p309 bra 	$L__BB5_712;
	shf.l.wrap.b32 	%r3544, %r3545, %r3544, %r780;
	ld.local.u32 	%r1748, [%rd400+16];
	shf.l.wrap.b32 	%r3545, %r1748, %r3545, %r780;
$L__BB5_712:
	shr.u32 	%r1749, %r3544, 30;
	shf.l.wrap.b32 	%r1750, %r3545, %r3544, 2;
	shl.b32 	%r1751, %r3545, 2;
	shr.u32 	%r1752, %r1750, 31;
	add.s32 	%r1753, %r1752, %r1749;
	neg.s32 	%r1754, %r1753;
	setp.lt.s32 	%p310, %r776, 0;
	selp.b32 	%r3546, %r1754, %r1753, %p310;
	xor.b32  	%r1755, %r1750, %r776;
	shr.s32 	%r1756, %r1750, 31;
	xor.b32  	%r1757, %r1756, %r1750;
	xor.b32  	%r1758, %r1756, %r1751;
	cvt.u64.u32 	%rd752, %r1757;
	shl.b64 	%rd753, %rd752, 32;
	cvt.u64.u32 	%rd754, %r1758;
	or.b64  	%rd755, %rd753, %rd754;
	cvt.rn.f64.s64 	%fd59, %rd755;
	mul.f64 	%fd60, %fd59, 0d3BF921FB54442D19;
	cvt.rn.f32.f64 	%f2523, %fd60;
	neg.f32 	%f2524, %f2523;
	setp.lt.s32 	%p311, %r1755, 0;
	selp.f32 	%f6076, %f2524, %f2523, %p311;
$L__BB5_713:
	setp.ltu.f32 	%p312, %f739, 0f47CE4780;
	mul.rn.f32 	%f2526, %f6076, %f6076;
	and.b32  	%r1760, %r3546, 1;
	setp.eq.b32 	%p313, %r1760, 1;
	selp.f32 	%f2527, 0f3F800000, %f6076, %p313;
	fma.rn.f32 	%f2528, %f2526, %f2527, 0f00000000;
	fma.rn.f32 	%f2529, %f2526, 0f37CBAC00, 0fBAB607ED;
	selp.f32 	%f2530, %f2529, 0fB94D4153, %p313;
	selp.f32 	%f2531, 0f3D2AAABB, 0f3C0885E4, %p313;
	fma.rn.f32 	%f2532, %f2530, %f2526, %f2531;
	selp.f32 	%f2533, 0fBEFFFFFF, 0fBE2AAAA8, %p313;
	fma.rn.f32 	%f2534, %f2532, %f2526, %f2533;
	fma.rn.f32 	%f2535, %f2534, %f2528, %f2527;
	and.b32  	%r1761, %r3546, 2;
	setp.eq.s32 	%p314, %r1761, 0;
	mov.f32 	%f2536, 0f00000000;
	sub.f32 	%f2537, %f2536, %f2535;
	selp.f32 	%f743, %f2535, %f2537, %p314;
	mov.u32 	%r3550, %r3566;
	mov.f32 	%f6077, %f6081;
	@%p312 bra 	$L__BB5_721;
	setp.neu.f32 	%p315, %f739, 0f7F800000;
	@%p315 bra 	$L__BB5_716;
	mov.f32 	%f2540, 0f00000000;
	mul.rn.f32 	%f6077, %f6073, %f2540;
	mov.b32 	%r3550, 0;
	bra.uni 	$L__BB5_721;
$L__BB5_716:
	mov.b32 	%r789, %f6073;
	shl.b32 	%r1763, %r789, 8;
	or.b32  	%r790, %r1763, -2147483648;
	mov.b64 	%rd1381, 0;
	mov.b32 	%r3547, 0;
	mov.u64 	%rd1379, __cudart_i2opi_f;
	mov.u64 	%rd1380, %rd1;
$L__BB5_717:
	.pragma "nounroll";
	ld.global.nc.u32 	%r1764, [%rd1379];
	mad.wide.u32 	%rd758, %r1764, %r790, %rd1381;
	shr.u64 	%rd1381, %rd758, 32;
	st.local.u32 	[%rd1380], %rd758;
	add.s32 	%r3547, %r3547, 1;
	add.s64 	%rd1380, %rd1380, 4;
	add.s64 	%rd1379, %rd1379, 4;
	setp.ne.s32 	%p316, %r3547, 6;
	@%p316 bra 	$L__BB5_717;
	shr.u32 	%r1765, %r789, 23;
	st.local.u32 	[%rd1+24], %rd1381;
	and.b32  	%r793, %r1765, 31;
	and.b32  	%r1766, %r1765, 224;
	add.s32 	%r1767, %r1766, -128;
	shr.u32 	%r1768, %r1767, 5;
	mul.wide.u32 	%rd759, %r1768, 4;
	sub.s64 	%rd407, %rd1, %rd759;
	ld.local.u32 	%r3548, [%rd407+24];
	ld.local.u32 	%r3549, [%rd407+20];
	setp.eq.s32 	%p317, %r793, 0;
	@%p317 bra 	$L__BB5_720;
	shf.l.wrap.b32 	%r3548, %r3549, %r3548, %r793;
	ld.local.u32 	%r1769, [%rd407+16];
	shf.l.wrap.b32 	%r3549, %r1769, %r3549, %r793;
$L__BB5_720:
	shr.u32 	%r1770, %r3548, 30;
	shf.l.wrap.b32 	%r1771, %r3549, %r3548, 2;
	shl.b32 	%r1772, %r3549, 2;
	shr.u32 	%r1773, %r1771, 31;
	add.s32 	%r1774, %r1773, %r1770;
	neg.s32 	%r1775, %r1774;
	setp.lt.s32 	%p318, %r789, 0;
	selp.b32 	%r3550, %r1775, %r1774, %p318;
	xor.b32  	%r1776, %r1771, %r789;
	shr.s32 	%r1777, %r1771, 31;
	xor.b32  	%r1778, %r1777, %r1771;
	xor.b32  	%r1779, %r1777, %r1772;
	cvt.u64.u32 	%rd760, %r1778;
	shl.b64 	%rd761, %rd760, 32;
	cvt.u64.u32 	%rd762, %r1779;
	or.b64  	%rd763, %rd761, %rd762;
	cvt.rn.f64.s64 	%fd61, %rd763;
	mul.f64 	%fd62, %fd61, 0d3BF921FB54442D19;
	cvt.rn.f32.f64 	%f2538, %fd62;
	neg.f32 	%f2539, %f2538;
	setp.lt.s32 	%p319, %r1776, 0;
	selp.f32 	%f6077, %f2539, %f2538, %p319;
$L__BB5_721:
	setp.ltu.f32 	%p320, %f739, 0f47CE4780;
	add.s32 	%r1781, %r3550, 1;
	mul.rn.f32 	%f2541, %f6077, %f6077;
	and.b32  	%r1782, %r3550, 1;
	setp.eq.b32 	%p321, %r1782, 1;
	selp.f32 	%f2542, %f6077, 0f3F800000, %p321;
	fma.rn.f32 	%f2543, %f2541, %f2542, 0f00000000;
	fma.rn.f32 	%f2544, %f2541, 0f37CBAC00, 0fBAB607ED;
	selp.f32 	%f2545, 0fB94D4153, %f2544, %p321;
	selp.f32 	%f2546, 0f3C0885E4, 0f3D2AAABB, %p321;
	fma.rn.f32 	%f2547, %f2545, %f2541, %f2546;
	selp.f32 	%f2548, 0fBE2AAAA8, 0fBEFFFFFF, %p321;
	fma.rn.f32 	%f2549, %f2547, %f2541, %f2548;
	fma.rn.f32 	%f2550, %f2549, %f2543, %f2542;
	and.b32  	%r1783, %r1781, 2;
	setp.eq.s32 	%p322, %r1783, 0;
	mov.f32 	%f2551, 0f00000000;
	sub.f32 	%f2552, %f2551, %f2550;
	selp.f32 	%f2553, %f2550, %f2552, %p322;
	mul.f32 	%f2554, %f6074, %f2553;
	mul.f32 	%f2555, %f6075, %f2553;
	mul.f32 	%f747, %f623, %f743;
	mul.f32 	%f2556, %f623, %f2554;
	fma.rn.f32 	%f748, %f627, %f743, %f2556;
	mul.f32 	%f2557, %f623, %f2555;
	fma.rn.f32 	%f749, %f628, %f743, %f2557;
	mov.u32 	%r3554, %r3566;
	mov.f32 	%f6078, %f6081;
	@%p320 bra 	$L__BB5_729;
	setp.neu.f32 	%p323, %f739, 0f7F800000;
	@%p323 bra 	$L__BB5_724;
	mov.f32 	%f2560, 0f00000000;
	mul.rn.f32 	%f6078, %f6073, %f2560;
	mov.b32 	%r3554, 0;
	bra.uni 	$L__BB5_729;
$L__BB5_724:
	mov.b32 	%r802, %f6073;
	shl.b32 	%r1785, %r802, 8;
	or.b32  	%r803, %r1785, -2147483648;
	mov.b64 	%rd1384, 0;
	mov.b32 	%r3551, 0;
	mov.u64 	%rd1382, __cudart_i2opi_f;
	mov.u64 	%rd1383, %rd1;
$L__BB5_725:
	.pragma "nounroll";
	ld.global.nc.u32 	%r1786, [%rd1382];
	mad.wide.u32 	%rd766, %r1786, %r803, %rd1384;
	shr.u64 	%rd1384, %rd766, 32;
	st.local.u32 	[%rd1383], %rd766;
	add.s32 	%r3551, %r3551, 1;
	add.s64 	%rd1383, %rd1383, 4;
	add.s64 	%rd1382, %rd1382, 4;
	setp.ne.s32 	%p324, %r3551, 6;
	@%p324 bra 	$L__BB5_725;
	shr.u32 	%r1787, %r802, 23;
	st.local.u32 	[%rd1+24], %rd1384;
	and.b32  	%r806, %r1787, 31;
	and.b32  	%r1788, %r1787, 224;
	add.s32 	%r1789, %r1788, -128;
	shr.u32 	%r1790, %r1789, 5;
	mul.wide.u32 	%rd767, %r1790, 4;
	sub.s64 	%rd414, %rd1, %rd767;
	ld.local.u32 	%r3552, [%rd414+24];
	ld.local.u32 	%r3553, [%rd414+20];
	setp.eq.s32 	%p325, %r806, 0;
	@%p325 bra 	$L__BB5_728;
	shf.l.wrap.b32 	%r3552, %r3553, %r3552, %r806;
	ld.local.u32 	%r1791, [%rd414+16];
	shf.l.wrap.b32 	%r3553, %r1791, %r3553, %r806;
$L__BB5_728:
	shr.u32 	%r1792, %r3552, 30;
	shf.l.wrap.b32 	%r1793, %r3553, %r3552, 2;
	shl.b32 	%r1794, %r3553, 2;
	shr.u32 	%r1795, %r1793, 31;
	add.s32 	%r1796, %r1795, %r1792;
	neg.s32 	%r1797, %r1796;
	setp.lt.s32 	%p326, %r802, 0;
	selp.b32 	%r3554, %r1797, %r1796, %p326;
	xor.b32  	%r1798, %r1793, %r802;
	shr.s32 	%r1799, %r1793, 31;
	xor.b32  	%r1800, %r1799, %r1793;
	xor.b32  	%r1801, %r1799, %r1794;
	cvt.u64.u32 	%rd768, %r1800;
	shl.b64 	%rd769, %rd768, 32;
	cvt.u64.u32 	%rd770, %r1801;
	or.b64  	%rd771, %rd769, %rd770;
	cvt.rn.f64.s64 	%fd63, %rd771;
	mul.f64 	%fd64, %fd63, 0d3BF921FB54442D19;
	cvt.rn.f32.f64 	%f2558, %fd64;
	neg.f32 	%f2559, %f2558;
	setp.lt.s32 	%p327, %r1798, 0;
	selp.f32 	%f6078, %f2559, %f2558, %p327;
$L__BB5_729:
	setp.ltu.f32 	%p328, %f739, 0f47CE4780;
	mul.rn.f32 	%f2561, %f6078, %f6078;
	and.b32  	%r1803, %r3554, 1;
	setp.eq.b32 	%p329, %r1803, 1;
	selp.f32 	%f2562, 0f3F800000, %f6078, %p329;
	fma.rn.f32 	%f2563, %f2561, %f2562, 0f00000000;
	fma.rn.f32 	%f2564, %f2561, 0f37CBAC00, 0fBAB607ED;
	selp.f32 	%f2565, %f2564, 0fB94D4153, %p329;
	selp.f32 	%f2566, 0f3D2AAABB, 0f3C0885E4, %p329;
	fma.rn.f32 	%f2567, %f2565, %f2561, %f2566;
	selp.f32 	%f2568, 0fBEFFFFFF, 0fBE2AAAA8, %p329;
	fma.rn.f32 	%f2569, %f2567, %f2561, %f2568;
	fma.rn.f32 	%f2570, %f2569, %f2563, %f2562;
	and.b32  	%r1804, %r3554, 2;
	setp.eq.s32 	%p330, %r1804, 0;
	mov.f32 	%f2571, 0f00000000;
	sub.f32 	%f2572, %f2571, %f2570;
	selp.f32 	%f753, %f2570, %f2572, %p330;
	mov.u32 	%r3558, %r3566;
	mov.f32 	%f6079, %f6081;
	@%p328 bra 	$L__BB5_737;
	setp.neu.f32 	%p331, %f739, 0f7F800000;
	@%p331 bra 	$L__BB5_732;
	mov.f32 	%f2575, 0f00000000;
	mul.rn.f32 	%f6079, %f6073, %f2575;
	mov.b32 	%r3558, 0;
	bra.uni 	$L__BB5_737;
$L__BB5_732:
	mov.b32 	%r815, %f6073;
	shl.b32 	%r1806, %r815, 8;
	or.b32  	%r816, %r1806, -2147483648;
	mov.b64 	%rd1387, 0;
	mov.b32 	%r3555, 0;
	mov.u64 	%rd1385, __cudart_i2opi_f;
	mov.u64 	%rd1386, %rd1;
$L__BB5_733:
	.pragma "nounroll";
	ld.global.nc.u32 	%r1807, [%rd1385];
	mad.wide.u32 	%rd774, %r1807, %r816, %rd1387;
	shr.u64 	%rd1387, %rd774, 32;
	st.local.u32 	[%rd1386], %rd774;
	add.s32 	%r3555, %r3555, 1;
	add.s64 	%rd1386, %rd1386, 4;
	add.s64 	%rd1385, %rd1385, 4;
	setp.ne.s32 	%p332, %r3555, 6;
	@%p332 bra 	$L__BB5_733;
	shr.u32 	%r1808, %r815, 23;
	st.local.u32 	[%rd1+24], %rd1387;
	and.b32  	%r819, %r1808, 31;
	and.b32  	%r1809, %r1808, 224;
	add.s32 	%r1810, %r1809, -128;
	shr.u32 	%r1811, %r1810, 5;
	mul.wide.u32 	%rd775, %r1811, 4;
	sub.s64 	%rd421, %rd1, %rd775;
	ld.local.u32 	%r3556, [%rd421+24];
	ld.local.u32 	%r3557, [%rd421+20];
	setp.eq.s32 	%p333, %r819, 0;
	@%p333 bra 	$L__BB5_736;
	shf.l.wrap.b32 	%r3556, %r3557, %r3556, %r819;
	ld.local.u32 	%r1812, [%rd421+16];
	shf.l.wrap.b32 	%r3557, %r1812, %r3557, %r819;
$L__BB5_736:
	shr.u32 	%r1813, %r3556, 30;
	shf.l.wrap.b32 	%r1814, %r3557, %r3556, 2;
	shl.b32 	%r1815, %r3557, 2;
	shr.u32 	%r1816, %r1814, 31;
	add.s32 	%r1817, %r1816, %r1813;
	neg.s32 	%r1818, %r1817;
	setp.lt.s32 	%p334, %r815, 0;
	selp.b32 	%r3558, %r1818, %r1817, %p334;
	xor.b32  	%r1819, %r1814, %r815;
	shr.s32 	%r1820, %r1814, 31;
	xor.b32  	%r1821, %r1820, %r1814;
	xor.b32  	%r1822, %r1820, %r1815;
	cvt.u64.u32 	%rd776, %r1821;
	shl.b64 	%rd777, %rd776, 32;
	cvt.u64.u32 	%rd778, %r1822;
	or.b64  	%rd779, %rd777, %rd778;
	cvt.rn.f64.s64 	%fd65, %rd779;
	mul.f64 	%fd66, %fd65, 0d3BF921FB54442D19;
	cvt.rn.f32.f64 	%f2573, %fd66;
	neg.f32 	%f2574, %f2573;
	setp.lt.s32 	%p335, %r1819, 0;
	selp.f32 	%f6079, %f2574, %f2573, %p335;
$L__BB5_737:
	setp.ltu.f32 	%p336, %f739, 0f47CE4780;
	add.s32 	%r1824, %r3558, 1;
	mul.rn.f32 	%f2576, %f6079, %f6079;
	and.b32  	%r1825, %r3558, 1;
	setp.eq.b32 	%p337, %r1825, 1;
	selp.f32 	%f2577, %f6079, 0f3F800000, %p337;
	fma.rn.f32 	%f2578, %f2576, %f2577, 0f00000000;
	fma.rn.f32 	%f2579, %f2576, 0f37CBAC00, 0fBAB607ED;
	selp.f32 	%f2580, 0fB94D4153, %f2579, %p337;
	selp.f32 	%f2581, 0f3C0885E4, 0f3D2AAABB, %p337;
	fma.rn.f32 	%f2582, %f2580, %f2576, %f2581;
	selp.f32 	%f2583, 0fBE2AAAA8, 0fBEFFFFFF, %p337;
	fma.rn.f32 	%f2584, %f2582, %f2576, %f2583;
	fma.rn.f32 	%f2585, %f2584, %f2578, %f2577;
	and.b32  	%r1826, %r1824, 2;
	setp.eq.s32 	%p338, %r1826, 0;
	mov.f32 	%f2586, 0f00000000;
	sub.f32 	%f2587, %f2586, %f2585;
	selp.f32 	%f2588, %f2585, %f2587, %p338;
	mul.f32 	%f2589, %f6074, %f2588;
	mul.f32 	%f2590, %f6075, %f2588;
	mul.f32 	%f757, %f624, %f753;
	mul.f32 	%f2591, %f624, %f2589;
	fma.rn.f32 	%f758, %f641, %f753, %f2591;
	mul.f32 	%f2592, %f624, %f2590;
	fma.rn.f32 	%f759, %f642, %f753, %f2592;
	mov.u32 	%r3562, %r3566;
	mov.f32 	%f6080, %f6081;
	@%p336 bra 	$L__BB5_745;
	setp.neu.f32 	%p339, %f739, 0f7F800000;
	@%p339 bra 	$L__BB5_740;
	mov.f32 	%f2595, 0f00000000;
	mul.rn.f32 	%f6080, %f6073, %f2595;
	mov.b32 	%r3562, 0;
	bra.uni 	$L__BB5_745;
$L__BB5_740:
	mov.b32 	%r828, %f6073;
	shl.b32 	%r1828, %r828, 8;
	or.b32  	%r829, %r1828, -2147483648;
	mov.b64 	%rd1390, 0;
	mov.b32 	%r3559, 0;
	mov.u64 	%rd1388, __cudart_i2opi_f;
	mov.u64 	%rd1389, %rd1;
$L__BB5_741:
	.pragma "nounroll";
	ld.global.nc.u32 	%r1829, [%rd1388];
	mad.wide.u32 	%rd782, %r1829, %r829, %rd1390;
	shr.u64 	%rd1390, %rd782, 32;
	st.local.u32 	[%rd1389], %rd782;
	add.s32 	%r3559, %r3559, 1;
	add.s64 	%rd1389, %rd1389, 4;
	add.s64 	%rd1388, %rd1388, 4;
	setp.ne.s32 	%p340, %r3559, 6;
	@%p340 bra 	$L__BB5_741;
	shr.u32 	%r1830, %r828, 23;
	st.local.u32 	[%rd1+24], %rd1390;
	and.b32  	%r832, %r1830, 31;
	and.b32  	%r1831, %r1830, 224;
	add.s32 	%r1832, %r1831, -128;
	shr.u32 	%r1833, %r1832, 5;
	mul.wide.u32 	%rd783, %r1833, 4;
	sub.s64 	%rd428, %rd1, %rd783;
	ld.local.u32 	%r3560, [%rd428+24];
	ld.local.u32 	%r3561, [%rd428+20];
	setp.eq.s32 	%p341, %r832, 0;
	@%p341 bra 	$L__BB5_744;
	shf.l.wrap.b32 	%r3560, %r3561, %r3560, %r832;
	ld.local.u32 	%r1834, [%rd428+16];
	shf.l.wrap.b32 	%r3561, %r1834, %r3561, %r832;
$L__BB5_744:
	shr.u32 	%r1835, %r3560, 30;
	shf.l.wrap.b32 	%r1836, %r3561, %r3560, 2;
	shl.b32 	%r1837, %r3561, 2;
	shr.u32 	%r1838, %r1836, 31;
	add.s32 	%r1839, %r1838, %r1835;
	neg.s32 	%r1840, %r1839;
	setp.lt.s32 	%p342, %r828, 0;
	selp.b32 	%r3562, %r1840, %r1839, %p342;
	xor.b32  	%r1841, %r1836, %r828;
	shr.s32 	%r1842, %r1836, 31;
	xor.b32  	%r1843, %r1842, %r1836;
	xor.b32  	%r1844, %r1842, %r1837;
	cvt.u64.u32 	%rd784, %r1843;
	shl.b64 	%rd785, %rd784, 32;
	cvt.u64.u32 	%rd786, %r1844;
	or.b64  	%rd787, %rd785, %rd786;
	cvt.rn.f64.s64 	%fd67, %rd787;
	mul.f64 	%fd68, %fd67, 0d3BF921FB54442D19;
	cvt.rn.f32.f64 	%f2593, %fd68;
	neg.f32 	%f2594, %f2593;
	setp.lt.s32 	%p343, %r1841, 0;
	selp.f32 	%f6080, %f2594, %f2593, %p343;
$L__BB5_745:
	setp.ltu.f32 	%p344, %f739, 0f47CE4780;
	add.s32 	%r1846, %r3562, 1;
	mul.rn.f32 	%f2596, %f6080, %f6080;
	and.b32  	%r1847, %r3562, 1;
	setp.eq.b32 	%p345, %r1847, 1;
	selp.f32 	%f2597, %f6080, 0f3F800000, %p345;
	fma.rn.f32 	%f2598, %f2596, %f2597, 0f00000000;
	fma.rn.f32 	%f2599, %f2596, 0f37CBAC00, 0fBAB607ED;
	selp.f32 	%f2600, 0fB94D4153, %f2599, %p345;
	selp.f32 	%f2601, 0f3C0885E4, 0f3D2AAABB, %p345;
	fma.rn.f32 	%f2602, %f2600, %f2596, %f2601;
	selp.f32 	%f2603, 0fBE2AAAA8, 0fBEFFFFFF, %p345;
	fma.rn.f32 	%f2604, %f2602, %f2596, %f2603;
	fma.rn.f32 	%f2605, %f2604, %f2598, %f2597;
	and.b32  	%r1848, %r1846, 2;
	setp.eq.s32 	%p346, %r1848, 0;
	mov.f32 	%f2606, 0f00000000;
	sub.f32 	%f2607, %f2606, %f2605;
	selp.f32 	%f763, %f2605, %f2607, %p346;
	@%p344 bra 	$L__BB5_753;
	setp.neu.f32 	%p347, %f739, 0f7F800000;
	@%p347 bra 	$L__BB5_748;
	mov.f32 	%f2610, 0f00000000;
	mul.rn.f32 	%f6081, %f6073, %f2610;
	mov.b32 	%r3566, 0;
	bra.uni 	$L__BB5_753;
$L__BB5_748:
	mov.b32 	%r841, %f6073;
	shl.b32 	%r1850, %r841, 8;
	or.b32  	%r842, %r1850, -2147483648;
	mov.b64 	%rd1393, 0;
	mov.b32 	%r3563, 0;
	mov.u64 	%rd1391, __cudart_i2opi_f;
	mov.u64 	%rd1392, %rd1;
$L__BB5_749:
	.pragma "nounroll";
	ld.global.nc.u32 	%r1851, [%rd1391];
	mad.wide.u32 	%rd790, %r1851, %r842, %rd1393;
	shr.u64 	%rd1393, %rd790, 32;
	st.local.u32 	[%rd1392], %rd790;
	add.s32 	%r3563, %r3563, 1;
	add.s64 	%rd1392, %rd1392, 4;
	add.s64 	%rd1391, %rd1391, 4;
	setp.ne.s32 	%p348, %r3563, 6;
	@%p348 bra 	$L__BB5_749;
	shr.u32 	%r1852, %r841, 23;
	st.local.u32 	[%rd1+24], %rd1393;
	and.b32  	%r845, %r1852, 31;
	and.b32  	%r1853, %r1852, 224;
	add.s32 	%r1854, %r1853, -128;
	shr.u32 	%r1855, %r1854, 5;
	mul.wide.u32 	%rd791, %r1855, 4;
	sub.s64 	%rd435, %rd1, %rd791;
	ld.local.u32 	%r3564, [%rd435+24];
	ld.local.u32 	%r3565, [%rd435+20];
	setp.eq.s32 	%p349, %r845, 0;
	@%p349 bra 	$L__BB5_752;
	shf.l.wrap.b32 	%r3564, %r3565, %r3564, %r845;
	ld.local.u32 	%r1856, [%rd435+16];
	shf.l.wrap.b32 	%r3565, %r1856, %r3565, %r845;
$L__BB5_752:
	shr.u32 	%r1857, %r3564, 30;
	shf.l.wrap.b32 	%r1858, %r3565, %r3564, 2;
	shl.b32 	%r1859, %r3565, 2;
	shr.u32 	%r1860, %r1858, 31;
	add.s32 	%r1861, %r1860, %r1857;
	neg.s32 	%r1862, %r1861;
	setp.lt.s32 	%p350, %r841, 0;
	selp.b32 	%r3566, %r1862, %r1861, %p350;
	xor.b32  	%r1863, %r1858, %r841;
	shr.s32 	%r1864, %r1858, 31;
	xor.b32  	%r1865, %r1864, %r1858;
	xor.b32  	%r1866, %r1864, %r1859;
	cvt.u64.u32 	%rd792, %r1865;
	shl.b64 	%rd793, %rd792, 32;
	cvt.u64.u32 	%rd794, %r1866;
	or.b64  	%rd795, %rd793, %rd794;
	cvt.rn.f64.s64 	%fd69, %rd795;
	mul.f64 	%fd70, %fd69, 0d3BF921FB54442D19;
	cvt.rn.f32.f64 	%f2608, %fd70;
	neg.f32 	%f2609, %f2608;
	setp.lt.s32 	%p351, %r1863, 0;
	selp.f32 	%f6081, %f2609, %f2608, %p351;
$L__BB5_753:
	mul.rn.f32 	%f2612, %f6081, %f6081;
	and.b32  	%r1868, %r3566, 1;
	setp.eq.b32 	%p352, %r1868, 1;
	selp.f32 	%f2613, 0f3F800000, %f6081, %p352;
	fma.rn.f32 	%f2614, %f2612, %f2613, 0f00000000;
	fma.rn.f32 	%f2615, %f2612, 0f37CBAC00, 0fBAB607ED;
	selp.f32 	%f2616, %f2615, 0fB94D4153, %p352;
	selp.f32 	%f2617, 0f3D2AAABB, 0f3C0885E4, %p352;
	fma.rn.f32 	%f2618, %f2616, %f2612, %f2617;
	selp.f32 	%f2619, 0fBEFFFFFF, 0fBE2AAAA8, %p352;
	fma.rn.f32 	%f2620, %f2618, %f2612, %f2619;
	fma.rn.f32 	%f2621, %f2620, %f2614, %f2613;
	and.b32  	%r1869, %r3566, 2;
	setp.eq.s32 	%p353, %r1869, 0;
	mov.f32 	%f2622, 0f00000000;
	sub.f32 	%f2623, %f2622, %f2621;
	selp.f32 	%f2624, %f2621, %f2623, %p353;
	mul.f32 	%f2625, %f6074, %f2624;
	mul.f32 	%f2626, %f6075, %f2624;
	mul.f32 	%f2627, %f763, 0f00000000;
	mul.f32 	%f2628, %f2625, 0f3F000000;
	sub.f32 	%f767, %f2627, %f2628;
	mul.f32 	%f2629, %f2626, 0f3F000000;
	sub.f32 	%f768, %f2627, %f2629;
	setp.gt.f64 	%p354, %fd1, 0d3FF921FB54442D18;
	mov.f32 	%f2630, 0f40490FDB;
	sub.f32 	%f2631, %f2630, %f621;
	selp.f32 	%f769, %f2631, %f621, %p354;
	selp.f32 	%f770, 0fBF800000, 0f3F800000, %p354;
	abs.f32 	%f771, %f769;
	setp.lt.f32 	%p355, %f771, 0f00800000;
	mul.f32 	%f2632, %f771, 0f4B800000;
	selp.f32 	%f2633, %f2632, %f771, %p355;
	selp.f32 	%f2634, 0fC1C00000, 0f00000000, %p355;
	mov.b32 	%r1870, %f2633;
	add.s32 	%r1871, %r1870, -1060439283;
	and.b32  	%r1872, %r1871, -8388608;
	sub.s32 	%r1873, %r1870, %r1872;
	mov.b32 	%f2635, %r1873;
	cvt.rn.f32.s32 	%f2636, %r1872;
	fma.rn.f32 	%f2637, %f2636, 0f34000000, %f2634;
	add.f32 	%f2638, %f2635, 0fBF800000;
	add.f32 	%f2639, %f2635, 0f3F800000;
	rcp.approx.ftz.f32 	%f2640, %f2639;
	add.f32 	%f2641, %f2638, %f2638;
	mul.f32 	%f2642, %f2641, %f2640;
	mul.f32 	%f2643, %f2642, %f2642;
	sub.f32 	%f2644, %f2638, %f2642;
	add.f32 	%f2645, %f2644, %f2644;
	neg.f32 	%f2646, %f2642;
	fma.rn.f32 	%f2647, %f2646, %f2638, %f2645;
	mul.rn.f32 	%f2648, %f2640, %f2647;
	fma.rn.f32 	%f2649, %f2643, 0f3A2C32E4, 0f3B52E7DB;
	fma.rn.f32 	%f2650, %f2649, %f2643, 0f3C93BB73;
	fma.rn.f32 	%f2651, %f2650, %f2643, 0f3DF6384F;
	mul.rn.f32 	%f2652, %f2651, %f2643;
	fma.rn.f32 	%f2653, %f2642, 0f3FB8AA3B, %f2637;
	sub.f32 	%f2654, %f2637, %f2653;
	fma.rn.f32 	%f2655, %f2642, 0f3FB8AA3B, %f2654;
	fma.rn.f32 	%f2656, %f2648, 0f3FB8AA3B, %f2655;
	fma.rn.f32 	%f2657, %f2642, 0f32A55E34, %f2656;
	mul.f32 	%f2658, %f2652, 0f40400000;
	fma.rn.f32 	%f2659, %f2658, %f2648, %f2657;
	fma.rn.f32 	%f2660, %f2652, %f2642, %f2659;
	add.rn.f32 	%f772, %f2653, %f2660;
	neg.f32 	%f2661, %f2653;
	add.rn.f32 	%f2662, %f772, %f2661;
	neg.f32 	%f2663, %f2662;
	add.rn.f32 	%f773, %f2660, %f2663;
	mov.f32 	%f2664, 0f40400000;
	mul.rn.f32 	%f2665, %f772, %f2664;
	neg.f32 	%f2666, %f2665;
	fma.rn.f32 	%f2667, %f772, 0f40400000, %f2666;
	fma.rn.f32 	%f2668, %f773, 0f40400000, %f2667;
	cvt.rni.f32.f32 	%f2669, %f2665;
	sub.f32 	%f2670, %f2665, %f2669;
	add.f32 	%f2671, %f2670, %f2668;
	fma.rn.f32 	%f2672, %f2671, 0f391FCB8E, 0f3AAF85ED;
	fma.rn.f32 	%f2673, %f2672, %f2671, 0f3C1D9856;
	fma.rn.f32 	%f2674, %f2673, %f2671, 0f3D6357BB;
	fma.rn.f32 	%f2675, %f2674, %f2671, 0f3E75FDEC;
	fma.rn.f32 	%f2676, %f2675, %f2671, 0f3F317218;
	fma.rn.f32 	%f2677, %f2676, %f2671, 0f3F800000;
	cvt.rzi.s32.f32 	%r1874, %f2669;
	setp.gt.f32 	%p356, %f2669, 0f00000000;
	selp.b32 	%r1875, 0, -2097152000, %p356;
	add.s32 	%r1876, %r1875, 2130706432;
	mov.b32 	%f2678, %r1876;
	mul.f32 	%f2679, %f2677, %f2678;
	shl.b32 	%r1877, %r1874, 23;
	sub.s32 	%r1878, %r1877, %r1875;
	mov.b32 	%f2680, %r1878;
	mul.f32 	%f2681, %f2679, %f2680;
	abs.f32 	%f2682, %f2665;
	setp.gt.f32 	%p357, %f2682, 0f43180000;
	setp.lt.f32 	%p358, %f2665, 0f00000000;
	selp.f32 	%f2683, 0f00000000, 0f7F800000, %p358;
	selp.f32 	%f774, %f2683, %f2681, %p357;
	setp.eq.f32 	%p359, %f769, 0f3F800000;
	mov.f32 	%f6082, 0f3F800000;
	@%p359 bra 	$L__BB5_760;
	setp.num.f32 	%p360, %f771, %f771;
	@%p360 bra 	$L__BB5_756;
	mov.f32 	%f2684, 0f40400000;
	add.rn.f32 	%f6082, %f769, %f2684;
	bra.uni 	$L__BB5_760;
$L__BB5_756:
	setp.neu.f32 	%p361, %f769, 0f00000000;
	setp.neu.f32 	%p362, %f771, 0f7F800000;
	and.pred  	%p363, %p361, %p362;
	@%p363 bra 	$L__BB5_758;
	add.f32 	%f6082, %f769, %f769;
	bra.uni 	$L__BB5_760;
$L__BB5_758:
	setp.geu.f32 	%p364, %f769, 0f00000000;
	mov.f32 	%f6082, %f774;
	@%p364 bra 	$L__BB5_760;
	neg.f32 	%f6082, %f774;
$L__BB5_760:
	setp.eq.f32 	%p365, %f769, 0f00000000;
	mov.f32 	%f6083, 0f00000000;
	@%p365 bra 	$L__BB5_762;
	mul.f32 	%f2686, %f6082, 0f40400000;
	div.rn.f32 	%f6083, %f2686, %f769;
$L__BB5_762:
	setp.eq.f32 	%p366, %f769, 0f3F800000;
	mul.f32 	%f781, %f770, %f6083;
	mul.f32 	%f782, %f6083, 0f00000000;
	mul.f32 	%f783, %f6082, 0f00000000;
	mov.f32 	%f2688, 0f40000000;
	mul.rn.f32 	%f2689, %f772, %f2688;
	neg.f32 	%f2690, %f2689;
	fma.rn.f32 	%f2691, %f772, 0f40000000, %f2690;
	fma.rn.f32 	%f2692, %f773, 0f40000000, %f2691;
	cvt.rni.f32.f32 	%f2693, %f2689;
	sub.f32 	%f2694, %f2689, %f2693;
	add.f32 	%f2695, %f2694, %f2692;
	fma.rn.f32 	%f2696, %f2695, 0f391FCB8E, 0f3AAF85ED;
	fma.rn.f32 	%f2697, %f2696, %f2695, 0f3C1D9856;
	fma.rn.f32 	%f2698, %f2697, %f2695, 0f3D6357BB;
	fma.rn.f32 	%f2699, %f2698, %f2695, 0f3E75FDEC;
	fma.rn.f32 	%f2700, %f2699, %f2695, 0f3F317218;
	fma.rn.f32 	%f2701, %f2700, %f2695, 0f3F800000;
	cvt.rzi.s32.f32 	%r1879, %f2693;
	setp.gt.f32 	%p367, %f2693, 0f00000000;
	selp.b32 	%r1880, 0, -2097152000, %p367;
	add.s32 	%r1881, %r1880, 2130706432;
	mov.b32 	%f2702, %r1881;
	mul.f32 	%f2703, %f2701, %f2702;
	shl.b32 	%r1882, %r1879, 23;
	sub.s32 	%r1883, %r1882, %r1880;
	mov.b32 	%f2704, %r1883;
	mul.f32 	%f2705, %f2703, %f2704;
	abs.f32 	%f2706, %f2689;
	setp.gt.f32 	%p368, %f2706, 0f43180000;
	setp.lt.f32 	%p369, %f2689, 0f00000000;
	selp.f32 	%f2707, 0f00000000, 0f7F800000, %p369;
	selp.f32 	%f784, %f2707, %f2705, %p368;
	mov.f32 	%f6084, 0f3F800000;
	@%p366 bra 	$L__BB5_767;
	setp.num.f32 	%p370, %f771, %f771;
	@%p370 bra 	$L__BB5_765;
	mov.f32 	%f2709, 0f40000000;
	add.rn.f32 	%f6084, %f769, %f2709;
	bra.uni 	$L__BB5_767;
$L__BB5_765:
	setp.neu.f32 	%p371, %f769, 0f00000000;
	setp.neu.f32 	%p372, %f771, 0f7F800000;
	and.pred  	%p373, %p371, %p372;
	mov.f32 	%f6084, %f784;
	@%p373 bra 	$L__BB5_767;
	add.f32 	%f2708, %f769, %f769;
	mov.b32 	%r1884, %f2708;
	and.b32  	%r1885, %r1884, 2147483647;
	mov.b32 	%f6084, %r1885;
$L__BB5_767:
	setp.eq.f32 	%p374, %f769, 0f00000000;
	mov.f32 	%f6085, 0f00000000;
	@%p374 bra 	$L__BB5_769;
	add.f32 	%f2711, %f6084, %f6084;
	div.rn.f32 	%f6085, %f2711, %f769;
$L__BB5_769:
	mul.f32 	%f2713, %f763, 0f3F000000;
	mul.f32 	%f2714, %f655, 0f00000000;
	mul.f32 	%f2715, %f624, %f646;
	mul.f32 	%f2716, %f623, %f634;
	setp.eq.f32 	%p375, %f769, 0f00000000;
	mul.f32 	%f2717, %f770, %f6085;
	mul.f32 	%f2718, %f6085, 0f00000000;
	mul.f32 	%f2719, %f6084, 0f3F9BA11C;
	mul.f32 	%f790, %f6084, 0f00000000;
	fma.rn.f32 	%f2720, %f2717, 0f3F9BA11C, %f790;
	fma.rn.f32 	%f2721, %f2718, 0f3F9BA11C, %f790;
	mul.f32 	%f2722, %f6082, 0f3F041A2F;
	sub.f32 	%f791, %f2719, %f2722;
	mul.f32 	%f2723, %f781, 0f3F041A2F;
	sub.f32 	%f2724, %f783, %f2723;
	add.f32 	%f2725, %f2724, %f2720;
	mul.f32 	%f2726, %f782, 0f3F041A2F;
	sub.f32 	%f2727, %f783, %f2726;
	add.f32 	%f2728, %f2727, %f2721;
	mov.f32 	%f2729, 0f3F800000;
	sub.f32 	%f2730, %f2729, %f791;
	mov.f32 	%f6086, 0f00000000;
	sub.f32 	%f2731, %f6086, %f2725;
	sub.f32 	%f2732, %f6086, %f2728;
	mul.f32 	%f2733, %f693, %f2730;
	mul.f32 	%f2734, %f693, %f2731;
	fma.rn.f32 	%f2735, %f694, %f2730, %f2734;
	mul.f32 	%f2736, %f693, %f2732;
	fma.rn.f32 	%f2737, %f695, %f2730, %f2736;
	mul.f32 	%f2738, %f705, %f2730;
	mul.f32 	%f2739, %f705, %f2731;
	fma.rn.f32 	%f2740, %f706, %f2730, %f2739;
	mul.f32 	%f2741, %f705, %f2732;
	fma.rn.f32 	%f2742, %f707, %f2730, %f2741;
	mul.f32 	%f2743, %f715, %f2730;
	mul.f32 	%f2744, %f711, %f2731;
	sub.f32 	%f2745, %f2743, %f2744;
	mul.f32 	%f2746, %f716, %f2730;
	mul.f32 	%f2747, %f711, %f2732;
	sub.f32 	%f2748, %f2746, %f2747;
	mul.f32 	%f2749, %f747, %f2725;
	fma.rn.f32 	%f2750, %f748, %f791, %f2749;
	mul.f32 	%f2751, %f747, %f2728;
	fma.rn.f32 	%f2752, %f749, %f791, %f2751;
	mul.f32 	%f2753, %f757, %f2725;
	fma.rn.f32 	%f2754, %f758, %f791, %f2753;
	mul.f32 	%f2755, %f757, %f2728;
	fma.rn.f32 	%f2756, %f759, %f791, %f2755;
	mul.f32 	%f2757, %f2713, %f791;
	mul.f32 	%f2758, %f2713, %f2725;
	fma.rn.f32 	%f2759, %f767, %f791, %f2758;
	mul.f32 	%f2760, %f2713, %f2728;
	fma.rn.f32 	%f2761, %f768, %f791, %f2760;
	fma.rn.f32 	%f2762, %f747, %f791, %f2733;
	add.f32 	%f2763, %f2750, %f2735;
	add.f32 	%f2764, %f2752, %f2737;
	fma.rn.f32 	%f2765, %f757, %f791, %f2738;
	add.f32 	%f2766, %f2754, %f2740;
	add.f32 	%f2767, %f2756, %f2742;
	mul.f32 	%f2768, %f711, %f2730;
	sub.f32 	%f2769, %f2757, %f2768;
	add.f32 	%f2770, %f2759, %f2745;
	add.f32 	%f2771, %f2761, %f2748;
	sub.f32 	%f2772, %f2729, %f622;
	mul.f32 	%f2773, %f2772, %f638;
	fma.rn.f32 	%f2774, %f2716, 0f00000000, %f2773;
	mul.f32 	%f2775, %f2772, %f639;
	fma.rn.f32 	%f2776, %f2716, 0f00000000, %f2775;
	mul.f32 	%f2777, %f2772, %f650;
	fma.rn.f32 	%f2778, %f2715, 0f00000000, %f2777;
	mul.f32 	%f2779, %f2772, %f651;
	fma.rn.f32 	%f2780, %f2715, 0f00000000, %f2779;
	sub.f32 	%f2781, %f2714, %f659;
	fma.rn.f32 	%f2782, %f2772, %f2781, %f2714;
	mul.f32 	%f2783, %f659, 0f00000000;
	sub.f32 	%f2784, %f2714, %f2783;
	fma.rn.f32 	%f2785, %f2772, %f2784, %f2714;
	mul.f32 	%f2786, %f622, %f2762;
	mul.f32 	%f2787, %f622, %f2763;
	fma.rn.f32 	%f2788, %f2762, 0f00000000, %f2787;
	mul.f32 	%f2789, %f622, %f2764;
	fma.rn.f32 	%f2790, %f2762, 0f00000000, %f2789;
	mul.f32 	%f2791, %f622, %f2765;
	mul.f32 	%f2792, %f622, %f2766;
	fma.rn.f32 	%f2793, %f2765, 0f00000000, %f2792;
	mul.f32 	%f2794, %f622, %f2767;
	fma.rn.f32 	%f2795, %f2765, 0f00000000, %f2794;
	mul.f32 	%f2796, %f622, %f2769;
	mul.f32 	%f2797, %f622, %f2770;
	fma.rn.f32 	%f2798, %f2769, 0f00000000, %f2797;
	mul.f32 	%f2799, %f622, %f2771;
	fma.rn.f32 	%f2800, %f2769, 0f00000000, %f2799;
	fma.rn.f32 	%f792, %f2772, %f2716, %f2786;
	add.f32 	%f793, %f2774, %f2788;
	add.f32 	%f794, %f2776, %f2790;
	fma.rn.f32 	%f795, %f2772, %f2715, %f2791;
	add.f32 	%f796, %f2778, %f2793;
	add.f32 	%f797, %f2780, %f2795;
	fma.rn.f32 	%f798, %f2772, %f655, %f2796;
	add.f32 	%f799, %f2782, %f2798;
	add.f32 	%f800, %f2785, %f2800;
	@%p375 bra 	$L__BB5_771;
	mul.f32 	%f2801, %f6082, 0f40400000;
	div.rn.f32 	%f6086, %f2801, %f769;
$L__BB5_771:
	setp.eq.f32 	%p376, %f769, 0f00000000;
	mul.f32 	%f2803, %f770, %f6086;
	mul.f32 	%f803, %f2803, 0f3F041A2F;
	mov.f32 	%f6087, 0f00000000;
	@%p376 bra 	$L__BB5_773;
	add.f32 	%f2804, %f6084, %f6084;
	div.rn.f32 	%f6087, %f2804, %f769;
$L__BB5_773:
	setp.eq.f32 	%p377, %f769, 0f00000000;
	mul.f32 	%f2806, %f770, %f6087;
	fma.rn.f32 	%f2807, %f2806, 0f3F9BA11C, %f790;
	sub.f32 	%f2808, %f783, %f803;
	add.f32 	%f2809, %f2808, %f2807;
	mul.f32 	%f806, %f791, 0f00000000;
	add.f32 	%f807, %f806, %f2809;
	mov.f32 	%f6088, 0f00000000;
	@%p377 bra 	$L__BB5_775;
	mul.f32 	%f2810, %f6082, 0f40400000;
	div.rn.f32 	%f6088, %f2810, %f769;
$L__BB5_775:
	setp.eq.f32 	%p378, %f769, 0f00000000;
	mul.f32 	%f2812, %f770, %f6088;
	fma.rn.f32 	%f810, %f2812, 0fBF041A2F, %f783;
	mov.f32 	%f6089, 0f00000000;
	@%p378 bra 	$L__BB5_777;
	add.f32 	%f2813, %f6084, %f6084;
	div.rn.f32 	%f6089, %f2813, %f769;
$L__BB5_777:
	mul.f32 	%f2815, %f770, %f6089;
	fma.rn.f32 	%f2816, %f2815, 0f3F9BA11C, %f790;
	add.f32 	%f2817, %f810, %f2816;
	mul.f32 	%f813, %f791, 0fBE4CCCCD;
	fma.rn.f32 	%f2818, %f2817, 0fBE4CCCCD, %f806;
	mul.f32 	%f2819, %f791, %f2818;
	fma.rn.f32 	%f814, %f813, %f807, %f2819;
	mul.f32 	%f2820, %f796, %f796;
	fma.rn.f32 	%f2821, %f793, %f793, %f2820;
	fma.rn.f32 	%f815, %f799, %f799, %f2821;
	setp.leu.f32 	%p379, %f815, 0f00000000;
	mov.f32 	%f6090, 0f00000000;
	@%p379 bra 	$L__BB5_783;
	abs.f32 	%f816, %f815;
	setp.eq.f32 	%p380, %f815, 0f3F800000;
	mov.f32 	%f6090, 0f3F800000;
	@%p380 bra 	$L__BB5_783;
	setp.num.f32 	%p381, %f816, %f816;
	@%p381 bra 	$L__BB5_781;
	mov.f32 	%f2878, 0fBF000000;
	add.rn.f32 	%f6090, %f815, %f2878;
	bra.uni 	$L__BB5_783;
$L__BB5_781:
	setp.lt.f32 	%p382, %f816, 0f00800000;
	mul.f32 	%f2823, %f816, 0f4B800000;
	selp.f32 	%f2824, %f2823, %f816, %p382;
	mov.b32 	%r1886, %f2824;
	add.s32 	%r1887, %r1886, -1060439283;
	and.b32  	%r1888, %r1887, -8388608;
	sub.s32 	%r1889, %r1886, %r1888;
	mov.b32 	%f2825, %r1889;
	cvt.rn.f32.s32 	%f2826, %r1888;
	selp.f32 	%f2827, 0fC1C00000, 0f00000000, %p382;
	fma.rn.f32 	%f2828, %f2826, 0f34000000, %f2827;
	add.f32 	%f2829, %f2825, 0fBF800000;
	add.f32 	%f2830, %f2825, 0f3F800000;
	rcp.approx.ftz.f32 	%f2831, %f2830;
	add.f32 	%f2832, %f2829, %f2829;
	mul.f32 	%f2833, %f2832, %f2831;
	mul.f32 	%f2834, %f2833, %f2833;
	neg.f32 	%f2835, %f2833;
	sub.f32 	%f2836, %f2829, %f2833;
	add.f32 	%f2837, %f2836, %f2836;
	fma.rn.f32 	%f2838, %f2835, %f2829, %f2837;
	mul.rn.f32 	%f2839, %f2831, %f2838;
	fma.rn.f32 	%f2840, %f2834, 0f3A2C32E4, 0f3B52E7DB;
	fma.rn.f32 	%f2841, %f2840, %f2834, 0f3C93BB73;
	fma.rn.f32 	%f2842, %f2841, %f2834, 0f3DF6384F;
	mul.rn.f32 	%f2843, %f2842, %f2834;
	fma.rn.f32 	%f2844, %f2833, 0f3FB8AA3B, %f2828;
	mul.f32 	%f2845, %f2843, 0f40400000;
	sub.f32 	%f2846, %f2828, %f2844;
	fma.rn.f32 	%f2847, %f2833, 0f3FB8AA3B, %f2846;
	fma.rn.f32 	%f2848, %f2839, 0f3FB8AA3B, %f2847;
	fma.rn.f32 	%f2849, %f2833, 0f32A55E34, %f2848;
	fma.rn.f32 	%f2850, %f2845, %f2839, %f2849;
	fma.rn.f32 	%f2851, %f2843, %f2833, %f2850;
	add.rn.f32 	%f2852, %f2844, %f2851;
	mov.f32 	%f2853, 0fBF000000;
	mul.rn.f32 	%f2854, %f2852, %f2853;
	cvt.rni.f32.f32 	%f2855, %f2854;
	sub.f32 	%f2856, %f2854, %f2855;
	neg.f32 	%f2857, %f2854;
	fma.rn.f32 	%f2858, %f2852, 0fBF000000, %f2857;
	neg.f32 	%f2859, %f2844;
	add.rn.f32 	%f2860, %f2852, %f2859;
	neg.f32 	%f2861, %f2860;
	add.rn.f32 	%f2862, %f2851, %f2861;
	fma.rn.f32 	%f2863, %f2862, 0fBF000000, %f2858;
	add.f32 	%f2864, %f2856, %f2863;
	setp.gt.f32 	%p383, %f2855, 0f00000000;
	selp.b32 	%r1890, 0, -2097152000, %p383;
	setp.neu.f32 	%p384, %f816, 0f7F800000;
	setp.lt.f32 	%p385, %f2854, 0f00000000;
	selp.f32 	%f2865, 0f00000000, 0f7F800000, %p385;
	abs.f32 	%f2866, %f2854;
	setp.gt.f32 	%p386, %f2866, 0f43180000;
	cvt.rzi.s32.f32 	%r1891, %f2855;
	shl.b32 	%r1892, %r1891, 23;
	sub.s32 	%r1893, %r1892, %r1890;
	mov.b32 	%f2867, %r1893;
	add.s32 	%r1894, %r1890, 2130706432;
	mov.b32 	%f2868, %r1894;
	fma.rn.f32 	%f2869, %f2864, 0f391FCB8E, 0f3AAF85ED;
	fma.rn.f32 	%f2870, %f2869, %f2864, 0f3C1D9856;
	fma.rn.f32 	%f2871, %f2870, %f2864, 0f3D6357BB;
	fma.rn.f32 	%f2872, %f2871, %f2864, 0f3E75FDEC;
	fma.rn.f32 	%f2873, %f2872, %f2864, 0f3F317218;
	fma.rn.f32 	%f2874, %f2873, %f2864, 0f3F800000;
	mul.f32 	%f2875, %f2874, %f2868;
	mul.f32 	%f2876, %f2875, %f2867;
	selp.f32 	%f6090, %f2865, %f2876, %p386;
	@%p384 bra 	$L__BB5_783;
	add.f32 	%f2877, %f815, %f815;
	mov.b32 	%r1895, %f2877;
	and.b32  	%r1896, %r1895, 2147483647;
	xor.b32  	%r1897, %r1896, 2139095040;
	mov.b32 	%f6090, %r1897;
$L__BB5_783:
	mul.f32 	%f821, %f793, %f6090;
	mul.f32 	%f822, %f796, %f6090;
	mul.f32 	%f823, %f799, %f6090;
	mul.f32 	%f2880, %f797, %f797;
	fma.rn.f32 	%f2881, %f794, %f794, %f2880;
	fma.rn.f32 	%f824, %f800, %f800, %f2881;
	setp.leu.f32 	%p387, %f824, 0f00000000;
	mov.f32 	%f6091, 0f00000000;
	@%p387 bra 	$L__BB5_789;
	abs.f32 	%f825, %f824;
	setp.eq.f32 	%p388, %f824, 0f3F800000;
	mov.f32 	%f6091, 0f3F800000;
	@%p388 bra 	$L__BB5_789;
	setp.num.f32 	%p389, %f825, %f825;
	@%p389 bra 	$L__BB5_787;
	mov.f32 	%f2938, 0fBF000000;
	add.rn.f32 	%f6091, %f824, %f2938;
	bra.uni 	$L__BB5_789;
$L__BB5_787:
	setp.lt.f32 	%p390, %f825, 0f00800000;
	mul.f32 	%f2883, %f825, 0f4B800000;
	selp.f32 	%f2884, %f2883, %f825, %p390;
	mov.b32 	%r1898, %f2884;
	add.s32 	%r1899, %r1898, -1060439283;
	and.b32  	%r1900, %r1899, -8388608;
	sub.s32 	%r1901, %r1898, %r1900;
	mov.b32 	%f2885, %r1901;
	cvt.rn.f32.s32 	%f2886, %r1900;
	selp.f32 	%f2887, 0fC1C00000, 0f00000000, %p390;
	fma.rn.f32 	%f2888, %f2886, 0f34000000, %f2887;
	add.f32 	%f2889, %f2885, 0fBF800000;
	add.f32 	%f2890, %f2885, 0f3F800000;
	rcp.approx.ftz.f32 	%f2891, %f2890;
	add.f32 	%f2892, %f2889, %f2889;
	mul.f32 	%f2893, %f2892, %f2891;
	mul.f32 	%f2894, %f2893, %f2893;
	neg.f32 	%f2895, %f2893;
	sub.f32 	%f2896, %f2889, %f2893;
	add.f32 	%f2897, %f2896, %f2896;
	fma.rn.f32 	%f2898, %f2895, %f2889, %f2897;
	mul.rn.f32 	%f2899, %f2891, %f2898;
	fma.rn.f32 	%f2900, %f2894, 0f3A2C32E4, 0f3B52E7DB;
	fma.rn.f32 	%f2901, %f2900, %f2894, 0f3C93BB73;
	fma.rn.f32 	%f2902, %f2901, %f2894, 0f3DF6384F;
	mul.rn.f32 	%f2903, %f2902, %f2894;
	fma.rn.f32 	%f2904, %f2893, 0f3FB8AA3B, %f2888;
	mul.f32 	%f2905, %f2903, 0f40400000;
	sub.f32 	%f2906, %f2888, %f2904;
	fma.rn.f32 	%f2907, %f2893, 0f3FB8AA3B, %f2906;
	fma.rn.f32 	%f2908, %f2899, 0f3FB8AA3B, %f2907;
	fma.rn.f32 	%f2909, %f2893, 0f32A55E34, %f2908;
	fma.rn.f32 	%f2910, %f2905, %f2899, %f2909;
	fma.rn.f32 	%f2911, %f2903, %f2893, %f2910;
	add.rn.f32 	%f2912, %f2904, %f2911;
	mov.f32 	%f2913, 0fBF000000;
	mul.rn.f32 	%f2914, %f2912, %f2913;
	cvt.rni.f32.f32 	%f2915, %f2914;
	sub.f32 	%f2916, %f2914, %f2915;
	neg.f32 	%f2917, %f2914;
	fma.rn.f32 	%f2918, %f2912, 0fBF000000, %f2917;
	neg.f32 	%f2919, %f2904;
	add.rn.f32 	%f2920, %f2912, %f2919;
	neg.f32 	%f2921, %f2920;
	add.rn.f32 	%f2922, %f2911, %f2921;
	fma.rn.f32 	%f2923, %f2922, 0fBF000000, %f2918;
	add.f32 	%f2924, %f2916, %f2923;
	setp.gt.f32 	%p391, %f2915, 0f00000000;
	selp.b32 	%r1902, 0, -2097152000, %p391;
	setp.neu.f32 	%p392, %f825, 0f7F800000;
	setp.lt.f32 	%p393, %f2914, 0f00000000;
	selp.f32 	%f2925, 0f00000000, 0f7F800000, %p393;
	abs.f32 	%f2926, %f2914;
	setp.gt.f32 	%p394, %f2926, 0f43180000;
	cvt.rzi.s32.f32 	%r1903, %f2915;
	shl.b32 	%r1904, %r1903, 23;
	sub.s32 	%r1905, %r1904, %r1902;
	mov.b32 	%f2927, %r1905;
	add.s32 	%r1906, %r1902, 2130706432;
	mov.b32 	%f2928, %r1906;
	fma.rn.f32 	%f2929, %f2924, 0f391FCB8E, 0f3AAF85ED;
	fma.rn.f32 	%f2930, %f2929, %f2924, 0f3C1D9856;
	fma.rn.f32 	%f2931, %f2930, %f2924, 0f3D6357BB;
	fma.rn.f32 	%f2932, %f2931, %f2924, 0f3E75FDEC;
	fma.rn.f32 	%f2933, %f2932, %f2924, 0f3F317218;
	fma.rn.f32 	%f2934, %f2933, %f2924, 0f3F800000;
	mul.f32 	%f2935, %f2934, %f2928;
	mul.f32 	%f2936, %f2935, %f2927;
	selp.f32 	%f6091, %f2925, %f2936, %p394;
	@%p392 bra 	$L__BB5_789;
	add.f32 	%f2937, %f824, %f824;
	mov.b32 	%r1907, %f2937;
	and.b32  	%r1908, %r1907, 2147483647;
	xor.b32  	%r1909, %r1908, 2139095040;
	mov.b32 	%f6091, %r1909;
$L__BB5_789:
	mul.f32 	%f2940, %f794, %f6091;
	mul.f32 	%f2941, %f797, %f6091;
	mul.f32 	%f2942, %f800, %f6091;
	mul.f32 	%f2943, %f822, %f2942;
	mul.f32 	%f2944, %f823, %f2941;
	sub.f32 	%f830, %f2943, %f2944;
	mul.f32 	%f2945, %f823, %f2940;
	mul.f32 	%f2946, %f821, %f2942;
	sub.f32 	%f831, %f2945, %f2946;
	mul.f32 	%f2947, %f821, %f2941;
	mul.f32 	%f2948, %f822, %f2940;
	sub.f32 	%f832, %f2947, %f2948;
	mul.f32 	%f2949, %f831, %f831;
	fma.rn.f32 	%f2950, %f830, %f830, %f2949;
	fma.rn.f32 	%f833, %f832, %f832, %f2950;
	setp.leu.f32 	%p395, %f833, 0f00000000;
	mov.f32 	%f6092, 0f00000000;
	@%p395 bra 	$L__BB5_795;
	abs.f32 	%f834, %f833;
	setp.eq.f32 	%p396, %f833, 0f3F800000;
	mov.f32 	%f6092, 0f3F800000;
	@%p396 bra 	$L__BB5_795;
	setp.num.f32 	%p397, %f834, %f834;
	@%p397 bra 	$L__BB5_793;
	mov.f32 	%f3007, 0fBF000000;
	add.rn.f32 	%f6092, %f833, %f3007;
	bra.uni 	$L__BB5_795;
$L__BB5_793:
	setp.lt.f32 	%p398, %f834, 0f00800000;
	mul.f32 	%f2952, %f834, 0f4B800000;
	selp.f32 	%f2953, %f2952, %f834, %p398;
	mov.b32 	%r1910, %f2953;
	add.s32 	%r1911, %r1910, -1060439283;
	and.b32  	%r1912, %r1911, -8388608;
	sub.s32 	%r1913, %r1910, %r1912;
	mov.b32 	%f2954, %r1913;
	cvt.rn.f32.s32 	%f2955, %r1912;
	selp.f32 	%f2956, 0fC1C00000, 0f00000000, %p398;
	fma.rn.f32 	%f2957, %f2955, 0f34000000, %f2956;
	add.f32 	%f2958, %f2954, 0fBF800000;
	add.f32 	%f2959, %f2954, 0f3F800000;
	rcp.approx.ftz.f32 	%f2960, %f2959;
	add.f32 	%f2961, %f2958, %f2958;
	mul.f32 	%f2962, %f2961, %f2960;
	mul.f32 	%f2963, %f2962, %f2962;
	neg.f32 	%f2964, %f2962;
	sub.f32 	%f2965, %f2958, %f2962;
	add.f32 	%f2966, %f2965, %f2965;
	fma.rn.f32 	%f2967, %f2964, %f2958, %f2966;
	mul.rn.f32 	%f2968, %f2960, %f2967;
	fma.rn.f32 	%f2969, %f2963, 0f3A2C32E4, 0f3B52E7DB;
	fma.rn.f32 	%f2970, %f2969, %f2963, 0f3C93BB73;
	fma.rn.f32 	%f2971, %f2970, %f2963, 0f3DF6384F;
	mul.rn.f32 	%f2972, %f2971, %f2963;
	fma.rn.f32 	%f2973, %f2962, 0f3FB8AA3B, %f2957;
	mul.f32 	%f2974, %f2972, 0f40400000;
	sub.f32 	%f2975, %f2957, %f2973;
	fma.rn.f32 	%f2976, %f2962, 0f3FB8AA3B, %f2975;
	fma.rn.f32 	%f2977, %f2968, 0f3FB8AA3B, %f2976;
	fma.rn.f32 	%f2978, %f2962, 0f32A55E34, %f2977;
	fma.rn.f32 	%f2979, %f2974, %f2968, %f2978;
	fma.rn.f32 	%f2980, %f2972, %f2962, %f2979;
	add.rn.f32 	%f2981, %f2973, %f2980;
	mov.f32 	%f2982, 0fBF000000;
	mul.rn.f32 	%f2983, %f2981, %f2982;
	cvt.rni.f32.f32 	%f2984, %f2983;
	sub.f32 	%f2985, %f2983, %f2984;
	neg.f32 	%f2986, %f2983;
	fma.rn.f32 	%f2987, %f2981, 0fBF000000, %f2986;
	neg.f32 	%f2988, %f2973;
	add.rn.f32 	%f2989, %f2981, %f2988;
	neg.f32 	%f2990, %f2989;
	add.rn.f32 	%f2991, %f2980, %f2990;
	fma.rn.f32 	%f2992, %f2991, 0fBF000000, %f2987;
	add.f32 	%f2993, %f2985, %f2992;
	setp.gt.f32 	%p399, %f2984, 0f00000000;
	selp.b32 	%r1914, 0, -2097152000, %p399;
	setp.neu.f32 	%p400, %f834, 0f7F800000;
	setp.lt.f32 	%p401, %f2983, 0f00000000;
	selp.f32 	%f2994, 0f00000000, 0f7F800000, %p401;
	abs.f32 	%f2995, %f2983;
	setp.gt.f32 	%p402, %f2995, 0f43180000;
	cvt.rzi.s32.f32 	%r1915, %f2984;
	shl.b32 	%r1916, %r1915, 23;
	sub.s32 	%r1917, %r1916, %r1914;
	mov.b32 	%f2996, %r1917;
	add.s32 	%r1918, %r1914, 2130706432;
	mov.b32 	%f2997, %r1918;
	fma.rn.f32 	%f2998, %f2993, 0f391FCB8E, 0f3AAF85ED;
	fma.rn.f32 	%f2999, %f2998, %f2993, 0f3C1D9856;
	fma.rn.f32 	%f3000, %f2999, %f2993, 0f3D6357BB;
	fma.rn.f32 	%f3001, %f3000, %f2993, 0f3E75FDEC;
	fma.rn.f32 	%f3002, %f3001, %f2993, 0f3F317218;
	fma.rn.f32 	%f3003, %f3002, %f2993, 0f3F800000;
	mul.f32 	%f3004, %f3003, %f2997;
	mul.f32 	%f3005, %f3004, %f2996;
	selp.f32 	%f6092, %f2994, %f3005, %p402;
	@%p400 bra 	$L__BB5_795;
	add.f32 	%f3006, %f833, %f833;
	mov.b32 	%r1919, %f3006;
	and.b32  	%r1920, %r1919, 2147483647;
	xor.b32  	%r1921, %r1920, 2139095040;
	mov.b32 	%f6092, %r1921;
$L__BB5_795:
	mul.f32 	%f839, %f791, %f813;
	mul.f32 	%f3009, %f830, %f6092;
	mul.f32 	%f3010, %f831, %f6092;
	mul.f32 	%f3011, %f832, %f6092;
	mul.f32 	%f840, %f839, %f3009;
	mul.f32 	%f841, %f839, %f3010;
	mul.f32 	%f842, %f839, %f3011;
	mul.f32 	%f3012, %f823, %f841;
	mul.f32 	%f3013, %f822, %f842;
	sub.f32 	%f843, %f3012, %f3013;
	mul.f32 	%f3014, %f821, %f842;
	mul.f32 	%f3015, %f823, %f840;
	sub.f32 	%f844, %f3014, %f3015;
	mul.f32 	%f3016, %f822, %f840;
	mul.f32 	%f3017, %f821, %f841;
	sub.f32 	%f845, %f3016, %f3017;
	mul.f32 	%f3018, %f844, %f844;
	fma.rn.f32 	%f3019, %f843, %f843, %f3018;
	fma.rn.f32 	%f846, %f845, %f845, %f3019;
	setp.leu.f32 	%p403, %f846, 0f00000000;
	mov.f32 	%f6093, 0f00000000;
	@%p403 bra 	$L__BB5_801;
	abs.f32 	%f847, %f846;
	setp.eq.f32 	%p404, %f846, 0f3F800000;
	mov.f32 	%f6093, 0f3F800000;
	@%p404 bra 	$L__BB5_801;
	setp.num.f32 	%p405, %f847, %f847;
	@%p405 bra 	$L__BB5_799;
	mov.f32 	%f3076, 0fBF000000;
	add.rn.f32 	%f6093, %f846, %f3076;
	bra.uni 	$L__BB5_801;
$L__BB5_799:
	setp.lt.f32 	%p406, %f847, 0f00800000;
	mul.f32 	%f3021, %f847, 0f4B800000;
	selp.f32 	%f3022, %f3021, %f847, %p406;
	mov.b32 	%r1922, %f3022;
	add.s32 	%r1923, %r1922, -1060439283;
	and.b32  	%r1924, %r1923, -8388608;
	sub.s32 	%r1925, %r1922, %r1924;
	mov.b32 	%f3023, %r1925;
	cvt.rn.f32.s32 	%f3024, %r1924;
	selp.f32 	%f3025, 0fC1C00000, 0f00000000, %p406;
	fma.rn.f32 	%f3026, %f3024, 0f34000000, %f3025;
	add.f32 	%f3027, %f3023, 0fBF800000;
	add.f32 	%f3028, %f3023, 0f3F800000;
	rcp.approx.ftz.f32 	%f3029, %f3028;
	add.f32 	%f3030, %f3027, %f3027;
	mul.f32 	%f3031, %f3030, %f3029;
	mul.f32 	%f3032, %f3031, %f3031;
	neg.f32 	%f3033, %f3031;
	sub.f32 	%f3034, %f3027, %f3031;
	add.f32 	%f3035, %f3034, %f3034;
	fma.rn.f32 	%f3036, %f3033, %f3027, %f3035;
	mul.rn.f32 	%f3037, %f3029, %f3036;
	fma.rn.f32 	%f3038, %f3032, 0f3A2C32E4, 0f3B52E7DB;
	fma.rn.f32 	%f3039, %f3038, %f3032, 0f3C93BB73;
	fma.rn.f32 	%f3040, %f3039, %f3032, 0f3DF6384F;
	mul.rn.f32 	%f3041, %f3040, %f3032;
	fma.rn.f32 	%f3042, %f3031, 0f3FB8AA3B, %f3026;
	mul.f32 	%f3043, %f3041, 0f40400000;
	sub.f32 	%f3044, %f3026, %f3042;
	fma.rn.f32 	%f3045, %f3031, 0f3FB8AA3B, %f3044;
	fma.rn.f32 	%f3046, %f3037, 0f3FB8AA3B, %f3045;
	fma.rn.f32 	%f3047, %f3031, 0f32A55E34, %f3046;
	fma.rn.f32 	%f3048, %f3043, %f3037, %f3047;
	fma.rn.f32 	%f3049, %f3041, %f3031, %f3048;
	add.rn.f32 	%f3050, %f3042, %f3049;
	mov.f32 	%f3051, 0fBF000000;
	mul.rn.f32 	%f3052, %f3050, %f3051;
	cvt.rni.f32.f32 	%f3053, %f3052;
	sub.f32 	%f3054, %f3052, %f3053;
	neg.f32 	%f3055, %f3052;
	fma.rn.f32 	%f3056, %f3050, 0fBF000000, %f3055;
	neg.f32 	%f3057, %f3042;
	add.rn.f32 	%f3058, %f3050, %f3057;
	neg.f32 	%f3059, %f3058;
	add.rn.f32 	%f3060, %f3049, %f3059;
	fma.rn.f32 	%f3061, %f3060, 0fBF000000, %f3056;
	add.f32 	%f3062, %f3054, %f3061;
	setp.gt.f32 	%p407, %f3053, 0f00000000;
	selp.b32 	%r1926, 0, -2097152000, %p407;
	setp.neu.f32 	%p408, %f847, 0f7F800000;
	setp.lt.f32 	%p409, %f3052, 0f00000000;
	selp.f32 	%f3063, 0f00000000, 0f7F800000, %p409;
	abs.f32 	%f3064, %f3052;
	setp.gt.f32 	%p410, %f3064, 0f43180000;
	cvt.rzi.s32.f32 	%r1927, %f3053;
	shl.b32 	%r1928, %r1927, 23;
	sub.s32 	%r1929, %r1928, %r1926;
	mov.b32 	%f3065, %r1929;
	add.s32 	%r1930, %r1926, 2130706432;
	mov.b32 	%f3066, %r1930;
	fma.rn.f32 	%f3067, %f3062, 0f391FCB8E, 0f3AAF85ED;
	fma.rn.f32 	%f3068, %f3067, %f3062, 0f3C1D9856;
	fma.rn.f32 	%f3069, %f3068, %f3062, 0f3D6357BB;
	fma.rn.f32 	%f3070, %f3069, %f3062, 0f3E75FDEC;
	fma.rn.f32 	%f3071, %f3070, %f3062, 0f3F317218;
	fma.rn.f32 	%f3072, %f3071, %f3062, 0f3F800000;
	mul.f32 	%f3073, %f3072, %f3066;
	mul.f32 	%f3074, %f3073, %f3065;
	selp.f32 	%f6093, %f3063, %f3074, %p410;
	@%p408 bra 	$L__BB5_801;
	add.f32 	%f3075, %f846, %f846;
	mov.b32 	%r1931, %f3075;
	and.b32  	%r1932, %r1931, 2147483647;
	xor.b32  	%r1933, %r1932, 2139095040;
	mov.b32 	%f6093, %r1933;
$L__BB5_801:
	mul.f32 	%f3077, %f839, 0f3F8CCCCD;
	mul.f32 	%f3078, %f843, %f6093;
	mul.f32 	%f3079, %f844, %f6093;
	mul.f32 	%f3080, %f845, %f6093;
	mul.f32 	%f852, %f3077, %f3078;
	mul.f32 	%f853, %f3077, %f3079;
	mul.f32 	%f854, %f3077, %f3080;
	mul.f32 	%f855, %f814, %f821;
	mul.f32 	%f856, %f814, %f822;
	mul.f32 	%f857, %f814, %f823;
	mul.f32 	%f858, %f620, 0f3FA2F984;
	abs.f32 	%f6096, %f858;
	setp.lt.f32 	%p411, %f6096, 0f3F800000;
	@%p411 bra 	$L__BB5_812;
	setp.gtu.f32 	%p412, %f6096, 0f4B000000;
	@%p412 bra 	$L__BB5_809;
	mov.f32 	%f3081, 0f3F800000;
	div.approx.f32 	%f3082, %f6096, %f3081;
	cvt.rzi.f32.f32 	%f6094, %f3082;
	sub.f32 	%f861, %f6096, %f6094;
	mov.b32 	%r854, %f861;
	setp.lt.u32 	%p413, %r854, 1065353216;
	@%p413 bra 	$L__BB5_808;
	setp.lt.u32 	%p414, %r854, -2147483647;
	@%p414 bra 	$L__BB5_806;
	add.f32 	%f3086, %f6094, 0fBF800000;
	setp.lt.f32 	%p417, %f861, 0fBF800000;
	add.f32 	%f3087, %f3086, 0fBF800000;
	selp.f32 	%f6094, %f3087, %f3086, %p417;
	bra.uni 	$L__BB5_808;
$L__BB5_806:
	add.f32 	%f6094, %f6094, 0f3F800000;
	setp.ltu.f32 	%p415, %f861, 0f40000000;
	@%p415 bra 	$L__BB5_808;
	add.f32 	%f3083, %f6094, 0f3F800000;
	add.f32 	%f3084, %f861, 0fC0400000;
	setp.ge.f32 	%p416, %f3084, 0f00000000;
	add.f32 	%f3085, %f3083, 0f3F800000;
	selp.f32 	%f6094, %f3085, %f3083, %p416;
$L__BB5_808:
	sub.f32 	%f6096, %f6096, %f6094;
	bra.uni 	$L__BB5_812;
$L__BB5_809:
	mov.b32 	%r855, %f6096;
	and.b32  	%r1934, %r855, 8388607;
	or.b32  	%r3567, %r1934, 1065353216;
	mov.b32 	%f6095, %r3567;
	and.b32  	%r1935, %r855, -8388608;
	add.s32 	%r3568, %r1935, -1065353216;
	setp.eq.s32 	%p418, %r3568, 0;
	@%p418 bra 	$L__BB5_811;
$L__BB5_810:
	min.u32 	%r1936, %r3568, 192937984;
	add.s32 	%r1937, %r3567, %r1936;
	mov.b32 	%f3088, %r1937;
	sub.f32 	%f3089, %f3088, %f3088;
	add.f32 	%f3090, %f3089, %f3088;
	sub.f32 	%f3091, %f3088, %f3090;
	mov.f32 	%f3092, 0f3F800000;
	fma.rz.f32 	%f3093, %f3091, %f3092, %f3090;
	cvt.rzi.f32.f32 	%f3094, %f3093;
	sub.f32 	%f6095, %f3088, %f3094;
	sub.s32 	%r3568, %r3568, %r1936;
	mov.b32 	%r3567, %f6095;
	setp.ne.s32 	%p419, %r3568, 0;
	setp.ne.s32 	%p420, %r3567, 0;
	and.pred  	%p421, %p419, %p420;
	@%p421 bra 	$L__BB5_810;
$L__BB5_811:
	setp.gt.u32 	%p422, %r855, 2139095039;
	selp.f32 	%f3096, 0f7FFFFFFF, 0f4B000000, %p422;
	mul.f32 	%f3097, %f6095, 0f34000000;
	mul.f32 	%f6096, %f3096, %f3097;
$L__BB5_812:
	abs.f32 	%f3098, %f6096;
	setp.nan.f32 	%p423, %f3098, %f3098;
	copysign.f32 	%f3099, %f858, %f6096;
	selp.f32 	%f3100, %f6096, %f3099, %p423;
	setp.lt.f32 	%p424, %f3100, 0f00000000;
	add.f32 	%f3101, %f3100, 0f3F800000;
	selp.f32 	%f872, %f3101, %f3100, %p424;
	mul.f32 	%f873, %f872, 0f41490FDA;
	mul.f32 	%f3102, %f873, 0f3F22F983;
	cvt.rni.s32.f32 	%r3576, %f3102;
	cvt.rn.f32.s32 	%f3103, %r3576;
	fma.rn.f32 	%f3104, %f3103, 0fBFC90FDA, %f873;
	fma.rn.f32 	%f3105, %f3103, 0fB3A22168, %f3104;
	fma.rn.f32 	%f6098, %f3103, 0fA7C234C5, %f3105;
	abs.f32 	%f875, %f873;
	setp.ltu.f32 	%p425, %f875, 0f47CE4780;
	mov.u32 	%r3572, %r3576;
	mov.f32 	%f6097, %f6098;
	@%p425 bra 	$L__BB5_820;
	setp.neu.f32 	%p426, %f875, 0f7F800000;
	@%p426 bra 	$L__BB5_815;
	mov.f32 	%f3108, 0f00000000;
	mul.rn.f32 	%f6097, %f873, %f3108;
	mov.b32 	%r3572, 0;
	bra.uni 	$L__BB5_820;
$L__BB5_815:
	mov.b32 	%r863, %f873;
	shl.b32 	%r1939, %r863, 8;
	or.b32  	%r864, %r1939, -2147483648;
	mov.b64 	%rd1396, 0;
	mov.b32 	%r3569, 0;
	mov.u64 	%rd1394, __cudart_i2opi_f;
	mov.u64 	%rd1395, %rd1;
$L__BB5_816:
	.pragma "nounroll";
	ld.global.nc.u32 	%r1940, [%rd1394];
	mad.wide.u32 	%rd798, %r1940, %r864, %rd1396;
	shr.u64 	%rd1396, %rd798, 32;
	st.local.u32 	[%rd1395], %rd798;
	add.s32 	%r3569, %r3569, 1;
	add.s64 	%rd1395, %rd1395, 4;
	add.s64 	%rd1394, %rd1394, 4;
	setp.ne.s32 	%p427, %r3569, 6;
	@%p427 bra 	$L__BB5_816;
	shr.u32 	%r1941, %r863, 23;
	st.local.u32 	[%rd1+24], %rd1396;
	and.b32  	%r867, %r1941, 31;
	and.b32  	%r1942, %r1941, 224;
	add.s32 	%r1943, %r1942, -128;
	shr.u32 	%r1944, %r1943, 5;
	mul.wide.u32 	%rd799, %r1944, 4;
	sub.s64 	%rd442, %rd1, %rd799;
	ld.local.u32 	%r3570, [%rd442+24];
	ld.local.u32 	%r3571, [%rd442+20];
	setp.eq.s32 	%p428, %r867, 0;
	@%p428 bra 	$L__BB5_819;
	shf.l.wrap.b32 	%r3570, %r3571, %r3570, %r867;
	ld.local.u32 	%r1945, [%rd442+16];
	shf.l.wrap.b32 	%r3571, %r1945, %r3571, %r867;
$L__BB5_819:
	shr.u32 	%r1946, %r3570, 30;
	shf.l.wrap.b32 	%r1947, %r3571, %r3570, 2;
	shl.b32 	%r1948, %r3571, 2;
	shr.u32 	%r1949, %r1947, 31;
	add.s32 	%r1950, %r1949, %r1946;
	neg.s32 	%r1951, %r1950;
	setp.lt.s32 	%p429, %r863, 0;
	selp.b32 	%r3572, %r1951, %r1950, %p429;
	xor.b32  	%r1952, %r1947, %r863;
	shr.s32 	%r1953, %r1947, 31;
	xor.b32  	%r1954, %r1953, %r1947;
	xor.b32  	%r1955, %r1953, %r1948;
	cvt.u64.u32 	%rd800, %r1954;
	shl.b64 	%rd801, %rd800, 32;
	cvt.u64.u32 	%rd802, %r1955;
	or.b64  	%rd803, %rd801, %rd802;
	cvt.rn.f64.s64 	%fd71, %rd803;
	mul.f64 	%fd72, %fd71, 0d3BF921FB54442D19;
	cvt.rn.f32.f64 	%f3106, %fd72;
	neg.f32 	%f3107, %f3106;
	setp.lt.s32 	%p430, %r1952, 0;
	selp.f32 	%f6097, %f3107, %f3106, %p430;
$L__BB5_820:
	setp.ltu.f32 	%p431, %f875, 0f47CE4780;
	add.s32 	%r1957, %r3572, 1;
	mul.rn.f32 	%f3109, %f6097, %f6097;
	and.b32  	%r1958, %r3572, 1;
	setp.eq.b32 	%p432, %r1958, 1;
	selp.f32 	%f3110, %f6097, 0f3F800000, %p432;
	fma.rn.f32 	%f3111, %f3109, %f3110, 0f00000000;
	fma.rn.f32 	%f3112, %f3109, 0f37CBAC00, 0fBAB607ED;
	selp.f32 	%f3113, 0fB94D4153, %f3112, %p432;
	selp.f32 	%f3114, 0f3C0885E4, 0f3D2AAABB, %p432;
	fma.rn.f32 	%f3115, %f3113, %f3109, %f3114;
	selp.f32 	%f3116, 0fBE2AAAA8, 0fBEFFFFFF, %p432;
	fma.rn.f32 	%f3117, %f3115, %f3109, %f3116;
	fma.rn.f32 	%f3118, %f3117, %f3111, %f3110;
	and.b32  	%r1959, %r1957, 2;
	setp.eq.s32 	%p433, %r1959, 0;
	mov.f32 	%f3119, 0f00000000;
	sub.f32 	%f3120, %f3119, %f3118;
	selp.f32 	%f3121, %f3118, %f3120, %p433;
	mov.f32 	%f3122, 0f3F800000;
	sub.f32 	%f3123, %f3122, %f3121;
	setp.gt.f32 	%p434, %f872, 0f3E800000;
	setp.lt.f32 	%p435, %f872, 0f3F400000;
	mov.f32 	%f3124, 0f40800000;
	sub.f32 	%f3125, %f3124, %f3123;
	selp.f32 	%f3126, %f3125, %f3123, %p435;
	selp.f32 	%f3127, %f3126, %f3123, %p434;
	mul.f32 	%f879, %f3127, 0f3F19999A;
	mul.f32 	%f3128, %f879, %f879;
	mov.f32 	%f3129, 0f3F000000;
	mul.rn.f32 	%f3130, %f3129, %f3119;
	mov.f32 	%f3131, 0f3DF6384F;
	mul.rn.f32 	%f3132, %f3131, %f3119;
	fma.rn.f32 	%f3133, %f3130, 0f3FB8AA3B, 0f00000000;
	add.f32 	%f3134, %f3133, 0f00000000;
	mul.f32 	%f3135, %f3132, 0f40400000;
	fma.rn.f32 	%f3136, %f3135, %f3130, %f3134;
	fma.rn.f32 	%f3137, %f3132, 0f00000000, %f3136;
	mov.f32 	%f3138, 0f40C00000;
	add.rn.f32 	%f3139, %f3138, %f3137;
	mov.f32 	%f3140, 0fC0C00000;
	add.rn.f32 	%f3141, %f3139, %f3140;
	neg.f32 	%f3142, %f3141;
	add.rn.f32 	%f3143, %f3137, %f3142;
	mov.f32 	%f3144, 0fBF800000;
	mul.rn.f32 	%f3145, %f3139, %f3144;
	neg.f32 	%f3146, %f3145;
	sub.f32 	%f3147, %f3146, %f3139;
	sub.f32 	%f3148, %f3147, %f3143;
	cvt.rni.f32.f32 	%f3149, %f3145;
	sub.f32 	%f3150, %f3145, %f3149;
	add.f32 	%f3151, %f3150, %f3148;
	fma.rn.f32 	%f3152, %f3151, 0f391FCB8E, 0f3AAF85ED;
	fma.rn.f32 	%f3153, %f3152, %f3151, 0f3C1D9856;
	fma.rn.f32 	%f3154, %f3153, %f3151, 0f3D6357BB;
	fma.rn.f32 	%f3155, %f3154, %f3151, 0f3E75FDEC;
	fma.rn.f32 	%f3156, %f3155, %f3151, 0f3F317218;
	fma.rn.f32 	%f3157, %f3156, %f3151, 0f3F800000;
	cvt.rzi.s32.f32 	%r1960, %f3149;
	setp.gt.f32 	%p436, %f3149, 0f00000000;
	selp.b32 	%r1961, 0, -2097152000, %p436;
	add.s32 	%r1962, %r1961, 2130706432;
	mov.b32 	%f3158, %r1962;
	mul.f32 	%f3159, %f3157, %f3158;
	shl.b32 	%r1963, %r1960, 23;
	sub.s32 	%r1964, %r1963, %r1961;
	mov.b32 	%f3160, %r1964;
	mul.f32 	%f3161, %f3159, %f3160;
	abs.f32 	%f3162, %f3145;
	setp.gt.f32 	%p437, %f3162, 0f43180000;
	setp.lt.f32 	%p438, %f3145, 0f00000000;
	selp.f32 	%f3163, 0f00000000, 0f7F800000, %p438;
	selp.f32 	%f3164, %f3163, %f3161, %p437;
	mul.f32 	%f3165, %f3164, %f3128;
	fma.rn.f32 	%f880, %f855, %f3165, %f840;
	fma.rn.f32 	%f881, %f856, %f3165, %f841;
	fma.rn.f32 	%f882, %f857, %f3165, %f842;
	@%p431 bra 	$L__BB5_828;
	setp.neu.f32 	%p439, %f875, 0f7F800000;
	@%p439 bra 	$L__BB5_823;
	mov.f32 	%f3168, 0f00000000;
	mul.rn.f32 	%f6098, %f873, %f3168;
	mov.b32 	%r3576, 0;
	bra.uni 	$L__BB5_828;
$L__BB5_823:
	mov.b32 	%r876, %f873;
	shl.b32 	%r1966, %r876, 8;
	or.b32  	%r877, %r1966, -2147483648;
	mov.b64 	%rd1399, 0;
	mov.b32 	%r3573, 0;
	mov.u64 	%rd1397, __cudart_i2opi_f;
	mov.u64 	%rd1398, %rd1;
$L__BB5_824:
	.pragma "nounroll";
	ld.global.nc.u32 	%r1967, [%rd1397];
	mad.wide.u32 	%rd806, %r1967, %r877, %rd1399;
	shr.u64 	%rd1399, %rd806, 32;
	st.local.u32 	[%rd1398], %rd806;
	add.s32 	%r3573, %r3573, 1;
	add.s64 	%rd1398, %rd1398, 4;
	add.s64 	%rd1397, %rd1397, 4;
	setp.ne.s32 	%p440, %r3573, 6;
	@%p440 bra 	$L__BB5_824;
	shr.u32 	%r1968, %r876, 23;
	st.local.u32 	[%rd1+24], %rd1399;
	and.b32  	%r880, %r1968, 31;
	and.b32  	%r1969, %r1968, 224;
	add.s32 	%r1970, %r1969, -128;
	shr.u32 	%r1971, %r1970, 5;
	mul.wide.u32 	%rd807, %r1971, 4;
	sub.s64 	%rd449, %rd1, %rd807;
	ld.local.u32 	%r3574, [%rd449+24];
	ld.local.u32 	%r3575, [%rd449+20];
	setp.eq.s32 	%p441, %r880, 0;
	@%p441 bra 	$L__BB5_827;
	shf.l.wrap.b32 	%r3574, %r3575, %r3574, %r880;
	ld.local.u32 	%r1972, [%rd449+16];
	shf.l.wrap.b32 	%r3575, %r1972, %r3575, %r880;
$L__BB5_827:
	shr.u32 	%r1973, %r3574, 30;
	shf.l.wrap.b32 	%r1974, %r3575, %r3574, 2;
	shl.b32 	%r1975, %r3575, 2;
	shr.u32 	%r1976, %r1974, 31;
	add.s32 	%r1977, %r1976, %r1973;
	neg.s32 	%r1978, %r1977;
	setp.lt.s32 	%p442, %r876, 0;
	selp.b32 	%r3576, %r1978, %r1977, %p442;
	xor.b32  	%r1979, %r1974, %r876;
	shr.s32 	%r1980, %r1974, 31;
	xor.b32  	%r1981, %r1980, %r1974;
	xor.b32  	%r1982, %r1980, %r1975;
	cvt.u64.u32 	%rd808, %r1981;
	shl.b64 	%rd809, %rd808, 32;
	cvt.u64.u32 	%rd810, %r1982;
	or.b64  	%rd811, %rd809, %rd810;
	cvt.rn.f64.s64 	%fd73, %rd811;
	mul.f64 	%fd74, %fd73, 0d3BF921FB54442D19;
	cvt.rn.f32.f64 	%f3166, %fd74;
	neg.f32 	%f3167, %f3166;
	setp.lt.s32 	%p443, %r1979, 0;
	selp.f32 	%f6098, %f3167, %f3166, %p443;
$L__BB5_828:
	mul.rn.f32 	%f3169, %f6098, %f6098;
	and.b32  	%r1984, %r3576, 1;
	setp.eq.b32 	%p444, %r1984, 1;
	selp.f32 	%f3170, 0f3F800000, %f6098, %p444;
	fma.rn.f32 	%f3171, %f3169, %f3170, 0f00000000;
	fma.rn.f32 	%f3172, %f3169, 0f37CBAC00, 0fBAB607ED;
	selp.f32 	%f3173, %f3172, 0fB94D4153, %p444;
	selp.f32 	%f3174, 0f3D2AAABB, 0f3C0885E4, %p444;
	fma.rn.f32 	%f3175, %f3173, %f3169, %f3174;
	selp.f32 	%f3176, 0fBEFFFFFF, 0fBE2AAAA8, %p444;
	fma.rn.f32 	%f3177, %f3175, %f3169, %f3176;
	fma.rn.f32 	%f3178, %f3177, %f3171, %f3170;
	and.b32  	%r1985, %r3576, 2;
	setp.eq.s32 	%p445, %r1985, 0;
	mov.f32 	%f3179, 0f00000000;
	sub.f32 	%f3180, %f3179, %f3178;
	selp.f32 	%f3181, %f3178, %f3180, %p445;
	mul.f32 	%f886, %f852, %f3181;
	mul.f32 	%f887, %f853, %f3181;
	mul.f32 	%f888, %f854, %f3181;
	mul.f32 	%f889, %f872, 0f40C90FDA;
	mul.f32 	%f3182, %f889, 0f3F22F983;
	cvt.rni.s32.f32 	%r3580, %f3182;
	cvt.rn.f32.s32 	%f3183, %r3580;
	fma.rn.f32 	%f3184, %f3183, 0fBFC90FDA, %f889;
	fma.rn.f32 	%f3185, %f3183, 0fB3A22168, %f3184;
	fma.rn.f32 	%f6099, %f3183, 0fA7C234C5, %f3185;
	abs.f32 	%f891, %f889;
	setp.ltu.f32 	%p446, %f891, 0f47CE4780;
	@%p446 bra 	$L__BB5_836;
	setp.neu.f32 	%p447, %f891, 0f7F800000;
	@%p447 bra 	$L__BB5_831;
	mov.f32 	%f3188, 0f00000000;
	mul.rn.f32 	%f6099, %f889, %f3188;
	mov.b32 	%r3580, 0;
	bra.uni 	$L__BB5_836;
$L__BB5_831:
	mov.b32 	%r890, %f889;
	shl.b32 	%r1987, %r890, 8;
	or.b32  	%r891, %r1987, -2147483648;
	mov.b64 	%rd1402, 0;
	mov.b32 	%r3577, 0;
	mov.u64 	%rd1400, __cudart_i2opi_f;
	mov.u64 	%rd1401, %rd1;
$L__BB5_832:
	.pragma "nounroll";
	ld.global.nc.u32 	%r1988, [%rd1400];
	mad.wide.u32 	%rd814, %r1988, %r891, %rd1402;
	shr.u64 	%rd1402, %rd814, 32;
	st.local.u32 	[%rd1401], %rd814;
	add.s32 	%r3577, %r3577, 1;
	add.s64 	%rd1401, %rd1401, 4;
	add.s64 	%rd1400, %rd1400, 4;
	setp.ne.s32 	%p448, %r3577, 6;
	@%p448 bra 	$L__BB5_832;
	shr.u32 	%r1989, %r890, 23;
	st.local.u32 	[%rd1+24], %rd1402;
	and.b32  	%r894, %r1989, 31;
	and.b32  	%r1990, %r1989, 224;
	add.s32 	%r1991, %r1990, -128;
	shr.u32 	%r1992, %r1991, 5;
	mul.wide.u32 	%rd815, %r1992, 4;
	sub.s64 	%rd456, %rd1, %rd815;
	ld.local.u32 	%r3578, [%rd456+24];
	ld.local.u32 	%r3579, [%rd456+20];
	setp.eq.s32 	%p449, %r894, 0;
	@%p449 bra 	$L__BB5_835;
	shf.l.wrap.b32 	%r3578, %r3579, %r3578, %r894;
	ld.local.u32 	%r1993, [%rd456+16];
	shf.l.wrap.b32 	%r3579, %r1993, %r3579, %r894;
$L__BB5_835:
	shr.u32 	%r1994, %r3578, 30;
	shf.l.wrap.b32 	%r1995, %r3579, %r3578, 2;
	shl.b32 	%r1996, %r3579, 2;
	shr.u32 	%r1997, %r1995, 31;
	add.s32 	%r1998, %r1997, %r1994;
	neg.s32 	%r1999, %r1998;
	setp.lt.s32 	%p450, %r890, 0;
	selp.b32 	%r3580, %r1999, %r1998, %p450;
	xor.b32  	%r2000, %r1995, %r890;
	shr.s32 	%r2001, %r1995, 31;
	xor.b32  	%r2002, %r2001, %r1995;
	xor.b32  	%r2003, %r2001, %r1996;
	cvt.u64.u32 	%rd816, %r2002;
	shl.b64 	%rd817, %rd816, 32;
	cvt.u64.u32 	%rd818, %r2003;
	or.b64  	%rd819, %rd817, %rd818;
	cvt.rn.f64.s64 	%fd75, %rd819;
	mul.f64 	%fd76, %fd75, 0d3BF921FB54442D19;
	cvt.rn.f32.f64 	%f3186, %fd76;
	neg.f32 	%f3187, %f3186;
	setp.lt.s32 	%p451, %r2000, 0;
	selp.f32 	%f6099, %f3187, %f3186, %p451;
$L__BB5_836:
	mul.f32 	%f3189, %f791, %f791;
	add.f32 	%f3190, %f791, %f791;
	sub.f32 	%f3191, %f3190, %f3189;
	add.s32 	%r2005, %r3580, 1;
	mul.rn.f32 	%f3192, %f6099, %f6099;
	and.b32  	%r2006, %r3580, 1;
	setp.eq.b32 	%p452, %r2006, 1;
	selp.f32 	%f3193, %f6099, 0f3F800000, %p452;
	fma.rn.f32 	%f3194, %f3192, %f3193, 0f00000000;
	fma.rn.f32 	%f3195, %f3192, 0f37CBAC00, 0fBAB607ED;
	selp.f32 	%f3196, 0fB94D4153, %f3195, %p452;
	selp.f32 	%f3197, 0f3C0885E4, 0f3D2AAABB, %p452;
	fma.rn.f32 	%f3198, %f3196, %f3192, %f3197;
	selp.f32 	%f3199, 0fBE2AAAA8, 0fBEFFFFFF, %p452;
	fma.rn.f32 	%f3200, %f3198, %f3192, %f3199;
	fma.rn.f32 	%f3201, %f3200, %f3194, %f3193;
	and.b32  	%r2007, %r2005, 2;
	setp.eq.s32 	%p453, %r2007, 0;
	mov.f32 	%f3202, 0f00000000;
	sub.f32 	%f3203, %f3202, %f3201;
	selp.f32 	%f3204, %f3201, %f3203, %p453;
	add.f32 	%f3205, %f3204, %f3204;
	mov.f32 	%f3206, 0f40000000;
	sub.f32 	%f3207, %f3206, %f3205;
	mov.f32 	%f3208, 0f3F800000;
	sub.f32 	%f3209, %f3208, %f3191;
	mul.f32 	%f3210, %f3209, %f3207;
	fma.rn.f32 	%f3211, %f3191, %f879, %f3210;
	fma.rn.f32 	%f3212, %f880, %f3211, %f886;
	fma.rn.f32 	%f3213, %f881, %f3211, %f887;
	fma.rn.f32 	%f3214, %f882, %f3211, %f888;
	add.f32 	%f895, %f792, %f3212;
	add.f32 	%f896, %f795, %f3213;
	add.f32 	%f897, %f798, %f3214;
	mul.f32 	%f898, %f620, 0f3F000000;
	mul.f32 	%f3215, %f898, 0f3F22F983;
	cvt.rni.s32.f32 	%r3588, %f3215;
	cvt.rn.f32.s32 	%f3216, %r3588;
	fma.rn.f32 	%f3217, %f3216, 0fBFC90FDA, %f898;
	fma.rn.f32 	%f3218, %f3216, 0fB3A22168, %f3217;
	fma.rn.f32 	%f6101, %f3216, 0fA7C234C5, %f3218;
	abs.f32 	%f900, %f898;
	setp.ltu.f32 	%p454, %f900, 0f47CE4780;
	mov.u32 	%r3584, %r3588;
	mov.f32 	%f6100, %f6101;
	@%p454 bra 	$L__BB5_844;
	setp.neu.f32 	%p455, %f900, 0f7F800000;
	@%p455 bra 	$L__BB5_839;
	mov.f32 	%f3221, 0f00000000;
	mul.rn.f32 	%f6100, %f898, %f3221;
	mov.b32 	%r3584, 0;
	bra.uni 	$L__BB5_844;
$L__BB5_839:
	mov.b32 	%r904, %f898;
	shl.b32 	%r2009, %r904, 8;
	or.b32  	%r905, %r2009, -2147483648;
	mov.b64 	%rd1405, 0;
	mov.b32 	%r3581, 0;
	mov.u64 	%rd1403, __cudart_i2opi_f;
	mov.u64 	%rd1404, %rd1;
$L__BB5_840:
	.pragma "nounroll";
	ld.global.nc.u32 	%r2010, [%rd1403];
	mad.wide.u32 	%rd822, %r2010, %r905, %rd1405;
	shr.u64 	%rd1405, %rd822, 32;
	st.local.u32 	[%rd1404], %rd822;
	add.s32 	%r3581, %r3581, 1;
	add.s64 	%rd1404, %rd1404, 4;
	add.s64 	%rd1403, %rd1403, 4;
	setp.ne.s32 	%p456, %r3581, 6;
	@%p456 bra 	$L__BB5_840;
	shr.u32 	%r2011, %r904, 23;
	st.local.u32 	[%rd1+24], %rd1405;
	and.b32  	%r908, %r2011, 31;
	and.b32  	%r2012, %r2011, 224;
	add.s32 	%r2013, %r2012, -128;
	shr.u32 	%r2014, %r2013, 5;
	mul.wide.u32 	%rd823, %r2014, 4;
	sub.s64 	%rd463, %rd1, %rd823;
	ld.local.u32 	%r3582, [%rd463+24];
	ld.local.u32 	%r3583, [%rd463+20];
	setp.eq.s32 	%p457, %r908, 0;
	@%p457 bra 	$L__BB5_843;
	shf.l.wrap.b32 	%r3582, %r3583, %r3582, %r908;
	ld.local.u32 	%r2015, [%rd463+16];
	shf.l.wrap.b32 	%r3583, %r2015, %r3583, %r908;
$L__BB5_843:
	shr.u32 	%r2016, %r3582, 30;
	shf.l.wrap.b32 	%r2017, %r3583, %r3582, 2;
	shl.b32 	%r2018, %r3583, 2;
	shr.u32 	%r2019, %r2017, 31;
	add.s32 	%r2020, %r2019, %r2016;
	neg.s32 	%r2021, %r2020;
	setp.lt.s32 	%p458, %r904, 0;
	selp.b32 	%r3584, %r2021, %r2020, %p458;
	xor.b32  	%r2022, %r2017, %r904;
	shr.s32 	%r2023, %r2017, 31;
	xor.b32  	%r2024, %r2023, %r2017;
	xor.b32  	%r2025, %r2023, %r2018;
	cvt.u64.u32 	%rd824, %r2024;
	shl.b64 	%rd825, %rd824, 32;
	cvt.u64.u32 	%rd826, %r2025;
	or.b64  	%rd827, %rd825, %rd826;
	cvt.rn.f64.s64 	%fd77, %rd827;
	mul.f64 	%fd78, %fd77, 0d3BF921FB54442D19;
	cvt.rn.f32.f64 	%f3219, %fd78;
	neg.f32 	%f3220, %f3219;
	setp.lt.s32 	%p459, %r2022, 0;
	selp.f32 	%f6100, %f3220, %f3219, %p459;
$L__BB5_844:
	setp.ltu.f32 	%p460, %f900, 0f47CE4780;
	add.s32 	%r2027, %r3584, 1;
	mul.rn.f32 	%f3222, %f6100, %f6100;
	and.b32  	%r2028, %r3584, 1;
	setp.eq.b32 	%p461, %r2028, 1;
	selp.f32 	%f3223, %f6100, 0f3F800000, %p461;
	fma.rn.f32 	%f3224, %f3222, %f3223, 0f00000000;
	fma.rn.f32 	%f3225, %f3222, 0f37CBAC00, 0fBAB607ED;
	selp.f32 	%f3226, 0fB94D4153, %f3225, %p461;
	selp.f32 	%f3227, 0f3C0885E4, 0f3D2AAABB, %p461;
	fma.rn.f32 	%f3228, %f3226, %f3222, %f3227;
	selp.f32 	%f3229, 0fBE2AAAA8, 0fBEFFFFFF, %p461;
	fma.rn.f32 	%f3230, %f3228, %f3222, %f3229;
	fma.rn.f32 	%f3231, %f3230, %f3224, %f3223;
	and.b32  	%r2029, %r2027, 2;
	setp.eq.s32 	%p462, %r2029, 0;
	mov.f32 	%f3232, 0f00000000;
	sub.f32 	%f3233, %f3232, %f3231;
	selp.f32 	%f904, %f3231, %f3233, %p462;
	@%p460 bra 	$L__BB5_852;
	setp.neu.f32 	%p463, %f900, 0f7F800000;
	@%p463 bra 	$L__BB5_847;
	mov.f32 	%f3236, 0f00000000;
	mul.rn.f32 	%f6101, %f898, %f3236;
	mov.b32 	%r3588, 0;
	bra.uni 	$L__BB5_852;
$L__BB5_847:
	mov.b32 	%r917, %f898;
	shl.b32 	%r2031, %r917, 8;
	or.b32  	%r918, %r2031, -2147483648;
	mov.b64 	%rd1408, 0;
	mov.b32 	%r3585, 0;
	mov.u64 	%rd1406, __cudart_i2opi_f;
	mov.u64 	%rd1407, %rd1;
$L__BB5_848:
	.pragma "nounroll";
	ld.global.nc.u32 	%r2032, [%rd1406];
	mad.wide.u32 	%rd830, %r2032, %r918, %rd1408;
	shr.u64 	%rd1408, %rd830, 32;
	st.local.u32 	[%rd1407], %rd830;
	add.s32 	%r3585, %r3585, 1;
	add.s64 	%rd1407, %rd1407, 4;
	add.s64 	%rd1406, %rd1406, 4;
	setp.ne.s32 	%p464, %r3585, 6;
	@%p464 bra 	$L__BB5_848;
	shr.u32 	%r2033, %r917, 23;
	st.local.u32 	[%rd1+24], %rd1408;
	and.b32  	%r921, %r2033, 31;
	and.b32  	%r2034, %r2033, 224;
	add.s32 	%r2035, %r2034, -128;
	shr.u32 	%r2036, %r2035, 5;
	mul.wide.u32 	%rd831, %r2036, 4;
	sub.s64 	%rd470, %rd1, %rd831;
	ld.local.u32 	%r3586, [%rd470+24];
	ld.local.u32 	%r3587, [%rd470+20];
	setp.eq.s32 	%p465, %r921, 0;
	@%p465 bra 	$L__BB5_851;
	shf.l.wrap.b32 	%r3586, %r3587, %r3586, %r921;
	ld.local.u32 	%r2037, [%rd470+16];
	shf.l.wrap.b32 	%r3587, %r2037, %r3587, %r921;
$L__BB5_851:
	shr.u32 	%r2038, %r3586, 30;
	shf.l.wrap.b32 	%r2039, %r3587, %r3586, 2;
	shl.b32 	%r2040, %r3587, 2;
	shr.u32 	%r2041, %r2039, 31;
	add.s32 	%r2042, %r2041, %r2038;
	neg.s32 	%r2043, %r2042;
	setp.lt.s32 	%p466, %r917, 0;
	selp.b32 	%r3588, %r2043, %r2042, %p466;
	xor.b32  	%r2044, %r2039, %r917;
	shr.s32 	%r2045, %r2039, 31;
	xor.b32  	%r2046, %r2045, %r2039;
	xor.b32  	%r2047, %r2045, %r2040;
	cvt.u64.u32 	%rd832, %r2046;
	shl.b64 	%rd833, %rd832, 32;
	cvt.u64.u32 	%rd834, %r2047;
	or.b64  	%rd835, %rd833, %rd834;
	cvt.rn.f64.s64 	%fd79, %rd835;
	mul.f64 	%fd80, %fd79, 0d3BF921FB54442D19;
	cvt.rn.f32.f64 	%f3234, %fd80;
	neg.f32 	%f3235, %f3234;
	setp.lt.s32 	%p467, %r2044, 0;
	selp.f32 	%f6101, %f3235, %f3234, %p467;
$L__BB5_852:
	mul.rn.f32 	%f3237, %f6101, %f6101;
	and.b32  	%r2049, %r3588, 1;
	setp.eq.b32 	%p468, %r2049, 1;
	selp.f32 	%f3238, 0f3F800000, %f6101, %p468;
	fma.rn.f32 	%f3239, %f3237, %f3238, 0f00000000;
	fma.rn.f32 	%f3240, %f3237, 0f37CBAC00, 0fBAB607ED;
	selp.f32 	%f3241, %f3240, 0fB94D4153, %p468;
	selp.f32 	%f3242, 0f3D2AAABB, 0f3C0885E4, %p468;
	fma.rn.f32 	%f3243, %f3241, %f3237, %f3242;
	selp.f32 	%f3244, 0fBEFFFFFF, 0fBE2AAAA8, %p468;
	fma.rn.f32 	%f3245, %f3243, %f3237, %f3244;
	fma.rn.f32 	%f3246, %f3245, %f3239, %f3238;
	and.b32  	%r2050, %r3588, 2;
	setp.eq.s32 	%p469, %r2050, 0;
	mov.f32 	%f3247, 0f00000000;
	sub.f32 	%f3248, %f3247, %f3246;
	selp.f32 	%f3249, %f3246, %f3248, %p469;
	mul.f32 	%f3250, %f3249, 0f00000000;
	mul.f32 	%f3251, %f895, %f3250;
	fma.rn.f32 	%f3252, %f904, 0f00000000, %f3251;
	mul.f32 	%f3253, %f896, %f3250;
	add.f32 	%f3254, %f3253, %f3252;
	fma.rn.f32 	%f3255, %f897, %f3249, %f3254;
	mul.f32 	%f3256, %f3250, 0f80000000;
	fma.rn.f32 	%f3257, %f895, %f904, %f3256;
	mul.f32 	%f3258, %f897, %f3250;
	sub.f32 	%f3259, %f3257, %f3258;
	fma.rn.f32 	%f3260, %f896, %f3249, %f3259;
	fma.rn.f32 	%f3261, %f896, %f904, %f3258;
	fma.rn.f32 	%f3262, %f3250, 0f80000000, %f3261;
	mul.f32 	%f3263, %f895, %f3249;
	sub.f32 	%f3264, %f3262, %f3263;
	mul.f32 	%f3265, %f897, %f904;
	sub.f32 	%f3266, %f3265, %f3253;
	fma.rn.f32 	%f3267, %f895, %f3250, %f3266;
	sub.f32 	%f3268, %f3267, %f3250;
	mul.f32 	%f3269, %f3250, %f3255;
	fma.rn.f32 	%f3270, %f904, %f3260, %f3269;
	fma.rn.f32 	%f3271, %f3249, %f3264, %f3270;
	mul.f32 	%f3272, %f3250, %f3268;
	sub.f32 	%f6128, %f3271, %f3272;
	mul.f32 	%f3273, %f3249, %f3260;
	sub.f32 	%f3274, %f3269, %f3273;
	fma.rn.f32 	%f3275, %f904, %f3264, %f3274;
	add.f32 	%f6127, %f3272, %f3275;
	mul.f32 	%f3276, %f3250, %f3260;
	fma.rn.f32 	%f3277, %f3249, %f3255, %f3276;
	mul.f32 	%f3278, %f3250, %f3264;
	sub.f32 	%f3279, %f3277, %f3278;
	fma.rn.f32 	%f6126, %f904, %f3268, %f3279;
	add.f32 	%f3280, %f1, %f3;
	{ // callseq 11, 0
	.param .align 16 .b8 param0[12];
	st.param.v2.f32 	[param0], {%f3280, 0f00000000};
	st.param.f32 	[param0+8], 0f00000000;
	.param .align 16 .b8 param1[12];
	st.param.v2.f32 	[param1], {%f621, 0f3F800000};
	st.param.f32 	[param1+8], 0f00000000;
	.param .b32 param2;
	st.param.f32 	[param2], %f622;
	.param .align 16 .b8 retval0[36];
	call.uni (retval0), 
	_Z7ev_push3jetS_fi, 
	(
	param0, 
	param1, 
	param2
	);
	ld.param.v4.f32 	{%f6131, %f3282, %f3283, %f6130}, [retval0];
	ld.param.v4.f32 	{%f3285, %f3286, %f6129, %f3288}, [retval0+16];
	ld.param.f32 	%f3289, [retval0+32];
	} // callseq 11
	add.f32 	%f3296, %f2, %f4;
	{ // callseq 12, 0
	.param .align 16 .b8 param0[12];
	st.param.v2.f32 	[param0], {%f3280, 0f00000000};
	st.param.f32 	[param0+8], 0f00000000;
	.param .align 16 .b8 param1[12];
	st.param.v2.f32 	[param1], {%f3296, 0f3F800000};
	st.param.f32 	[param1+8], 0f00000000;
	.param .b32 param2;
	st.param.f32 	[param2], %f622;
	.param .align 16 .b8 retval0[36];
	call.uni (retval0), 
	_Z7ev_push3jetS_fi, 
	(
	param0, 
	param1, 
	param2
	);
	ld.param.v4.f32 	{%f6134, %f3298, %f3299, %f6133}, [retval0];
	ld.param.v4.f32 	{%f3301, %f3302, %f6132, %f3304}, [retval0+16];
	ld.param.f32 	%f3305, [retval0+32];
	} // callseq 12
	{ // callseq 13, 0
	.param .align 16 .b8 param0[12];
	st.param.v2.f32 	[param0], {%f620, 0f00000000};
	st.param.f32 	[param0+8], 0f00000000;
	.param .align 16 .b8 param1[12];
	st.param.v2.f32 	[param1], {%f3296, 0f3F800000};
	st.param.f32 	[param1+8], 0f00000000;
	.param .b32 param2;
	st.param.f32 	[param2], %f622;
	.param .align 16 .b8 retval0[36];
	call.uni (retval0), 
	_Z7ev_push3jetS_fi, 
	(
	param0, 
	param1, 
	param2
	);
	ld.param.v4.f32 	{%f6137, %f3313, %f3314, %f6136}, [retval0];
	ld.param.v4.f32 	{%f3316, %f3317, %f6135, %f3319}, [retval0+16];
	ld.param.f32 	%f3320, [retval0+32];
	} // callseq 13
	bra.uni 	$L__BB5_1002;
$L__BB5_853:
	setp.geu.f32 	%p3, %f5, 0f41100000;
	@%p3 bra 	$L__BB5_855;
	fma.rn.f32 	%f1959, %f3, 0f00000000, %f1;
	fma.rn.f32 	%f1960, %f4, 0f00000000, %f2;
	add.f32 	%f1961, %f1150, 0fC0400000;
	div.rn.f32 	%f1962, %f1961, 0f40C00000;
	{ // callseq 7, 0
	.param .align 16 .b8 param0[12];
	st.param.v2.f32 	[param0], {%f1959, 0f00000000};
	st.param.f32 	[param0+8], 0f00000000;
	.param .align 16 .b8 param1[12];
	st.param.v2.f32 	[param1], {%f1960, 0f3F800000};
	st.param.f32 	[param1+8], 0f00000000;
	.param .b32 param2;
	st.param.f32 	[param2], %f1962;
	.param .align 16 .b8 retval0[36];
	call.uni (retval0), 
	_Z8ev_twist3jetS_fi, 
	(
	param0, 
	param1, 
	param2
	);
	ld.param.v4.f32 	{%f6128, %f1964, %f1965, %f6127}, [retval0];
	ld.param.v4.f32 	{%f1967, %f1968, %f6126, %f1970}, [retval0+16];
	ld.param.f32 	%f1971, [retval0+32];
	} // callseq 7
	add.f32 	%f1978, %f1, %f3;
	{ // callseq 8, 0
	.param .align 16 .b8 param0[12];
	st.param.v2.f32 	[param0], {%f1978, 0f00000000};
	st.param.f32 	[param0+8], 0f00000000;
	.param .align 16 .b8 param1[12];
	st.param.v2.f32 	[param1], {%f1960, 0f3F800000};
	st.param.f32 	[param1+8], 0f00000000;
	.param .b32 param2;
	st.param.f32 	[param2], %f1962;
	.param .align 16 .b8 retval0[36];
	call.uni (retval0), 
	_Z8ev_twist3jetS_fi, 
	(
	param0, 
	param1, 
	param2
	);
	ld.param.v4.f32 	{%f6131, %f1980, %f1981, %f6130}, [retval0];
	ld.param.v4.f32 	{%f1983, %f1984, %f6129, %f1986}, [retval0+16];
	ld.param.f32 	%f1987, [retval0+32];
	} // callseq 8
	add.f32 	%f1994, %f2, %f4;
	{ // callseq 9, 0
	.param .align 16 .b8 param0[12];
	st.param.v2.f32 	[param0], {%f1978, 0f00000000};
	st.param.f32 	[param0+8], 0f00000000;
	.param .align 16 .b8 param1[12];
	st.param.v2.f32 	[param1], {%f1994, 0f3F800000};
	st.param.f32 	[param1+8], 0f00000000;
	.param .b32 param2;
	st.param.f32 	[param2], %f1962;
	.param .align 16 .b8 retval0[36];
	call.uni (retval0), 
	_Z8ev_twist3jetS_fi, 
	(
	param0, 
	param1, 
	param2
	);
	ld.param.v4.f32 	{%f6134, %f1996, %f1997, %f6133}, [retval0];
	ld.param.v4.f32 	{%f1999, %f2000, %f6132, %f2002}, [retval0+16];
	ld.param.f32 	%f2003, [retval0+32];
	} // callseq 9
	{ // callseq 10, 0
	.param .align 16 .b8 param0[12];
	st.param.v2.f32 	[param0], {%f1959, 0f00000000};
	st.param.f32 	[param0+8], 0f00000000;
	.param .align 16 .b8 param1[12];
	st.param.v2.f32 	[param1], {%f1994, 0f3F800000};
	st.param.f32 	[param1+8], 0f00000000;
	.param .b32 param2;
	st.param.f32 	[param2], %f1962;
	.param .align 16 .b8 retval0[36];
	call.uni (retval0), 
	_Z8ev_twist3jetS_fi, 
	(
	param0, 
	param1, 
	param2
	);
	ld.param.v4.f32 	{%f6137, %f2011, %f2012, %f6136}, [retval0];
	ld.param.v4.f32 	{%f2014, %f2015, %f6135, %f2017}, [retval0+16];
	ld.param.f32 	%f2018, [retval0+32];
	} // callseq 10
	bra.uni 	$L__BB5_1002;
$L__BB5_855:
	setp.geu.f32 	%p4, %f5, 0f41300000;
	@%p4 bra 	$L__BB5_857;
	fma.rn.f32 	%f1893, %f3, 0f00000000, %f1;
	fma.rn.f32 	%f1894, %f4, 0f00000000, %f2;
	add.f32 	%f1895, %f1150, 0fC1100000;
	mul.f32 	%f1896, %f1895, 0f3F000000;
	{ // callseq 3, 0
	.param .align 16 .b8 param0[12];
	st.param.v2.f32 	[param0], {%f1893, 0f00000000};
	st.param.f32 	[param0+8], 0f00000000;
	.param .align 16 .b8 param1[12];
	st.param.v2.f32 	[param1], {%f1894, 0f3F800000};
	st.param.f32 	[param1+8], 0f00000000;
	.param .b32 param2;
	st.param.f32 	[param2], %f1896;
	.param .align 16 .b8 retval0[36];
	call.uni (retval0), 
	_Z9ev_unpush3jetS_fi, 
	(
	param0, 
	param1, 
	param2
	);
	ld.param.v4.f32 	{%f6128, %f1898, %f1899, %f6127}, [retval0];
	ld.param.v4.f32 	{%f1901, %f1902, %f6126, %f1904}, [retval0+16];
	ld.param.f32 	%f1905, [retval0+32];
	} // callseq 3
	add.f32 	%f1912, %f1, %f3;
	{ // callseq 4, 0
	.param .align 16 .b8 param0[12];
	st.param.v2.f32 	[param0], {%f1912, 0f00000000};
	st.param.f32 	[param0+8], 0f00000000;
	.param .align 16 .b8 param1[12];
	st.param.v2.f32 	[param1], {%f1894, 0f3F800000};
	st.param.f32 	[param1+8], 0f00000000;
	.param .b32 param2;
	st.param.f32 	[param2], %f1896;
	.param .align 16 .b8 retval0[36];
	call.uni (retval0), 
	_Z9ev_unpush3jetS_fi, 
	(
	param0, 
	param1, 
	param2
	);
	ld.param.v4.f32 	{%f6131, %f1914, %f1915, %f6130}, [retval0];
	ld.param.v4.f32 	{%f1917, %f1918, %f6129, %f1920}, [retval0+16];
	ld.param.f32 	%f1921, [retval0+32];
	} // callseq 4
	add.f32 	%f1928, %f2, %f4;
	{ // callseq 5, 0
	.param .align 16 .b8 param0[12];
	st.param.v2.f32 	[param0], {%f1912, 0f00000000};
	st.param.f32 	[param0+8], 0f00000000;
	.param .align 16 .b8 param1[12];
	st.param.v2.f32 	[param1], {%f1928, 0f3F800000};
	st.param.f32 	[param1+8], 0f00000000;
	.param .b32 param2;
	st.param.f32 	[param2], %f1896;
	.param .align 16 .b8 retval0[36];
	call.uni (retval0), 
	_Z9ev_unpush3jetS_fi, 
	(
	param0, 
	param1, 
	param2
	);
	ld.param.v4.f32 	{%f6134, %f1930, %f1931, %f6133}, [retval0];
	ld.param.v4.f32 	{%f1933, %f1934, %f6132, %f1936}, [retval0+16];
	ld.param.f32 	%f1937, [retval0+32];
	} // callseq 5
	{ // callseq 6, 0
	.param .align 16 .b8 param0[12];
	st.param.v2.f32 	[param0], {%f1893, 0f00000000};
	st.param.f32 	[param0+8], 0f00000000;
	.param .align 16 .b8 param1[12];
	st.param.v2.f32 	[param1], {%f1928, 0f3F800000};
	st.param.f32 	[param1+8], 0f00000000;
	.param .b32 param2;
	st.param.f32 	[param2], %f1896;
	.param .align 16 .b8 retval0[36];
	call.uni (retval0), 
	_Z9ev_unpush3jetS_fi, 
	(
	param0, 
	param1, 
	param2
	);
	ld.param.v4.f32 	{%f6137, %f1945, %f1946, %f6136}, [retval0];
	ld.param.v4.f32 	{%f1948, %f1949, %f6135, %f1951}, [retval0+16];
	ld.param.f32 	%f1952, [retval0+32];
	} // callseq 6
	bra.uni 	$L__BB5_1002;
$L__BB5_857:
	setp.geu.f32 	%p5, %f5, 0f41400000;
	@%p5 bra 	$L__BB5_1002;
	fma.rn.f32 	%f944, %f3, 0f00000000, %f1;
	fma.rn.f32 	%f945, %f4, 0f00000000, %f2;
	add.f32 	%f946, %f1150, 0fC1300000;
	mov.f32 	%f1160, 0f00000000;
	mul.rn.f32 	%f1161, %f1160, %f1160;
	fma.rn.f32 	%f1162, %f1161, 0f00000000, 0f00000000;
	fma.rn.f32 	%f1163, %f1161, 0fB94D4153, 0f3C0885E4;
	fma.rn.f32 	%f1164, %f1163, %f1161, 0fBE2AAAA8;
	fma.rn.f32 	%f947, %f1164, %f1162, 0f00000000;
	add.f32 	%f1165, %f1161, 0f00000000;
	fma.rn.f32 	%f1166, %f1161, 0f37CBAC00, 0fBAB607ED;
	fma.rn.f32 	%f1167, %f1166, %f1161, 0f3D2AAABB;
	fma.rn.f32 	%f1168, %f1167, %f1161, 0fBEFFFFFF;
	fma.rn.f32 	%f948, %f1168, %f1165, 0f3F800000;
	mul.f32 	%f1169, %f945, 0f3F22F983;
	cvt.rni.s32.f32 	%r3612, %f1169;
	cvt.rn.f32.s32 	%f1170, %r3612;
	fma.rn.f32 	%f1171, %f1170, 0fBFC90FDA, %f945;
	fma.rn.f32 	%f1172, %f1170, 0fB3A22168, %f1171;
	fma.rn.f32 	%f6107, %f1170, 0fA7C234C5, %f1172;
	abs.f32 	%f950, %f945;
	setp.ltu.f32 	%p6, %f950, 0f47CE4780;
	mov.u32 	%r3592, %r3612;
	mov.f32 	%f6102, %f6107;
	@%p6 bra 	$L__BB5_866;
	setp.neu.f32 	%p7, %f950, 0f7F800000;
	@%p7 bra 	$L__BB5_861;
	mov.f32 	%f1175, 0f00000000;
	mul.rn.f32 	%f6102, %f945, %f1175;
	mov.b32 	%r3592, 0;
	bra.uni 	$L__BB5_866;
$L__BB5_861:
	mov.b32 	%r931, %f945;
	shl.b32 	%r1130, %r931, 8;
	or.b32  	%r932, %r1130, -2147483648;
	mov.b64 	%rd1411, 0;
	mov.b32 	%r3589, 0;
	mov.u64 	%rd1409, __cudart_i2opi_f;
	mov.u64 	%rd1410, %rd1;
$L__BB5_862:
	.pragma "nounroll";
	ld.global.nc.u32 	%r1131, [%rd1409];
	mad.wide.u32 	%rd566, %r1131, %r932, %rd1411;
	shr.u64 	%rd1411, %rd566, 32;
	st.local.u32 	[%rd1410], %rd566;
	add.s32 	%r3589, %r3589, 1;
	add.s64 	%rd1410, %rd1410, 4;
	add.s64 	%rd1409, %rd1409, 4;
	setp.ne.s32 	%p8, %r3589, 6;
	@%p8 bra 	$L__BB5_862;
	shr.u32 	%r1132, %r931, 23;
	st.local.u32 	[%rd1+24], %rd1411;
	and.b32  	%r935, %r1132, 31;
	and.b32  	%r1133, %r1132, 224;
	add.s32 	%r1134, %r1133, -128;
	shr.u32 	%r1135, %r1134, 5;
	mul.wide.u32 	%rd567, %r1135, 4;
	sub.s64 	%rd477, %rd1, %rd567;
	ld.local.u32 	%r3590, [%rd477+24];
	ld.local.u32 	%r3591, [%rd477+20];
	setp.eq.s32 	%p9, %r935, 0;
	@%p9 bra 	$L__BB5_865;
	shf.l.wrap.b32 	%r3590, %r3591, %r3590, %r935;
	ld.local.u32 	%r1136, [%rd477+16];
	shf.l.wrap.b32 	%r3591, %r1136, %r3591, %r935;
$L__BB5_865:
	shr.u32 	%r1137, %r3590, 30;
	shf.l.wrap.b32 	%r1138, %r3591, %r3590, 2;
	shl.b32 	%r1139, %r3591, 2;
	shr.u32 	%r1140, %r1138, 31;
	add.s32 	%r1141, %r1140, %r1137;
	neg.s32 	%r1142, %r1141;
	setp.lt.s32 	%p10, %r931, 0;
	selp.b32 	%r3592, %r1142, %r1141, %p10;
	xor.b32  	%r1143, %r1138, %r931;
	shr.s32 	%r1144, %r1138, 31;
	xor.b32  	%r1145, %r1144, %r1138;
	xor.b32  	%r1146, %r1144, %r1139;
	cvt.u64.u32 	%rd568, %r1145;
	shl.b64 	%rd569, %rd568, 32;
	cvt.u64.u32 	%rd570, %r1146;
	or.b64  	%rd571, %rd569, %rd570;
	cvt.rn.f64.s64 	%fd12, %rd571;
	mul.f64 	%fd13, %fd12, 0d3BF921FB54442D19;
	cvt.rn.f32.f64 	%f1173, %fd13;
	neg.f32 	%f1174, %f1173;
	setp.lt.s32 	%p11, %r1143, 0;
	selp.f32 	%f6102, %f1174, %f1173, %p11;
$L__BB5_866:
	setp.ltu.f32 	%p12, %f950, 0f47CE4780;
	mul.rn.f32 	%f1176, %f6102, %f6102;
	and.b32  	%r1148, %r3592, 1;
	setp.eq.b32 	%p13, %r1148, 1;
	selp.f32 	%f1177, 0f3F800000, %f6102, %p13;
	fma.rn.f32 	%f1178, %f1176, %f1177, 0f00000000;
	fma.rn.f32 	%f1179, %f1176, 0f37CBAC00, 0fBAB607ED;
	selp.f32 	%f1180, %f1179, 0fB94D4153, %p13;
	selp.f32 	%f1181, 0f3D2AAABB, 0f3C0885E4, %p13;
	fma.rn.f32 	%f1182, %f1180, %f1176, %f1181;
	selp.f32 	%f1183, 0fBEFFFFFF, 0fBE2AAAA8, %p13;
	fma.rn.f32 	%f1184, %f1182, %f1176, %f1183;
	fma.rn.f32 	%f1185, %f1184, %f1178, %f1177;
	and.b32  	%r1149, %r3592, 2;
	setp.eq.s32 	%p14, %r1149, 0;
	mov.f32 	%f1186, 0f00000000;
	sub.f32 	%f1187, %f1186, %f1185;
	selp.f32 	%f954, %f1185, %f1187, %p14;
	mov.u32 	%r3596, %r3612;
	mov.f32 	%f6103, %f6107;
	@%p12 bra 	$L__BB5_874;
	setp.neu.f32 	%p15, %f950, 0f7F800000;
	@%p15 bra 	$L__BB5_869;
	mov.f32 	%f1190, 0f00000000;
	mul.rn.f32 	%f6103, %f945, %f1190;
	mov.b32 	%r3596, 0;
	bra.uni 	$L__BB5_874;
$L__BB5_869:
	mov.b32 	%r944, %f945;
	shl.b32 	%r1151, %r944, 8;
	or.b32  	%r945, %r1151, -2147483648;
	mov.b64 	%rd1414, 0;
	mov.b32 	%r3593, 0;
	mov.u64 	%rd1412, __cudart_i2opi_f;
	mov.u64 	%rd1413, %rd1;
$L__BB5_870:
	.pragma "nounroll";
	ld.global.nc.u32 	%r1152, [%rd1412];
	mad.wide.u32 	%rd574, %r1152, %r945, %rd1414;
	shr.u64 	%rd1414, %rd574, 32;
	st.local.u32 	[%rd1413], %rd574;
	add.s32 	%r3593, %r3593, 1;
	add.s64 	%rd1413, %rd1413, 4;
	add.s64 	%rd1412, %rd1412, 4;
	setp.ne.s32 	%p16, %r3593, 6;
	@%p16 bra 	$L__BB5_870;
	shr.u32 	%r1153, %r944, 23;
	st.local.u32 	[%rd1+24], %rd1414;
	and.b32  	%r948, %r1153, 31;
	and.b32  	%r1154, %r1153, 224;
	add.s32 	%r1155, %r1154, -128;
	shr.u32 	%r1156, %r1155, 5;
	mul.wide.u32 	%rd575, %r1156, 4;
	sub.s64 	%rd484, %rd1, %rd575;
	ld.local.u32 	%r3594, [%rd484+24];
	ld.local.u32 	%r3595, [%rd484+20];
	setp.eq.s32 	%p17, %r948, 0;
	@%p17 bra 	$L__BB5_873;
	shf.l.wrap.b32 	%r3594, %r3595, %r3594, %r948;
	ld.local.u32 	%r1157, [%rd484+16];
	shf.l.wrap.b32 	%r3595, %r1157, %r3595, %r948;
$L__BB5_873:
	shr.u32 	%r1158, %r3594, 30;
	shf.l.wrap.b32 	%r1159, %r3595, %r3594, 2;
	shl.b32 	%r1160, %r3595, 2;
	shr.u32 	%r1161, %r1159, 31;
	add.s32 	%r1162, %r1161, %r1158;
	neg.s32 	%r1163, %r1162;
	setp.lt.s32 	%p18, %r944, 0;
	selp.b32 	%r3596, %r1163, %r1162, %p18;
	xor.b32  	%r1164, %r1159, %r944;
	shr.s32 	%r1165, %r1159, 31;
	xor.b32  	%r1166, %r1165, %r1159;
	xor.b32  	%r1167, %r1165, %r1160;
	cvt.u64.u32 	%rd576, %r1166;
	shl.b64 	%rd577, %rd576, 32;
	cvt.u64.u32 	%rd578, %r1167;
	or.b64  	%rd579, %rd577, %rd578;
	cvt.rn.f64.s64 	%fd14, %rd579;
	mul.f64 	%fd15, %fd14, 0d3BF921FB54442D19;
	cvt.rn.f32.f64 	%f1188, %fd15;
	neg.f32 	%f1189, %f1188;
	setp.lt.s32 	%p19, %r1164, 0;
	selp.f32 	%f6103, %f1189, %f1188, %p19;
$L__BB5_874:
	mul.f32 	%f1191, %f947, 0f00000000;
	mul.f32 	%f1192, %f948, 0f00000000;
	setp.ltu.f32 	%p20, %f950, 0f47CE4780;
	add.s32 	%r1169, %r3596, 1;
	mul.rn.f32 	%f1193, %f6103, %f6103;
	and.b32  	%r1170, %r3596, 1;
	setp.eq.b32 	%p21, %r1170, 1;
	selp.f32 	%f1194, %f6103, 0f3F800000, %p21;
	fma.rn.f32 	%f1195, %f1193, %f1194, 0f00000000;
	fma.rn.f32 	%f1196, %f1193, 0f37CBAC00, 0fBAB607ED;
	selp.f32 	%f1197, 0fB94D4153, %f1196, %p21;
	selp.f32 	%f1198, 0f3C0885E4, 0f3D2AAABB, %p21;
	fma.rn.f32 	%f1199, %f1197, %f1193, %f1198;
	selp.f32 	%f1200, 0fBE2AAAA8, 0fBEFFFFFF, %p21;
	fma.rn.f32 	%f1201, %f1199, %f1193, %f1200;
	fma.rn.f32 	%f1202, %f1201, %f1195, %f1194;
	and.b32  	%r1171, %r1169, 2;
	setp.eq.s32 	%p22, %r1171, 0;
	mov.f32 	%f1203, 0f00000000;
	sub.f32 	%f1204, %f1203, %f1202;
	selp.f32 	%f1205, %f1202, %f1204, %p22;
	mul.f32 	%f1206, %f1205, 0f00000000;
	sub.f32 	%f1207, %f1191, %f1192;
	mul.f32 	%f1208, %f1207, %f954;
	mul.f32 	%f1209, %f947, %f1205;
	sub.f32 	%f958, %f1208, %f1209;
	sub.f32 	%f1210, %f1191, %f948;
	mul.f32 	%f1211, %f1210, %f954;
	mul.f32 	%f1212, %f947, %f1206;
	sub.f32 	%f959, %f1211, %f1212;
	add.f32 	%f960, %f1191, %f1192;
	add.f32 	%f961, %f947, %f1192;
	mov.u32 	%r3600, %r3612;
	mov.f32 	%f6104, %f6107;
	@%p20 bra 	$L__BB5_882;
	setp.neu.f32 	%p23, %f950, 0f7F800000;
	@%p23 bra 	$L__BB5_877;
	mov.f32 	%f1215, 0f00000000;
	mul.rn.f32 	%f6104, %f945, %f1215;
	mov.b32 	%r3600, 0;
	bra.uni 	$L__BB5_882;
$L__BB5_877:
	mov.b32 	%r957, %f945;
	shl.b32 	%r1173, %r957, 8;
	or.b32  	%r958, %r1173, -2147483648;
	mov.b64 	%rd1417, 0;
	mov.b32 	%r3597, 0;
	mov.u64 	%rd1415, __cudart_i2opi_f;
	mov.u64 	%rd1416, %rd1;
$L__BB5_878:
	.pragma "nounroll";
	ld.global.nc.u32 	%r1174, [%rd1415];
	mad.wide.u32 	%rd582, %r1174, %r958, %rd1417;
	shr.u64 	%rd1417, %rd582, 32;
	st.local.u32 	[%rd1416], %rd582;
	add.s32 	%r3597, %r3597, 1;
	add.s64 	%rd1416, %rd1416, 4;
	add.s64 	%rd1415, %rd1415, 4;
	setp.ne.s32 	%p24, %r3597, 6;
	@%p24 bra 	$L__BB5_878;
	shr.u32 	%r1175, %r957, 23;
	st.local.u32 	[%rd1+24], %rd1417;
	and.b32  	%r961, %r1175, 31;
	and.b32  	%r1176, %r1175, 224;
	add.s32 	%r1177, %r1176, -128;
	shr.u32 	%r1178, %r1177, 5;
	mul.wide.u32 	%rd583, %r1178, 4;
	sub.s64 	%rd491, %rd1, %rd583;
	ld.local.u32 	%r3598, [%rd491+24];
	ld.local.u32 	%r3599, [%rd491+20];
	setp.eq.s32 	%p25, %r961, 0;
	@%p25 bra 	$L__BB5_881;
	shf.l.wrap.b32 	%r3598, %r3599, %r3598, %r961;
	ld.local.u32 	%r1179, [%rd491+16];
	shf.l.wrap.b32 	%r3599, %r1179, %r3599, %r961;
$L__BB5_881:
	shr.u32 	%r1180, %r3598, 30;
	shf.l.wrap.b32 	%r1181, %r3599, %r3598, 2;
	shl.b32 	%r1182, %r3599, 2;
	shr.u32 	%r1183, %r1181, 31;
	add.s32 	%r1184, %r1183, %r1180;
	neg.s32 	%r1185, %r1184;
	setp.lt.s32 	%p26, %r957, 0;
	selp.b32 	%r3600, %r1185, %r1184, %p26;
	xor.b32  	%r1186, %r1181, %r957;
	shr.s32 	%r1187, %r1181, 31;
	xor.b32  	%r1188, %r1187, %r1181;
	xor.b32  	%r1189, %r1187, %r1182;
	cvt.u64.u32 	%rd584, %r1188;
	shl.b64 	%rd585, %rd584, 32;
	cvt.u64.u32 	%rd586, %r1189;
	or.b64  	%rd587, %rd585, %rd586;
	cvt.rn.f64.s64 	%fd16, %rd587;
	mul.f64 	%fd17, %fd16, 0d3BF921FB54442D19;
	cvt.rn.f32.f64 	%f1213, %fd17;
	neg.f32 	%f1214, %f1213;
	setp.lt.s32 	%p27, %r1186, 0;
	selp.f32 	%f6104, %f1214, %f1213, %p27;
$L__BB5_882:
	setp.ltu.f32 	%p28, %f950, 0f47CE4780;
	mul.rn.f32 	%f1216, %f6104, %f6104;
	and.b32  	%r1191, %r3600, 1;
	setp.eq.b32 	%p29, %r1191, 1;
	selp.f32 	%f1217, 0f3F800000, %f6104, %p29;
	fma.rn.f32 	%f1218, %f1216, %f1217, 0f00000000;
	fma.rn.f32 	%f1219, %f1216, 0f37CBAC00, 0fBAB607ED;
	selp.f32 	%f1220, %f1219, 0fB94D4153, %p29;
	selp.f32 	%f1221, 0f3D2AAABB, 0f3C0885E4, %p29;
	fma.rn.f32 	%f1222, %f1220, %f1216, %f1221;
	selp.f32 	%f1223, 0fBEFFFFFF, 0fBE2AAAA8, %p29;
	fma.rn.f32 	%f1224, %f1222, %f1216, %f1223;
	fma.rn.f32 	%f1225, %f1224, %f1218, %f1217;
	and.b32  	%r1192, %r3600, 2;
	setp.eq.s32 	%p30, %r1192, 0;
	mov.f32 	%f1226, 0f00000000;
	sub.f32 	%f1227, %f1226, %f1225;
	selp.f32 	%f965, %f1225, %f1227, %p30;
	mov.u32 	%r3604, %r3612;
	mov.f32 	%f6105, %f6107;
	@%p28 bra 	$L__BB5_890;
	setp.neu.f32 	%p31, %f950, 0f7F800000;
	@%p31 bra 	$L__BB5_885;
	mov.f32 	%f1230, 0f00000000;
	mul.rn.f32 	%f6105, %f945, %f1230;
	mov.b32 	%r3604, 0;
	bra.uni 	$L__BB5_890;
$L__BB5_885:
	mov.b32 	%r970, %f945;
	shl.b32 	%r1194, %r970, 8;
	or.b32  	%r971, %r1194, -2147483648;
	mov.b64 	%rd1420, 0;
	mov.b32 	%r3601, 0;
	mov.u64 	%rd1418, __cudart_i2opi_f;
	mov.u64 	%rd1419, %rd1;
$L__BB5_886:
	.pragma "nounroll";
	ld.global.nc.u32 	%r1195, [%rd1418];
	mad.wide.u32 	%rd590, %r1195, %r971, %rd1420;
	shr.u64 	%rd1420, %rd590, 32;
	st.local.u32 	[%rd1419], %rd590;
	add.s32 	%r3601, %r3601, 1;
	add.s64 	%rd1419, %rd1419, 4;
	add.s64 	%rd1418, %rd1418, 4;
	setp.ne.s32 	%p32, %r3601, 6;
	@%p32 bra 	$L__BB5_886;
	shr.u32 	%r1196, %r970, 23;
	st.local.u32 	[%rd1+24], %rd1420;
	and.b32  	%r974, %r1196, 31;
	and.b32  	%r1197, %r1196, 224;
	add.s32 	%r1198, %r1197, -128;
	shr.u32 	%r1199, %r1198, 5;
	mul.wide.u32 	%rd591, %r1199, 4;
	sub.s64 	%rd498, %rd1, %rd591;
	ld.local.u32 	%r3602, [%rd498+24];
	ld.local.u32 	%r3603, [%rd498+20];
	setp.eq.s32 	%p33, %r974, 0;
	@%p33 bra 	$L__BB5_889;
	shf.l.wrap.b32 	%r3602, %r3603, %r3602, %r974;
	ld.local.u32 	%r1200, [%rd498+16];
	shf.l.wrap.b32 	%r3603, %r1200, %r3603, %r974;
$L__BB5_889:
	shr.u32 	%r1201, %r3602, 30;
	shf.l.wrap.b32 	%r1202, %r3603, %r3602, 2;
	shl.b32 	%r1203, %r3603, 2;
	shr.u32 	%r1204, %r1202, 31;
	add.s32 	%r1205, %r1204, %r1201;
	neg.s32 	%r1206, %r1205;
	setp.lt.s32 	%p34, %r970, 0;
	selp.b32 	%r3604, %r1206, %r1205, %p34;
	xor.b32  	%r1207, %r1202, %r970;
	shr.s32 	%r1208, %r1202, 31;
	xor.b32  	%r1209, %r1208, %r1202;
	xor.b32  	%r1210, %r1208, %r1203;
	cvt.u64.u32 	%rd592, %r1209;
	shl.b64 	%rd593, %rd592, 32;
	cvt.u64.u32 	%rd594, %r1210;
	or.b64  	%rd595, %rd593, %rd594;
	cvt.rn.f64.s64 	%fd18, %rd595;
	mul.f64 	%fd19, %fd18, 0d3BF921FB54442D19;
	cvt.rn.f32.f64 	%f1228, %fd19;
	neg.f32 	%f1229, %f1228;
	setp.lt.s32 	%p35, %r1207, 0;
	selp.f32 	%f6105, %f1229, %f1228, %p35;
$L__BB5_890:
	setp.ltu.f32 	%p36, %f950, 0f47CE4780;
	add.s32 	%r1212, %r3604, 1;
	mul.rn.f32 	%f1231, %f6105, %f6105;
	and.b32  	%r1213, %r3604, 1;
	setp.eq.b32 	%p37, %r1213, 1;
	selp.f32 	%f1232, %f6105, 0f3F800000, %p37;
	fma.rn.f32 	%f1233, %f1231, %f1232, 0f00000000;
	fma.rn.f32 	%f1234, %f1231, 0f37CBAC00, 0fBAB607ED;
	selp.f32 	%f1235, 0fB94D4153, %f1234, %p37;
	selp.f32 	%f1236, 0f3C0885E4, 0f3D2AAABB, %p37;
	fma.rn.f32 	%f1237, %f1235, %f1231, %f1236;
	selp.f32 	%f1238, 0fBE2AAAA8, 0fBEFFFFFF, %p37;
	fma.rn.f32 	%f1239, %f1237, %f1231, %f1238;
	fma.rn.f32 	%f1240, %f1239, %f1233, %f1232;
	and.b32  	%r1214, %r1212, 2;
	setp.eq.s32 	%p38, %r1214, 0;
	mov.f32 	%f1241, 0f00000000;
	sub.f32 	%f1242, %f1241, %f1240;
	selp.f32 	%f1243, %f1240, %f1242, %p38;
	mul.f32 	%f1244, %f1243, 0f00000000;
	mul.f32 	%f1245, %f960, %f965;
	mul.f32 	%f1246, %f948, %f1243;
	sub.f32 	%f969, %f1245, %f1246;
	mul.f32 	%f1247, %f961, %f965;
	mul.f32 	%f1248, %f948, %f1244;
	sub.f32 	%f970, %f1247, %f1248;
	mov.u32 	%r3608, %r3612;
	mov.f32 	%f6106, %f6107;
	@%p36 bra 	$L__BB5_898;
	setp.neu.f32 	%p39, %f950, 0f7F800000;
	@%p39 bra 	$L__BB5_893;
	mov.f32 	%f1251, 0f00000000;
	mul.rn.f32 	%f6106, %f945, %f1251;
	mov.b32 	%r3608, 0;
	bra.uni 	$L__BB5_898;
$L__BB5_893:
	mov.b32 	%r983, %f945;
	shl.b32 	%r1216, %r983, 8;
	or.b32  	%r984, %r1216, -2147483648;
	mov.b64 	%rd1423, 0;
	mov.b32 	%r3605, 0;
	mov.u64 	%rd1421, __cudart_i2opi_f;
	mov.u64 	%rd1422, %rd1;
$L__BB5_894:
	.pragma "nounroll";
	ld.global.nc.u32 	%r1217, [%rd1421];
	mad.wide.u32 	%rd598, %r1217, %r984, %rd1423;
	shr.u64 	%rd1423, %rd598, 32;
	st.local.u32 	[%rd1422], %rd598;
	add.s32 	%r3605, %r3605, 1;
	add.s64 	%rd1422, %rd1422, 4;
	add.s64 	%rd1421, %rd1421, 4;
	setp.ne.s32 	%p40, %r3605, 6;
	@%p40 bra 	$L__BB5_894;
	shr.u32 	%r1218, %r983, 23;
	st.local.u32 	[%rd1+24], %rd1423;
	and.b32  	%r987, %r1218, 31;
	and.b32  	%r1219, %r1218, 224;
	add.s32 	%r1220, %r1219, -128;
	shr.u32 	%r1221, %r1220, 5;
	mul.wide.u32 	%rd599, %r1221, 4;
	sub.s64 	%rd505, %rd1, %rd599;
	ld.local.u32 	%r3606, [%rd505+24];
	ld.local.u32 	%r3607, [%rd505+20];
	setp.eq.s32 	%p41, %r987, 0;
	@%p41 bra 	$L__BB5_897;
	shf.l.wrap.b32 	%r3606, %r3607, %r3606, %r987;
	ld.local.u32 	%r1222, [%rd505+16];
	shf.l.wrap.b32 	%r3607, %r1222, %r3607, %r987;
$L__BB5_897:
	shr.u32 	%r1223, %r3606, 30;
	shf.l.wrap.b32 	%r1224, %r3607, %r3606, 2;
	shl.b32 	%r1225, %r3607, 2;
	shr.u32 	%r1226, %r1224, 31;
	add.s32 	%r1227, %r1226, %r1223;
	neg.s32 	%r1228, %r1227;
	setp.lt.s32 	%p42, %r983, 0;
	selp.b32 	%r3608, %r1228, %r1227, %p42;
	xor.b32  	%r1229, %r1224, %r983;
	shr.s32 	%r1230, %r1224, 31;
	xor.b32  	%r1231, %r1230, %r1224;
	xor.b32  	%r1232, %r1230, %r1225;
	cvt.u64.u32 	%rd600, %r1231;
	shl.b64 	%rd601, %rd600, 32;
	cvt.u64.u32 	%rd602, %r1232;
	or.b64  	%rd603, %rd601, %rd602;
	cvt.rn.f64.s64 	%fd20, %rd603;
	mul.f64 	%fd21, %fd20, 0d3BF921FB54442D19;
	cvt.rn.f32.f64 	%f1249, %fd21;
	neg.f32 	%f1250, %f1249;
	setp.lt.s32 	%p43, %r1229, 0;
	selp.f32 	%f6106, %f1250, %f1249, %p43;
$L__BB5_898:
	setp.ltu.f32 	%p44, %f950, 0f47CE4780;
	add.s32 	%r1234, %r3608, 1;
	mul.rn.f32 	%f1252, %f6106, %f6106;
	and.b32  	%r1235, %r3608, 1;
	setp.eq.b32 	%p45, %r1235, 1;
	selp.f32 	%f1253, %f6106, 0f3F800000, %p45;
	fma.rn.f32 	%f1254, %f1252, %f1253, 0f00000000;
	fma.rn.f32 	%f1255, %f1252, 0f37CBAC00, 0fBAB607ED;
	selp.f32 	%f1256, 0fB94D4153, %f1255, %p45;
	selp.f32 	%f1257, 0f3C0885E4, 0f3D2AAABB, %p45;
	fma.rn.f32 	%f1258, %f1256, %f1252, %f1257;
	selp.f32 	%f1259, 0fBE2AAAA8, 0fBEFFFFFF, %p45;
	fma.rn.f32 	%f1260, %f1258, %f1252, %f1259;
	fma.rn.f32 	%f1261, %f1260, %f1254, %f1253;
	and.b32  	%r1236, %r1234, 2;
	setp.eq.s32 	%p46, %r1236, 0;
	mov.f32 	%f1262, 0f00000000;
	sub.f32 	%f1263, %f1262, %f1261;
	selp.f32 	%f974, %f1261, %f1263, %p46;
	@%p44 bra 	$L__BB5_906;
	setp.neu.f32 	%p47, %f950, 0f7F800000;
	@%p47 bra 	$L__BB5_901;
	mov.f32 	%f1266, 0f00000000;
	mul.rn.f32 	%f6107, %f945, %f1266;
	mov.b32 	%r3612, 0;
	bra.uni 	$L__BB5_906;
$L__BB5_901:
	mov.b32 	%r996, %f945;
	shl.b32 	%r1238, %r996, 8;
	or.b32  	%r997, %r1238, -2147483648;
	mov.b64 	%rd1426, 0;
	mov.b32 	%r3609, 0;
	mov.u64 	%rd1424, __cudart_i2opi_f;
	mov.u64 	%rd1425, %rd1;
$L__BB5_902:
	.pragma "nounroll";
	ld.global.nc.u32 	%r1239, [%rd1424];
	mad.wide.u32 	%rd606, %r1239, %r997, %rd1426;
	shr.u64 	%rd1426, %rd606, 32;
	st.local.u32 	[%rd1425], %rd606;
	add.s32 	%r3609, %r3609, 1;
	add.s64 	%rd1425, %rd1425, 4;
	add.s64 	%rd1424, %rd1424, 4;
	setp.ne.s32 	%p48, %r3609, 6;
	@%p48 bra 	$L__BB5_902;
	shr.u32 	%r1240, %r996, 23;
	st.local.u32 	[%rd1+24], %rd1426;
	and.b32  	%r1000, %r1240, 31;
	and.b32  	%r1241, %r1240, 224;
	add.s32 	%r1242, %r1241, -128;
	shr.u32 	%r1243, %r1242, 5;
	mul.wide.u32 	%rd607, %r1243, 4;
	sub.s64 	%rd512, %rd1, %rd607;
	ld.local.u32 	%r3610, [%rd512+24];
	ld.local.u32 	%r3611, [%rd512+20];
	setp.eq.s32 	%p49, %r1000, 0;
	@%p49 bra 	$L__BB5_905;
	shf.l.wrap.b32 	%r3610, %r3611, %r3610, %r1000;
	ld.local.u32 	%r1244, [%rd512+16];
	shf.l.wrap.b32 	%r3611, %r1244, %r3611, %r1000;
$L__BB5_905:
	shr.u32 	%r1245, %r3610, 30;
	shf.l.wrap.b32 	%r1246, %r3611, %r3610, 2;
	shl.b32 	%r1247, %r3611, 2;
	shr.u32 	%r1248, %r1246, 31;
	add.s32 	%r1249, %r1248, %r1245;
	neg.s32 	%r1250, %r1249;
	setp.lt.s32 	%p50, %r996, 0;
	selp.b32 	%r3612, %r1250, %r1249, %p50;
	xor.b32  	%r1251, %r1246, %r996;
	shr.s32 	%r1252, %r1246, 31;
	xor.b32  	%r1253, %r1252, %r1246;
	xor.b32  	%r1254, %r1252, %r1247;
	cvt.u64.u32 	%rd608, %r1253;
	shl.b64 	%rd609, %rd608, 32;
	cvt.u64.u32 	%rd610, %r1254;
	or.b64  	%rd611, %rd609, %rd610;
	cvt.rn.f64.s64 	%fd22, %rd611;
	mul.f64 	%fd23, %fd22, 0d3BF921FB54442D19;
	cvt.rn.f32.f64 	%f1264, %fd23;
	neg.f32 	%f1265, %f1264;
	setp.lt.s32 	%p51, %r1251, 0;
	selp.f32 	%f6107, %f1265, %f1264, %p51;
$L__BB5_906:
	mul.rn.f32 	%f1268, %f6107, %f6107;
	and.b32  	%r1256, %r3612, 1;
	setp.eq.b32 	%p52, %r1256, 1;
	selp.f32 	%f1269, 0f3F800000, %f6107, %p52;
	fma.rn.f32 	%f1270, %f1268, %f1269, 0f00000000;
	fma.rn.f32 	%f1271, %f1268, 0f37CBAC00, 0fBAB607ED;
	selp.f32 	%f1272, %f1271, 0fB94D4153, %p52;
	selp.f32 	%f1273, 0f3D2AAABB, 0f3C0885E4, %p52;
	fma.rn.f32 	%f1274, %f1272, %f1268, %f1273;
	selp.f32 	%f1275, 0fBEFFFFFF, 0fBE2AAAA8, %p52;
	fma.rn.f32 	%f1276, %f1274, %f1268, %f1275;
	fma.rn.f32 	%f1277, %f1276, %f1270, %f1269;
	and.b32  	%r1257, %r3612, 2;
	setp.eq.s32 	%p53, %r1257, 0;
	mov.f32 	%f1278, 0f00000000;
	sub.f32 	%f1279, %f1278, %f1277;
	selp.f32 	%f1280, %f1277, %f1279, %p53;
	fma.rn.f32 	%f978, %f974, 0f00000000, %f1280;
	mul.f32 	%f1281, %f1280, 0f00000000;
	fma.rn.f32 	%f979, %f974, 0f00000000, %f1281;
	cvt.f64.f32 	%fd24, %f945;
	setp.gt.f64 	%p54, %fd24, 0d3FF921FB54442D18;
	mov.f32 	%f1282, 0f40490FDB;
	sub.f32 	%f1283, %f1282, %f945;
	selp.f32 	%f980, %f1283, %f945, %p54;
	selp.f32 	%f981, 0fBF800000, 0f3F800000, %p54;
	abs.f32 	%f982, %f980;
	setp.lt.f32 	%p55, %f982, 0f00800000;
	mul.f32 	%f1284, %f982, 0f4B800000;
	selp.f32 	%f1285, %f1284, %f982, %p55;
	selp.f32 	%f1286, 0fC1C00000, 0f00000000, %p55;
	mov.b32 	%r1258, %f1285;
	add.s32 	%r1259, %r1258, -1060439283;
	and.b32  	%r1260, %r1259, -8388608;
	sub.s32 	%r1261, %r1258, %r1260;
	mov.b32 	%f1287, %r1261;
	cvt.rn.f32.s32 	%f1288, %r1260;
	fma.rn.f32 	%f1289, %f1288, 0f34000000, %f1286;
	add.f32 	%f1290, %f1287, 0fBF800000;
	add.f32 	%f1291, %f1287, 0f3F800000;
	rcp.approx.ftz.f32 	%f1292, %f1291;
	add.f32 	%f1293, %f1290, %f1290;
	mul.f32 	%f1294, %f1293, %f1292;
	mul.f32 	%f1295, %f1294, %f1294;
	sub.f32 	%f1296, %f1290, %f1294;
	add.f32 	%f1297, %f1296, %f1296;
	neg.f32 	%f1298, %f1294;
	fma.rn.f32 	%f1299, %f1298, %f1290, %f1297;
	mul.rn.f32 	%f1300, %f1292, %f1299;
	fma.rn.f32 	%f1301, %f1295, 0f3A2C32E4, 0f3B52E7DB;
	fma.rn.f32 	%f1302, %f1301, %f1295, 0f3C93BB73;
	fma.rn.f32 	%f1303, %f1302, %f1295, 0f3DF6384F;
	mul.rn.f32 	%f1304, %f1303, %f1295;
	fma.rn.f32 	%f1305, %f1294, 0f3FB8AA3B, %f1289;
	sub.f32 	%f1306, %f1289, %f1305;
	fma.rn.f32 	%f1307, %f1294, 0f3FB8AA3B, %f1306;
	fma.rn.f32 	%f1308, %f1300, 0f3FB8AA3B, %f1307;
	fma.rn.f32 	%f1309, %f1294, 0f32A55E34, %f1308;
	mul.f32 	%f1310, %f1304, 0f40400000;
	fma.rn.f32 	%f1311, %f1310, %f1300, %f1309;
	fma.rn.f32 	%f1312, %f1304, %f1294, %f1311;
	add.rn.f32 	%f983, %f1305, %f1312;
	neg.f32 	%f1313, %f1305;
	add.rn.f32 	%f1314, %f983, %f1313;
	neg.f32 	%f1315, %f1314;
	add.rn.f32 	%f984, %f1312, %f1315;
	mov.f32 	%f1316, 0f40400000;
	mul.rn.f32 	%f1317, %f983, %f1316;
	neg.f32 	%f1318, %f1317;
	fma.rn.f32 	%f1319, %f983, 0f40400000, %f1318;
	fma.rn.f32 	%f1320, %f984, 0f40400000, %f1319;
	cvt.rni.f32.f32 	%f1321, %f1317;
	sub.f32 	%f1322, %f1317, %f1321;
	add.f32 	%f1323, %f1322, %f1320;
	fma.rn.f32 	%f1324, %f1323, 0f391FCB8E, 0f3AAF85ED;
	fma.rn.f32 	%f1325, %f1324, %f1323, 0f3C1D9856;
	fma.rn.f32 	%f1326, %f1325, %f1323, 0f3D6357BB;
	fma.rn.f32 	%f1327, %f1326, %f1323, 0f3E75FDEC;
	fma.rn.f32 	%f1328, %f1327, %f1323, 0f3F317218;
	fma.rn.f32 	%f1329, %f1328, %f1323, 0f3F800000;
	cvt.rzi.s32.f32 	%r1262, %f1321;
	setp.gt.f32 	%p56, %f1321, 0f00000000;
	selp.b32 	%r1263, 0, -2097152000, %p56;
	add.s32 	%r1264, %r1263, 2130706432;
	mov.b32 	%f1330, %r1264;
	mul.f32 	%f1331, %f1329, %f1330;
	shl.b32 	%r1265, %r1262, 23;
	sub.s32 	%r1266, %r1265, %r1263;
	mov.b32 	%f1332, %r1266;
	mul.f32 	%f1333, %f1331, %f1332;
	abs.f32 	%f1334, %f1317;
	setp.gt.f32 	%p57, %f1334, 0f43180000;
	setp.lt.f32 	%p58, %f1317, 0f00000000;
	selp.f32 	%f1335, 0f00000000, 0f7F800000, %p58;
	selp.f32 	%f985, %f1335, %f1333, %p57;
	setp.eq.f32 	%p59, %f980, 0f3F800000;
	mov.f32 	%f6108, 0f3F800000;
	@%p59 bra 	$L__BB5_913;
	setp.num.f32 	%p60, %f982, %f982;
	@%p60 bra 	$L__BB5_909;
	mov.f32 	%f1336, 0f40400000;
	add.rn.f32 	%f6108, %f980, %f1336;
	bra.uni 	$L__BB5_913;
$L__BB5_909:
	setp.neu.f32 	%p61, %f980, 0f00000000;
	setp.neu.f32 	%p62, %f982, 0f7F800000;
	and.pred  	%p63, %p61, %p62;
	@%p63 bra 	$L__BB5_911;
	add.f32 	%f6108, %f980, %f980;
	bra.uni 	$L__BB5_913;
$L__BB5_911:
	setp.geu.f32 	%p64, %f980, 0f00000000;
	mov.f32 	%f6108, %f985;
	@%p64 bra 	$L__BB5_913;
	neg.f32 	%f6108, %f985;
$L__BB5_913:
	setp.eq.f32 	%p65, %f980, 0f00000000;
	mov.f32 	%f6109, 0f00000000;
	@%p65 bra 	$L__BB5_915;
	mul.f32 	%f1338, %f6108, 0f40400000;
	div.rn.f32 	%f6109, %f1338, %f980;
$L__BB5_915:
	setp.eq.f32 	%p66, %f980, 0f3F800000;
	mul.f32 	%f992, %f981, %f6109;
	mul.f32 	%f993, %f6108, 0f00000000;
	mov.f32 	%f1340, 0f40000000;
	mul.rn.f32 	%f1341, %f983, %f1340;
	neg.f32 	%f1342, %f1341;
	fma.rn.f32 	%f1343, %f983, 0f40000000, %f1342;
	fma.rn.f32 	%f1344, %f984, 0f40000000, %f1343;
	cvt.rni.f32.f32 	%f1345, %f1341;
	sub.f32 	%f1346, %f1341, %f1345;
	add.f32 	%f1347, %f1346, %f1344;
	fma.rn.f32 	%f1348, %f1347, 0f391FCB8E, 0f3AAF85ED;
	fma.rn.f32 	%f1349, %f1348, %f1347, 0f3C1D9856;
	fma.rn.f32 	%f1350, %f1349, %f1347, 0f3D6357BB;
	fma.rn.f32 	%f1351, %f1350, %f1347, 0f3E75FDEC;
	fma.rn.f32 	%f1352, %f1351, %f1347, 0f3F317218;
	fma.rn.f32 	%f1353, %f1352, %f1347, 0f3F800000;
	cvt.rzi.s32.f32 	%r1267, %f1345;
	setp.gt.f32 	%p67, %f1345, 0f00000000;
	selp.b32 	%r1268, 0, -2097152000, %p67;
	add.s32 	%r1269, %r1268, 2130706432;
	mov.b32 	%f1354, %r1269;
	mul.f32 	%f1355, %f1353, %f1354;
	shl.b32 	%r1270, %r1267, 23;
	sub.s32 	%r1271, %r1270, %r1268;
	mov.b32 	%f1356, %r1271;
	mul.f32 	%f1357, %f1355, %f1356;
	abs.f32 	%f1358, %f1341;
	setp.gt.f32 	%p68, %f1358, 0f43180000;
	setp.lt.f32 	%p69, %f1341, 0f00000000;
	selp.f32 	%f1359, 0f00000000, 0f7F800000, %p69;
	selp.f32 	%f994, %f1359, %f1357, %p68;
	mov.f32 	%f6110, 0f3F800000;
	@%p66 bra 	$L__BB5_920;
	setp.num.f32 	%p70, %f982, %f982;
	@%p70 bra 	$L__BB5_918;
	mov.f32 	%f1361, 0f40000000;
	add.rn.f32 	%f6110, %f980, %f1361;
	bra.uni 	$L__BB5_920;
$L__BB5_918:
	setp.neu.f32 	%p71, %f980, 0f00000000;
	setp.neu.f32 	%p72, %f982, 0f7F800000;
	and.pred  	%p73, %p71, %p72;
	mov.f32 	%f6110, %f994;
	@%p73 bra 	$L__BB5_920;
	add.f32 	%f1360, %f980, %f980;
	mov.b32 	%r1272, %f1360;
	and.b32  	%r1273, %r1272, 2147483647;
	mov.b32 	%f6110, %r1273;
$L__BB5_920:
	setp.eq.f32 	%p74, %f980, 0f00000000;
	mov.f32 	%f6111, 0f00000000;
	@%p74 bra 	$L__BB5_922;
	add.f32 	%f1363, %f6110, %f6110;
	div.rn.f32 	%f6111, %f1363, %f980;
$L__BB5_922:
	mov.f32 	%f1365, 0f3F800000;
	sub.f32 	%f1366, %f1365, %f946;
	setp.eq.f32 	%p75, %f980, 0f00000000;
	mul.f32 	%f1367, %f981, %f6111;
	mul.f32 	%f1368, %f6110, 0f3F9BA11C;
	mul.f32 	%f1000, %f6110, 0f00000000;
	fma.rn.f32 	%f1369, %f1367, 0f3F9BA11C, %f1000;
	mul.f32 	%f1370, %f6108, 0f3F041A2F;
	sub.f32 	%f1001, %f1368, %f1370;
	mul.f32 	%f1371, %f992, 0f3F041A2F;
	sub.f32 	%f1372, %f993, %f1371;
	add.f32 	%f1373, %f1372, %f1369;
	mul.f32 	%f1002, %f1366, %f1001;
	mul.f32 	%f1003, %f1001, 0f00000000;
	fma.rn.f32 	%f1004, %f1366, %f1373, %f1003;
	mov.f32 	%f6112, 0f00000000;
	@%p75 bra 	$L__BB5_924;
	mul.f32 	%f1374, %f6108, 0f40400000;
	div.rn.f32 	%f6112, %f1374, %f980;
$L__BB5_924:
	setp.eq.f32 	%p76, %f980, 0f00000000;
	mul.f32 	%f1376, %f981, %f6112;
	fma.rn.f32 	%f1007, %f1376, 0fBF041A2F, %f993;
	mov.f32 	%f6113, 0f00000000;
	@%p76 bra 	$L__BB5_926;
	add.f32 	%f1377, %f6110, %f6110;
	div.rn.f32 	%f6113, %f1377, %f980;
$L__BB5_926:
	mul.f32 	%f1379, %f981, %f6113;
	fma.rn.f32 	%f1380, %f1379, 0f3F9BA11C, %f1000;
	add.f32 	%f1381, %f1007, %f1380;
	mul.f32 	%f1010, %f1001, 0fBE4CCCCD;
	fma.rn.f32 	%f1382, %f1381, 0fBE4CCCCD, %f1003;
	mul.f32 	%f1383, %f1002, %f1382;
	fma.rn.f32 	%f1011, %f1010, %f1004, %f1383;
	mul.f32 	%f1384, %f969, %f969;
	fma.rn.f32 	%f1385, %f958, %f958, %f1384;
	fma.rn.f32 	%f1012, %f978, %f978, %f1385;
	setp.leu.f32 	%p77, %f1012, 0f00000000;
	mov.f32 	%f6114, 0f00000000;
	@%p77 bra 	$L__BB5_932;
	abs.f32 	%f1013, %f1012;
	setp.eq.f32 	%p78, %f1012, 0f3F800000;
	mov.f32 	%f6114, 0f3F800000;
	@%p78 bra 	$L__BB5_932;
	setp.num.f32 	%p79, %f1013, %f1013;
	@%p79 bra 	$L__BB5_930;
	mov.f32 	%f1442, 0fBF000000;
	add.rn.f32 	%f6114, %f1012, %f1442;
	bra.uni 	$L__BB5_932;
$L__BB5_930:
	setp.lt.f32 	%p80, %f1013, 0f00800000;
	mul.f32 	%f1387, %f1013, 0f4B800000;
	selp.f32 	%f1388, %f1387, %f1013, %p80;
	mov.b32 	%r1274, %f1388;
	add.s32 	%r1275, %r1274, -1060439283;
	and.b32  	%r1276, %r1275, -8388608;
	sub.s32 	%r1277, %r1274, %r1276;
	mov.b32 	%f1389, %r1277;
	cvt.rn.f32.s32 	%f1390, %r1276;
	selp.f32 	%f1391, 0fC1C00000, 0f00000000, %p80;
	fma.rn.f32 	%f1392, %f1390, 0f34000000, %f1391;
	add.f32 	%f1393, %f1389, 0fBF800000;
	add.f32 	%f1394, %f1389, 0f3F800000;
	rcp.approx.ftz.f32 	%f1395, %f1394;
	add.f32 	%f1396, %f1393, %f1393;
	mul.f32 	%f1397, %f1396, %f1395;
	mul.f32 	%f1398, %f1397, %f1397;
	neg.f32 	%f1399, %f1397;
	sub.f32 	%f1400, %f1393, %f1397;
	add.f32 	%f1401, %f1400, %f1400;
	fma.rn.f32 	%f1402, %f1399, %f1393, %f1401;
	mul.rn.f32 	%f1403, %f1395, %f1402;
	fma.rn.f32 	%f1404, %f1398, 0f3A2C32E4, 0f3B52E7DB;
	fma.rn.f32 	%f1405, %f1404, %f1398, 0f3C93BB73;
	fma.rn.f32 	%f1406, %f1405, %f1398, 0f3DF6384F;
	mul.rn.f32 	%f1407, %f1406, %f1398;
	fma.rn.f32 	%f1408, %f1397, 0f3FB8AA3B, %f1392;
	mul.f32 	%f1409, %f1407, 0f40400000;
	sub.f32 	%f1410, %f1392, %f1408;
	fma.rn.f32 	%f1411, %f1397, 0f3FB8AA3B, %f1410;
	fma.rn.f32 	%f1412, %f1403, 0f3FB8AA3B, %f1411;
	fma.rn.f32 	%f1413, %f1397, 0f32A55E34, %f1412;
	fma.rn.f32 	%f1414, %f1409, %f1403, %f1413;
	fma.rn.f32 	%f1415, %f1407, %f1397, %f1414;
	add.rn.f32 	%f1416, %f1408, %f1415;
	mov.f32 	%f1417, 0fBF000000;
	mul.rn.f32 	%f1418, %f1416, %f1417;
	cvt.rni.f32.f32 	%f1419, %f1418;
	sub.f32 	%f1420, %f1418, %f1419;
	neg.f32 	%f1421, %f1418;
	fma.rn.f32 	%f1422, %f1416, 0fBF000000, %f1421;
	neg.f32 	%f1423, %f1408;
	add.rn.f32 	%f1424, %f1416, %f1423;
	neg.f32 	%f1425, %f1424;
	add.rn.f32 	%f1426, %f1415, %f1425;
	fma.rn.f32 	%f1427, %f1426, 0fBF000000, %f1422;
	add.f32 	%f1428, %f1420, %f1427;
	setp.gt.f32 	%p81, %f1419, 0f00000000;
	selp.b32 	%r1278, 0, -2097152000, %p81;
	setp.neu.f32 	%p82, %f1013, 0f7F800000;
	setp.lt.f32 	%p83, %f1418, 0f00000000;
	selp.f32 	%f1429, 0f00000000, 0f7F800000, %p83;
	abs.f32 	%f1430, %f1418;
	setp.gt.f32 	%p84, %f1430, 0f43180000;
	cvt.rzi.s32.f32 	%r1279, %f1419;
	shl.b32 	%r1280, %r1279, 23;
	sub.s32 	%r1281, %r1280, %r1278;
	mov.b32 	%f1431, %r1281;
	add.s32 	%r1282, %r1278, 2130706432;
	mov.b32 	%f1432, %r1282;
	fma.rn.f32 	%f1433, %f1428, 0f391FCB8E, 0f3AAF85ED;
	fma.rn.f32 	%f1434, %f1433, %f1428, 0f3C1D9856;
	fma.rn.f32 	%f1435, %f1434, %f1428, 0f3D6357BB;
	fma.rn.f32 	%f1436, %f1435, %f1428, 0f3E75FDEC;
	fma.rn.f32 	%f1437, %f1436, %f1428, 0f3F317218;
	fma.rn.f32 	%f1438, %f1437, %f1428, 0f3F800000;
	mul.f32 	%f1439, %f1438, %f1432;
	mul.f32 	%f1440, %f1439, %f1431;
	selp.f32 	%f6114, %f1429, %f1440, %p84;
	@%p82 bra 	$L__BB5_932;
	add.f32 	%f1441, %f1012, %f1012;
	mov.b32 	%r1283, %f1441;
	and.b32  	%r1284, %r1283, 2147483647;
	xor.b32  	%r1285, %r1284, 2139095040;
	mov.b32 	%f6114, %r1285;
$L__BB5_932:
	mul.f32 	%f1018, %f958, %f6114;
	mul.f32 	%f1019, %f969, %f6114;
	mul.f32 	%f1020, %f978, %f6114;
	mul.f32 	%f1444, %f970, %f970;
	fma.rn.f32 	%f1445, %f959, %f959, %f1444;
	fma.rn.f32 	%f1021, %f979, %f979, %f1445;
	setp.leu.f32 	%p85, %f1021, 0f00000000;
	mov.f32 	%f6115, 0f00000000;
	@%p85 bra 	$L__BB5_938;
	abs.f32 	%f1022, %f1021;
	setp.eq.f32 	%p86, %f1021, 0f3F800000;
	mov.f32 	%f6115, 0f3F800000;
	@%p86 bra 	$L__BB5_938;
	setp.num.f32 	%p87, %f1022, %f1022;
	@%p87 bra 	$L__BB5_936;
	mov.f32 	%f1502, 0fBF000000;
	add.rn.f32 	%f6115, %f1021, %f1502;
	bra.uni 	$L__BB5_938;
$L__BB5_936:
	setp.lt.f32 	%p88, %f1022, 0f00800000;
	mul.f32 	%f1447, %f1022, 0f4B800000;
	selp.f32 	%f1448, %f1447, %f1022, %p88;
	mov.b32 	%r1286, %f1448;
	add.s32 	%r1287, %r1286, -1060439283;
	and.b32  	%r1288, %r1287, -8388608;
	sub.s32 	%r1289, %r1286, %r1288;
	mov.b32 	%f1449, %r1289;
	cvt.rn.f32.s32 	%f1450, %r1288;
	selp.f32 	%f1451, 0fC1C00000, 0f00000000, %p88;
	fma.rn.f32 	%f1452, %f1450, 0f34000000, %f1451;
	add.f32 	%f1453, %f1449, 0fBF800000;
	add.f32 	%f1454, %f1449, 0f3F800000;
	rcp.approx.ftz.f32 	%f1455, %f1454;
	add.f32 	%f1456, %f1453, %f1453;
	mul.f32 	%f1457, %f1456, %f1455;
	mul.f32 	%f1458, %f1457, %f1457;
	neg.f32 	%f1459, %f1457;
	sub.f32 	%f1460, %f1453, %f1457;
	add.f32 	%f1461, %f1460, %f1460;
	fma.rn.f32 	%f1462, %f1459, %f1453, %f1461;
	mul.rn.f32 	%f1463, %f1455, %f1462;
	fma.rn.f32 	%f1464, %f1458, 0f3A2C32E4, 0f3B52E7DB;
	fma.rn.f32 	%f1465, %f1464, %f1458, 0f3C93BB73;
	fma.rn.f32 	%f1466, %f1465, %f1458, 0f3DF6384F;
	mul.rn.f32 	%f1467, %f1466, %f1458;
	fma.rn.f32 	%f1468, %f1457, 0f3FB8AA3B, %f1452;
	mul.f32 	%f1469, %f1467, 0f40400000;
	sub.f32 	%f1470, %f1452, %f1468;
	fma.rn.f32 	%f1471, %f1457, 0f3FB8AA3B, %f1470;
	fma.rn.f32 	%f1472, %f1463, 0f3FB8AA3B, %f1471;
	fma.rn.f32 	%f1473, %f1457, 0f32A55E34, %f1472;
	fma.rn.f32 	%f1474, %f1469, %f1463, %f1473;
	fma.rn.f32 	%f1475, %f1467, %f1457, %f1474;
	add.rn.f32 	%f1476, %f1468, %f1475;
	mov.f32 	%f1477, 0fBF000000;
	mul.rn.f32 	%f1478, %f1476, %f1477;
	cvt.rni.f32.f32 	%f1479, %f1478;
	sub.f32 	%f1480, %f1478, %f1479;
	neg.f32 	%f1481, %f1478;
	fma.rn.f32 	%f1482, %f1476, 0fBF000000, %f1481;
	neg.f32 	%f1483, %f1468;
	add.rn.f32 	%f1484, %f1476, %f1483;
	neg.f32 	%f1485, %f1484;
	add.rn.f32 	%f1486, %f1475, %f1485;
	fma.rn.f32 	%f1487, %f1486, 0fBF000000, %f1482;
	add.f32 	%f1488, %f1480, %f1487;
	setp.gt.f32 	%p89, %f1479, 0f00000000;
	selp.b32 	%r1290, 0, -2097152000, %p89;
	setp.neu.f32 	%p90, %f1022, 0f7F800000;
	setp.lt.f32 	%p91, %f1478, 0f00000000;
	selp.f32 	%f1489, 0f00000000, 0f7F800000, %p91;
	abs.f32 	%f1490, %f1478;
	setp.gt.f32 	%p92, %f1490, 0f43180000;
	cvt.rzi.s32.f32 	%r1291, %f1479;
	shl.b32 	%r1292, %r1291, 23;
	sub.s32 	%r1293, %r1292, %r1290;
	mov.b32 	%f1491, %r1293;
	add.s32 	%r1294, %r1290, 2130706432;
	mov.b32 	%f1492, %r1294;
	fma.rn.f32 	%f1493, %f1488, 0f391FCB8E, 0f3AAF85ED;
	fma.rn.f32 	%f1494, %f1493, %f1488, 0f3C1D9856;
	fma.rn.f32 	%f1495, %f1494, %f1488, 0f3D6357BB;
	fma.rn.f32 	%f1496, %f1495, %f1488, 0f3E75FDEC;
	fma.rn.f32 	%f1497, %f1496, %f1488, 0f3F317218;
	fma.rn.f32 	%f1498, %f1497, %f1488, 0f3F800000;
	mul.f32 	%f1499, %f1498, %f1492;
	mul.f32 	%f1500, %f1499, %f1491;
	selp.f32 	%f6115, %f1489, %f1500, %p92;
	@%p90 bra 	$L__BB5_938;
	add.f32 	%f1501, %f1021, %f1021;
	mov.b32 	%r1295, %f1501;
	and.b32  	%r1296, %r1295, 2147483647;
	xor.b32  	%r1297, %r1296, 2139095040;
	mov.b32 	%f6115, %r1297;
$L__BB5_938:
	mul.f32 	%f1504, %f959, %f6115;
	mul.f32 	%f1505, %f970, %f6115;
	mul.f32 	%f1506, %f979, %f6115;
	mul.f32 	%f1507, %f1019, %f1506;
	mul.f32 	%f1508, %f1020, %f1505;
	sub.f32 	%f1027, %f1507, %f1508;
	mul.f32 	%f1509, %f1020, %f1504;
	mul.f32 	%f1510, %f1018, %f1506;
	sub.f32 	%f1028, %f1509, %f1510;
	mul.f32 	%f1511, %f1018, %f1505;
	mul.f32 	%f1512, %f1019, %f1504;
	sub.f32 	%f1029, %f1511, %f1512;
	mul.f32 	%f1513, %f1028, %f1028;
	fma.rn.f32 	%f1514, %f1027, %f1027, %f1513;
	fma.rn.f32 	%f1030, %f1029, %f1029, %f1514;
	setp.leu.f32 	%p93, %f1030, 0f00000000;
	mov.f32 	%f6116, 0f00000000;
	@%p93 bra 	$L__BB5_944;
	abs.f32 	%f1031, %f1030;
	setp.eq.f32 	%p94, %f1030, 0f3F800000;
	mov.f32 	%f6116, 0f3F800000;
	@%p94 bra 	$L__BB5_944;
	setp.num.f32 	%p95, %f1031, %f1031;
	@%p95 bra 	$L__BB5_942;
	mov.f32 	%f1571, 0fBF000000;
	add.rn.f32 	%f6116, %f1030, %f1571;
	bra.uni 	$L__BB5_944;
$L__BB5_942:
	setp.lt.f32 	%p96, %f1031, 0f00800000;
	mul.f32 	%f1516, %f1031, 0f4B800000;
	selp.f32 	%f1517, %f1516, %f1031, %p96;
	mov.b32 	%r1298, %f1517;
	add.s32 	%r1299, %r1298, -1060439283;
	and.b32  	%r1300, %r1299, -8388608;
	sub.s32 	%r1301, %r1298, %r1300;
	mov.b32 	%f1518, %r1301;
	cvt.rn.f32.s32 	%f1519, %r1300;
	selp.f32 	%f1520, 0fC1C00000, 0f00000000, %p96;
	fma.rn.f32 	%f1521, %f1519, 0f34000000, %f1520;
	add.f32 	%f1522, %f1518, 0fBF800000;
	add.f32 	%f1523, %f1518, 0f3F800000;
	rcp.approx.ftz.f32 	%f1524, %f1523;
	add.f32 	%f1525, %f1522, %f1522;
	mul.f32 	%f1526, %f1525, %f1524;
	mul.f32 	%f1527, %f1526, %f1526;
	neg.f32 	%f1528, %f1526;
	sub.f32 	%f1529, %f1522, %f1526;
	add.f32 	%f1530, %f1529, %f1529;
	fma.rn.f32 	%f1531, %f1528, %f1522, %f1530;
	mul.rn.f32 	%f1532, %f1524, %f1531;
	fma.rn.f32 	%f1533, %f1527, 0f3A2C32E4, 0f3B52E7DB;
	fma.rn.f32 	%f1534, %f1533, %f1527, 0f3C93BB73;
	fma.rn.f32 	%f1535, %f1534, %f1527, 0f3DF6384F;
	mul.rn.f32 	%f1536, %f1535, %f1527;
	fma.rn.f32 	%f1537, %f1526, 0f3FB8AA3B, %f1521;
	mul.f32 	%f1538, %f1536, 0f40400000;
	sub.f32 	%f1539, %f1521, %f1537;
	fma.rn.f32 	%f1540, %f1526, 0f3FB8AA3B, %f1539;
	fma.rn.f32 	%f1541, %f1532, 0f3FB8AA3B, %f1540;
	fma.rn.f32 	%f1542, %f1526, 0f32A55E34, %f1541;
	fma.rn.f32 	%f1543, %f1538, %f1532, %f1542;
	fma.rn.f32 	%f1544, %f1536, %f1526, %f1543;
	add.rn.f32 	%f1545, %f1537, %f1544;
	mov.f32 	%f1546, 0fBF000000;
	mul.rn.f32 	%f1547, %f1545, %f1546;
	cvt.rni.f32.f32 	%f1548, %f1547;
	sub.f32 	%f1549, %f1547, %f1548;
	neg.f32 	%f1550, %f1547;
	fma.rn.f32 	%f1551, %f1545, 0fBF000000, %f1550;
	neg.f32 	%f1552, %f1537;
	add.rn.f32 	%f1553, %f1545, %f1552;
	neg.f32 	%f1554, %f1553;
	add.rn.f32 	%f1555, %f1544, %f1554;
	fma.rn.f32 	%f1556, %f1555, 0fBF000000, %f1551;
	add.f32 	%f1557, %f1549, %f1556;
	setp.gt.f32 	%p97, %f1548, 0f00000000;
	selp.b32 	%r1302, 0, -2097152000, %p97;
	setp.neu.f32 	%p98, %f1031, 0f7F800000;
	setp.lt.f32 	%p99, %f1547, 0f00000000;
	selp.f32 	%f1558, 0f00000000, 0f7F800000, %p99;
	abs.f32 	%f1559, %f1547;
	setp.gt.f32 	%p100, %f1559, 0f43180000;
	cvt.rzi.s32.f32 	%r1303, %f1548;
	shl.b32 	%r1304, %r1303, 23;
	sub.s32 	%r1305, %r1304, %r1302;
	mov.b32 	%f1560, %r1305;
	add.s32 	%r1306, %r1302, 2130706432;
	mov.b32 	%f1561, %r1306;
	fma.rn.f32 	%f1562, %f1557, 0f391FCB8E, 0f3AAF85ED;
	fma.rn.f32 	%f1563, %f1562, %f1557, 0f3C1D9856;
	fma.rn.f32 	%f1564, %f1563, %f1557, 0f3D6357BB;
	fma.rn.f32 	%f1565, %f1564, %f1557, 0f3E75FDEC;
	fma.rn.f32 	%f1566, %f1565, %f1557, 0f3F317218;
	fma.rn.f32 	%f1567, %f1566, %f1557, 0f3F800000;
	mul.f32 	%f1568, %f1567, %f1561;
	mul.f32 	%f1569, %f1568, %f1560;
	selp.f32 	%f6116, %f1558, %f1569, %p100;
	@%p98 bra 	$L__BB5_944;
	add.f32 	%f1570, %f1030, %f1030;
	mov.b32 	%r1307, %f1570;
	and.b32  	%r1308, %r1307, 2147483647;
	xor.b32  	%r1309, %r1308, 2139095040;
	mov.b32 	%f6116, %r1309;
$L__BB5_944:
	mul.f32 	%f1036, %f1010, %f1002;
	mul.f32 	%f1573, %f1027, %f6116;
	mul.f32 	%f1574, %f1028, %f6116;
	mul.f32 	%f1575, %f1029, %f6116;
	mul.f32 	%f1037, %f1036, %f1573;
	mul.f32 	%f1038, %f1036, %f1574;
	mul.f32 	%f1039, %f1036, %f1575;
	mul.f32 	%f1576, %f1020, %f1038;
	mul.f32 	%f1577, %f1019, %f1039;
	sub.f32 	%f1040, %f1576, %f1577;
	mul.f32 	%f1578, %f1018, %f1039;
	mul.f32 	%f1579, %f1020, %f1037;
	sub.f32 	%f1041, %f1578, %f1579;
	mul.f32 	%f1580, %f1019, %f1037;
	mul.f32 	%f1581, %f1018, %f1038;
	sub.f32 	%f1042, %f1580, %f1581;
	mul.f32 	%f1582, %f1041, %f1041;
	fma.rn.f32 	%f1583, %f1040, %f1040, %f1582;
	fma.rn.f32 	%f1043, %f1042, %f1042, %f1583;
	setp.leu.f32 	%p101, %f1043, 0f00000000;
	mov.f32 	%f6117, 0f00000000;
	@%p101 bra 	$L__BB5_950;
	abs.f32 	%f1044, %f1043;
	setp.eq.f32 	%p102, %f1043, 0f3F800000;
	mov.f32 	%f6117, 0f3F800000;
	@%p102 bra 	$L__BB5_950;
	setp.num.f32 	%p103, %f1044, %f1044;
	@%p103 bra 	$L__BB5_948;
	mov.f32 	%f1640, 0fBF000000;
	add.rn.f32 	%f6117, %f1043, %f1640;
	bra.uni 	$L__BB5_950;
$L__BB5_948:
	setp.lt.f32 	%p104, %f1044, 0f00800000;
	mul.f32 	%f1585, %f1044, 0f4B800000;
	selp.f32 	%f1586, %f1585, %f1044, %p104;
	mov.b32 	%r1310, %f1586;
	add.s32 	%r1311, %r1310, -1060439283;
	and.b32  	%r1312, %r1311, -8388608;
	sub.s32 	%r1313, %r1310, %r1312;
	mov.b32 	%f1587, %r1313;
	cvt.rn.f32.s32 	%f1588, %r1312;
	selp.f32 	%f1589, 0fC1C00000, 0f00000000, %p104;
	fma.rn.f32 	%f1590, %f1588, 0f34000000, %f1589;
	add.f32 	%f1591, %f1587, 0fBF800000;
	add.f32 	%f1592, %f1587, 0f3F800000;
	rcp.approx.ftz.f32 	%f1593, %f1592;
	add.f32 	%f1594, %f1591, %f1591;
	mul.f32 	%f1595, %f1594, %f1593;
	mul.f32 	%f1596, %f1595, %f1595;
	neg.f32 	%f1597, %f1595;
	sub.f32 	%f1598, %f1591, %f1595;
	add.f32 	%f1599, %f1598, %f1598;
	fma.rn.f32 	%f1600, %f1597, %f1591, %f1599;
	mul.rn.f32 	%f1601, %f1593, %f1600;
	fma.rn.f32 	%f1602, %f1596, 0f3A2C32E4, 0f3B52E7DB;
	fma.rn.f32 	%f1603, %f1602, %f1596, 0f3C93BB73;
	fma.rn.f32 	%f1604, %f1603, %f1596, 0f3DF6384F;
	mul.rn.f32 	%f1605, %f1604, %f1596;
	fma.rn.f32 	%f1606, %f1595, 0f3FB8AA3B, %f1590;
	mul.f32 	%f1607, %f1605, 0f40400000;
	sub.f32 	%f1608, %f1590, %f1606;
	fma.rn.f32 	%f1609, %f1595, 0f3FB8AA3B, %f1608;
	fma.rn.f32 	%f1610, %f1601, 0f3FB8AA3B, %f1609;
	fma.rn.f32 	%f1611, %f1595, 0f32A55E34, %f1610;
	fma.rn.f32 	%f1612, %f1607, %f1601, %f1611;
	fma.rn.f32 	%f1613, %f1605, %f1595, %f1612;
	add.rn.f32 	%f1614, %f1606, %f1613;
	mov.f32 	%f1615, 0fBF000000;
	mul.rn.f32 	%f1616, %f1614, %f1615;
	cvt.rni.f32.f32 	%f1617, %f1616;
	sub.f32 	%f1618, %f1616, %f1617;
	neg.f32 	%f1619, %f1616;
	fma.rn.f32 	%f1620, %f1614, 0fBF000000, %f1619;
	neg.f32 	%f1621, %f1606;
	add.rn.f32 	%f1622, %f1614, %f1621;
	neg.f32 	%f1623, %f1622;
	add.rn.f32 	%f1624, %f1613, %f1623;
	fma.rn.f32 	%f1625, %f1624, 0fBF000000, %f1620;
	add.f32 	%f1626, %f1618, %f1625;
	setp.gt.f32 	%p105, %f1617, 0f00000000;
	selp.b32 	%r1314, 0, -2097152000, %p105;
	setp.neu.f32 	%p106, %f1044, 0f7F800000;
	setp.lt.f32 	%p107, %f1616, 0f00000000;
	selp.f32 	%f1627, 0f00000000, 0f7F800000, %p107;
	abs.f32 	%f1628, %f1616;
	setp.gt.f32 	%p108, %f1628, 0f43180000;
	cvt.rzi.s32.f32 	%r1315, %f1617;
	shl.b32 	%r1316, %r1315, 23;
	sub.s32 	%r1317, %r1316, %r1314;
	mov.b32 	%f1629, %r1317;
	add.s32 	%r1318, %r1314, 2130706432;
	mov.b32 	%f1630, %r1318;
	fma.rn.f32 	%f1631, %f1626, 0f391FCB8E, 0f3AAF85ED;
	fma.rn.f32 	%f1632, %f1631, %f1626, 0f3C1D9856;
	fma.rn.f32 	%f1633, %f1632, %f1626, 0f3D6357BB;
	fma.rn.f32 	%f1634, %f1633, %f1626, 0f3E75FDEC;
	fma.rn.f32 	%f1635, %f1634, %f1626, 0f3F317218;
	fma.rn.f32 	%f1636, %f1635, %f1626, 0f3F800000;
	mul.f32 	%f1637, %f1636, %f1630;
	mul.f32 	%f1638, %f1637, %f1629;
	selp.f32 	%f6117, %f1627, %f1638, %p108;
	@%p106 bra 	$L__BB5_950;
	add.f32 	%f1639, %f1043, %f1043;
	mov.b32 	%r1319, %f1639;
	and.b32  	%r1320, %r1319, 2147483647;
	xor.b32  	%r1321, %r1320, 2139095040;
	mov.b32 	%f6117, %r1321;
$L__BB5_950:
	mul.f32 	%f1641, %f1036, 0f3F8CCCCD;
	mul.f32 	%f1642, %f1040, %f6117;
	mul.f32 	%f1643, %f1041, %f6117;
	mul.f32 	%f1644, %f1042, %f6117;
	mul.f32 	%f1049, %f1641, %f1642;
	mul.f32 	%f1050, %f1641, %f1643;
	mul.f32 	%f1051, %f1641, %f1644;
	mul.f32 	%f1052, %f1011, %f1018;
	mul.f32 	%f1053, %f1011, %f1019;
	mul.f32 	%f1054, %f1011, %f1020;
	mul.f32 	%f1055, %f944, 0f3FA2F984;
	abs.f32 	%f6120, %f1055;
	setp.lt.f32 	%p109, %f6120, 0f3F800000;
	@%p109 bra 	$L__BB5_961;
	setp.gtu.f32 	%p110, %f6120, 0f4B000000;
	@%p110 bra 	$L__BB5_958;
	mov.f32 	%f1645, 0f3F800000;
	div.approx.f32 	%f1646, %f6120, %f1645;
	cvt.rzi.f32.f32 	%f6118, %f1646;
	sub.f32 	%f1058, %f6120, %f6118;
	mov.b32 	%r1009, %f1058;
	setp.lt.u32 	%p111, %r1009, 1065353216;
	@%p111 bra 	$L__BB5_957;
	setp.lt.u32 	%p112, %r1009, -2147483647;
	@%p112 bra 	$L__BB5_955;
	add.f32 	%f1650, %f6118, 0fBF800000;
	setp.lt.f32 	%p115, %f1058, 0fBF800000;
	add.f32 	%f1651, %f1650, 0fBF800000;
	selp.f32 	%f6118, %f1651, %f1650, %p115;
	bra.uni 	$L__BB5_957;
$L__BB5_955:
	add.f32 	%f6118, %f6118, 0f3F800000;
	setp.ltu.f32 	%p113, %f1058, 0f40000000;
	@%p113 bra 	$L__BB5_957;
	add.f32 	%f1647, %f6118, 0f3F800000;
	add.f32 	%f1648, %f1058, 0fC0400000;
	setp.ge.f32 	%p114, %f1648, 0f00000000;
	add.f32 	%f1649, %f1647, 0f3F800000;
	selp.f32 	%f6118, %f1649, %f1647, %p114;
$L__BB5_957:
	sub.f32 	%f6120, %f6120, %f6118;
	bra.uni 	$L__BB5_961;
$L__BB5_958:
	mov.b32 	%r1010, %f6120;
	and.b32  	%r1322, %r1010, 8388607;
	or.b32  	%r3613, %r1322, 1065353216;
	mov.b32 	%f6119, %r3613;
	and.b32  	%r1323, %r1010, -8388608;
	add.s32 	%r3614, %r1323, -1065353216;
	setp.eq.s32 	%p116, %r3614, 0;
	@%p116 bra 	$L__BB5_960;
$L__BB5_959:
	min.u32 	%r1324, %r3614, 192937984;
	add.s32 	%r1325, %r3613, %r1324;
	mov.b32 	%f1652, %r1325;
	sub.f32 	%f1653, %f1652, %f1652;
	add.f32 	%f1654, %f1653, %f1652;
	sub.f32 	%f1655, %f1652, %f1654;
	mov.f32 	%f1656, 0f3F800000;
	fma.rz.f32 	%f1657, %f1655, %f1656, %f1654;
	cvt.rzi.f32.f32 	%f1658, %f1657;
	sub.f32 	%f6119, %f1652, %f1658;
	sub.s32 	%r3614, %r3614, %r1324;
	mov.b32 	%r3613, %f6119;
	setp.ne.s32 	%p117, %r3614, 0;
	setp.ne.s32 	%p118, %r3613, 0;
	and.pred  	%p119, %p117, %p118;
	@%p119 bra 	$L__BB5_959;
$L__BB5_960:
	setp.gt.u32 	%p120, %r1010, 2139095039;
	selp.f32 	%f1660, 0f7FFFFFFF, 0f4B000000, %p120;
	mul.f32 	%f1661, %f6119, 0f34000000;
	mul.f32 	%f6120, %f1660, %f1661;
$L__BB5_961:
	abs.f32 	%f1662, %f6120;
	setp.nan.f32 	%p121, %f1662, %f1662;
	copysign.f32 	%f1663, %f1055, %f6120;
	selp.f32 	%f1664, %f6120, %f1663, %p121;
	setp.lt.f32 	%p122, %f1664, 0f00000000;
	add.f32 	%f1665, %f1664, 0f3F800000;
	selp.f32 	%f1069, %f1665, %f1664, %p122;
	mul.f32 	%f1070, %f1069, 0f41490FDA;
	mul.f32 	%f1666, %f1070, 0f3F22F983;
	cvt.rni.s32.f32 	%r3622, %f1666;
	cvt.rn.f32.s32 	%f1667, %r3622;
	fma.rn.f32 	%f1668, %f1667, 0fBFC90FDA, %f1070;
	fma.rn.f32 	%f1669, %f1667, 0fB3A22168, %f1668;
	fma.rn.f32 	%f6122, %f1667, 0fA7C234C5, %f1669;
	abs.f32 	%f1072, %f1070;
	setp.ltu.f32 	%p123, %f1072, 0f47CE4780;
	mov.u32 	%r3618, %r3622;
	mov.f32 	%f6121, %f6122;
	@%p123 bra 	$L__BB5_969;
	setp.neu.f32 	%p124, %f1072, 0f7F800000;
	@%p124 bra 	$L__BB5_964;
	mov.f32 	%f1672, 0f00000000;
	mul.rn.f32 	%f6121, %f1070, %f1672;
	mov.b32 	%r3618, 0;
	bra.uni 	$L__BB5_969;
$L__BB5_964:
	mov.b32 	%r1018, %f1070;
	shl.b32 	%r1327, %r1018, 8;
	or.b32  	%r1019, %r1327, -2147483648;
	mov.b64 	%rd1429, 0;
	mov.b32 	%r3615, 0;
	mov.u64 	%rd1427, __cudart_i2opi_f;
	mov.u64 	%rd1428, %rd1;
$L__BB5_965:
	.pragma "nounroll";
	ld.global.nc.u32 	%r1328, [%rd1427];
	mad.wide.u32 	%rd614, %r1328, %r1019, %rd1429;
	shr.u64 	%rd1429, %rd614, 32;
	st.local.u32 	[%rd1428], %rd614;
	add.s32 	%r3615, %r3615, 1;
	add.s64 	%rd1428, %rd1428, 4;
	add.s64 	%rd1427, %rd1427, 4;
	setp.ne.s32 	%p125, %r3615, 6;
	@%p125 bra 	$L__BB5_965;
	shr.u32 	%r1329, %r1018, 23;
	st.local.u32 	[%rd1+24], %rd1429;
	and.b32  	%r1022, %r1329, 31;
	and.b32  	%r1330, %r1329, 224;
	add.s32 	%r1331, %r1330, -128;
	shr.u32 	%r1332, %r1331, 5;
	mul.wide.u32 	%rd615, %r1332, 4;
	sub.s64 	%rd519, %rd1, %rd615;
	ld.local.u32 	%r3616, [%rd519+24];
	ld.local.u32 	%r3617, [%rd519+20];
	setp.eq.s32 	%p126, %r1022, 0;
	@%p126 bra 	$L__BB5_968;
	shf.l.wrap.b32 	%r3616, %r3617, %r3616, %r1022;
	ld.local.u32 	%r1333, [%rd519+16];
	shf.l.wrap.b32 	%r3617, %r1333, %r3617, %r1022;
$L__BB5_968:
	shr.u32 	%r1334, %r3616, 30;
	shf.l.wrap.b32 	%r1335, %r3617, %r3616, 2;
	shl.b32 	%r1336, %r3617, 2;
	shr.u32 	%r1337, %r1335, 31;
	add.s32 	%r1338, %r1337, %r1334;
	neg.s32 	%r1339, %r1338;
	setp.lt.s32 	%p127, %r1018, 0;
	selp.b32 	%r3618, %r1339, %r1338, %p127;
	xor.b32  	%r1340, %r1335, %r1018;
	shr.s32 	%r1341, %r1335, 31;
	xor.b32  	%r1342, %r1341, %r1335;
	xor.b32  	%r1343, %r1341, %r1336;
	cvt.u64.u32 	%rd616, %r1342;
	shl.b64 	%rd617, %rd616, 32;
	cvt.u64.u32 	%rd618, %r1343;
	or.b64  	%rd619, %rd617, %rd618;
	cvt.rn.f64.s64 	%fd25, %rd619;
	mul.f64 	%fd26, %fd25, 0d3BF921FB54442D19;
	cvt.rn.f32.f64 	%f1670, %fd26;
	neg.f32 	%f1671, %f1670;
	setp.lt.s32 	%p128, %r1340, 0;
	selp.f32 	%f6121, %f1671, %f1670, %p128;
$L__BB5_969:
	setp.ltu.f32 	%p129, %f1072, 0f47CE4780;
	add.s32 	%r1345, %r3618, 1;
	mul.rn.f32 	%f1673, %f6121, %f6121;
	and.b32  	%r1346, %r3618, 1;
	setp.eq.b32 	%p130, %r1346, 1;
	selp.f32 	%f1674, %f6121, 0f3F800000, %p130;
	fma.rn.f32 	%f1675, %f1673, %f1674, 0f00000000;
	fma.rn.f32 	%f1676, %f1673, 0f37CBAC00, 0fBAB607ED;
	selp.f32 	%f1677, 0fB94D4153, %f1676, %p130;
	selp.f32 	%f1678, 0f3C0885E4, 0f3D2AAABB, %p130;
	fma.rn.f32 	%f1679, %f1677, %f1673, %f1678;
	selp.f32 	%f1680, 0fBE2AAAA8, 0fBEFFFFFF, %p130;
	fma.rn.f32 	%f1681, %f1679, %f1673, %f1680;
	fma.rn.f32 	%f1682, %f1681, %f1675, %f1674;
	and.b32  	%r1347, %r1345, 2;
	setp.eq.s32 	%p131, %r1347, 0;
	mov.f32 	%f1683, 0f00000000;
	sub.f32 	%f1684, %f1683, %f1682;
	selp.f32 	%f1685, %f1682, %f1684, %p131;
	mov.f32 	%f1686, 0f3F800000;
	sub.f32 	%f1687, %f1686, %f1685;
	setp.gt.f32 	%p132, %f1069, 0f3E800000;
	setp.lt.f32 	%p133, %f1069, 0f3F400000;
	mov.f32 	%f1688, 0f40800000;
	sub.f32 	%f1689, %f1688, %f1687;
	selp.f32 	%f1690, %f1689, %f1687, %p133;
	selp.f32 	%f1691, %f1690, %f1687, %p132;
	mul.f32 	%f1076, %f1691, 0f3F19999A;
	mul.f32 	%f1692, %f1076, %f1076;
	mov.f32 	%f1693, 0f3F000000;
	mul.rn.f32 	%f1694, %f1693, %f1683;
	mov.f32 	%f1695, 0f3DF6384F;
	mul.rn.f32 	%f1696, %f1695, %f1683;
	fma.rn.f32 	%f1697, %f1694, 0f3FB8AA3B, 0f00000000;
	add.f32 	%f1698, %f1697, 0f00000000;
	mul.f32 	%f1699, %f1696, 0f40400000;
	fma.rn.f32 	%f1700, %f1699, %f1694, %f1698;
	fma.rn.f32 	%f1701, %f1696, 0f00000000, %f1700;
	mov.f32 	%f1702, 0f40C00000;
	add.rn.f32 	%f1703, %f1702, %f1701;
	mov.f32 	%f1704, 0fC0C00000;
	add.rn.f32 	%f1705, %f1703, %f1704;
	neg.f32 	%f1706, %f1705;
	add.rn.f32 	%f1707, %f1701, %f1706;
	mov.f32 	%f1708, 0fBF800000;
	mul.rn.f32 	%f1709, %f1703, %f1708;
	neg.f32 	%f1710, %f1709;
	sub.f32 	%f1711, %f1710, %f1703;
	sub.f32 	%f1712, %f1711, %f1707;
	cvt.rni.f32.f32 	%f1713, %f1709;
	sub.f32 	%f1714, %f1709, %f1713;
	add.f32 	%f1715, %f1714, %f1712;
	fma.rn.f32 	%f1716, %f1715, 0f391FCB8E, 0f3AAF85ED;
	fma.rn.f32 	%f1717, %f1716, %f1715, 0f3C1D9856;
	fma.rn.f32 	%f1718, %f1717, %f1715, 0f3D6357BB;
	fma.rn.f32 	%f1719, %f1718, %f1715, 0f3E75FDEC;
	fma.rn.f32 	%f1720, %f1719, %f1715, 0f3F317218;
	fma.rn.f32 	%f1721, %f1720, %f1715, 0f3F800000;
	cvt.rzi.s32.f32 	%r1348, %f1713;
	setp.gt.f32 	%p134, %f1713, 0f00000000;
	selp.b32 	%r1349, 0, -2097152000, %p134;
	add.s32 	%r1350, %r1349, 2130706432;
	mov.b32 	%f1722, %r1350;
	mul.f32 	%f1723, %f1721, %f1722;
	shl.b32 	%r1351, %r1348, 23;
	sub.s32 	%r1352, %r1351, %r1349;
	mov.b32 	%f1724, %r1352;
	mul.f32 	%f1725, %f1723, %f1724;
	abs.f32 	%f1726, %f1709;
	setp.gt.f32 	%p135, %f1726, 0f43180000;
	setp.lt.f32 	%p136, %f1709, 0f00000000;
	selp.f32 	%f1727, 0f00000000, 0f7F800000, %p136;
	selp.f32 	%f1728, %f1727, %f1725, %p135;
	mul.f32 	%f1729, %f1728, %f1692;
	fma.rn.f32 	%f1077, %f1052, %f1729, %f1037;
	fma.rn.f32 	%f1078, %f1053, %f1729, %f1038;
	fma.rn.f32 	%f1079, %f1054, %f1729, %f1039;
	@%p129 bra 	$L__BB5_977;
	setp.neu.f32 	%p137, %f1072, 0f7F800000;
	@%p137 bra 	$L__BB5_972;
	mov.f32 	%f1732, 0f00000000;
	mul.rn.f32 	%f6122, %f1070, %f1732;
	mov.b32 	%r3622, 0;
	bra.uni 	$L__BB5_977;
$L__BB5_972:
	mov.b32 	%r1031, %f1070;
	shl.b32 	%r1354, %r1031, 8;
	or.b32  	%r1032, %r1354, -2147483648;
	mov.b64 	%rd1432, 0;
	mov.b32 	%r3619, 0;
	mov.u64 	%rd1430, __cudart_i2opi_f;
	mov.u64 	%rd1431, %rd1;
$L__BB5_973:
	.pragma "nounroll";
	ld.global.nc.u32 	%r1355, [%rd1430];
	mad.wide.u32 	%rd622, %r1355, %r1032, %rd1432;
	shr.u64 	%rd1432, %rd622, 32;
	st.local.u32 	[%rd1431], %rd622;
	add.s32 	%r3619, %r3619, 1;
	add.s64 	%rd1431, %rd1431, 4;
	add.s64 	%rd1430, %rd1430, 4;
	setp.ne.s32 	%p138, %r3619, 6;
	@%p138 bra 	$L__BB5_973;
	shr.u32 	%r1356, %r1031, 23;
	st.local.u32 	[%rd1+24], %rd1432;
	and.b32  	%r1035, %r1356, 31;
	and.b32  	%r1357, %r1356, 224;
	add.s32 	%r1358, %r1357, -128;
	shr.u32 	%r1359, %r1358, 5;
	mul.wide.u32 	%rd623, %r1359, 4;
	sub.s64 	%rd526, %rd1, %rd623;
	ld.local.u32 	%r3620, [%rd526+24];
	ld.local.u32 	%r3621, [%rd526+20];
	setp.eq.s32 	%p139, %r1035, 0;
	@%p139 bra 	$L__BB5_976;
	shf.l.wrap.b32 	%r3620, %r3621, %r3620, %r1035;
	ld.local.u32 	%r1360, [%rd526+16];
	shf.l.wrap.b32 	%r3621, %r1360, %r3621, %r1035;
$L__BB5_976:
	shr.u32 	%r1361, %r3620, 30;
	shf.l.wrap.b32 	%r1362, %r3621, %r3620, 2;
	shl.b32 	%r1363, %r3621, 2;
	shr.u32 	%r1364, %r1362, 31;
	add.s32 	%r1365, %r1364, %r1361;
	neg.s32 	%r1366, %r1365;
	setp.lt.s32 	%p140, %r1031, 0;
	selp.b32 	%r3622, %r1366, %r1365, %p140;
	xor.b32  	%r1367, %r1362, %r1031;
	shr.s32 	%r1368, %r1362, 31;
	xor.b32  	%r1369, %r1368, %r1362;
	xor.b32  	%r1370, %r1368, %r1363;
	cvt.u64.u32 	%rd624, %r1369;
	shl.b64 	%rd625, %rd624, 32;
	cvt.u64.u32 	%rd626, %r1370;
	or.b64  	%rd627, %rd625, %rd626;
	cvt.rn.f64.s64 	%fd27, %rd627;
	mul.f64 	%fd28, %fd27, 0d3BF921FB54442D19;
	cvt.rn.f32.f64 	%f1730, %fd28;
	neg.f32 	%f1731, %f1730;
	setp.lt.s32 	%p141, %r1367, 0;
	selp.f32 	%f6122, %f1731, %f1730, %p141;
$L__BB5_977:
	mul.rn.f32 	%f1733, %f6122, %f6122;
	and.b32  	%r1372, %r3622, 1;
	setp.eq.b32 	%p142, %r1372, 1;
	selp.f32 	%f1734, 0f3F800000, %f6122, %p142;
	fma.rn.f32 	%f1735, %f1733, %f1734, 0f00000000;
	fma.rn.f32 	%f1736, %f1733, 0f37CBAC00, 0fBAB607ED;
	selp.f32 	%f1737, %f1736, 0fB94D4153, %p142;
	selp.f32 	%f1738, 0f3D2AAABB, 0f3C0885E4, %p142;
	fma.rn.f32 	%f1739, %f1737, %f1733, %f1738;
	selp.f32 	%f1740, 0fBEFFFFFF, 0fBE2AAAA8, %p142;
	fma.rn.f32 	%f1741, %f1739, %f1733, %f1740;
	fma.rn.f32 	%f1742, %f1741, %f1735, %f1734;
	and.b32  	%r1373, %r3622, 2;
	setp.eq.s32 	%p143, %r1373, 0;
	mov.f32 	%f1743, 0f00000000;
	sub.f32 	%f1744, %f1743, %f1742;
	selp.f32 	%f1745, %f1742, %f1744, %p143;
	mul.f32 	%f1083, %f1049, %f1745;
	mul.f32 	%f1084, %f1050, %f1745;
	mul.f32 	%f1085, %f1051, %f1745;
	mul.f32 	%f1086, %f1069, 0f40C90FDA;
	mul.f32 	%f1746, %f1086, 0f3F22F983;
	cvt.rni.s32.f32 	%r3626, %f1746;
	cvt.rn.f32.s32 	%f1747, %r3626;
	fma.rn.f32 	%f1748, %f1747, 0fBFC90FDA, %f1086;
	fma.rn.f32 	%f1749, %f1747, 0fB3A22168, %f1748;
	fma.rn.f32 	%f6123, %f1747, 0fA7C234C5, %f1749;
	abs.f32 	%f1088, %f1086;
	setp.ltu.f32 	%p144, %f1088, 0f47CE4780;
	@%p144 bra 	$L__BB5_985;
	setp.neu.f32 	%p145, %f1088, 0f7F800000;
	@%p145 bra 	$L__BB5_980;
	mov.f32 	%f1752, 0f00000000;
	mul.rn.f32 	%f6123, %f1086, %f1752;
	mov.b32 	%r3626, 0;
	bra.uni 	$L__BB5_985;
$L__BB5_980:
	mov.b32 	%r1045, %f1086;
	shl.b32 	%r1375, %r1045, 8;
	or.b32  	%r1046, %r1375, -2147483648;
	mov.b64 	%rd1435, 0;
	mov.b32 	%r3623, 0;
	mov.u64 	%rd1433, __cudart_i2opi_f;
	mov.u64 	%rd1434, %rd1;
$L__BB5_981:
	.pragma "nounroll";
	ld.global.nc.u32 	%r1376, [%rd1433];
	mad.wide.u32 	%rd630, %r1376, %r1046, %rd1435;
	shr.u64 	%rd1435, %rd630, 32;
	st.local.u32 	[%rd1434], %rd630;
	add.s32 	%r3623, %r3623, 1;
	add.s64 	%rd1434, %rd1434, 4;
	add.s64 	%rd1433, %rd1433, 4;
	setp.ne.s32 	%p146, %r3623, 6;
	@%p146 bra 	$L__BB5_981;
	shr.u32 	%r1377, %r1045, 23;
	st.local.u32 	[%rd1+24], %rd1435;
	and.b32  	%r1049, %r1377, 31;
	and.b32  	%r1378, %r1377, 224;
	add.s32 	%r1379, %r1378, -128;
	shr.u32 	%r1380, %r1379, 5;
	mul.wide.u32 	%rd631, %r1380, 4;
	sub.s64 	%rd533, %rd1, %rd631;
	ld.local.u32 	%r3624, [%rd533+24];
	ld.local.u32 	%r3625, [%rd533+20];
	setp.eq.s32 	%p147, %r1049, 0;
	@%p147 bra 	$L__BB5_984;
	shf.l.wrap.b32 	%r3624, %r3625, %r3624, %r1049;
	ld.local.u32 	%r1381, [%rd533+16];
	shf.l.wrap.b32 	%r3625, %r1381, %r3625, %r1049;
$L__BB5_984:
	shr.u32 	%r1382, %r3624, 30;
	shf.l.wrap.b32 	%r1383, %r3625, %r3624, 2;
	shl.b32 	%r1384, %r3625, 2;
	shr.u32 	%r1385, %r1383, 31;
	add.s32 	%r1386, %r1385, %r1382;
	neg.s32 	%r1387, %r1386;
	setp.lt.s32 	%p148, %r1045, 0;
	selp.b32 	%r3626, %r1387, %r1386, %p148;
	xor.b32  	%r1388, %r1383, %r1045;
	shr.s32 	%r1389, %r1383, 31;
	xor.b32  	%r1390, %r1389, %r1383;
	xor.b32  	%r1391, %r1389, %r1384;
	cvt.u64.u32 	%rd632, %r1390;
	shl.b64 	%rd633, %rd632, 32;
	cvt.u64.u32 	%rd634, %r1391;
	or.b64  	%rd635, %rd633, %rd634;
	cvt.rn.f64.s64 	%fd29, %rd635;
	mul.f64 	%fd30, %fd29, 0d3BF921FB54442D19;
	cvt.rn.f32.f64 	%f1750, %fd30;
	neg.f32 	%f1751, %f1750;
	setp.lt.s32 	%p149, %r1388, 0;
	selp.f32 	%f6123, %f1751, %f1750, %p149;
$L__BB5_985:
	mul.f32 	%f1753, %f1002, %f1002;
	add.f32 	%f1754, %f1002, %f1002;
	sub.f32 	%f1755, %f1754, %f1753;
	add.s32 	%r1393, %r3626, 1;
	mul.rn.f32 	%f1756, %f6123, %f6123;
	and.b32  	%r1394, %r3626, 1;
	setp.eq.b32 	%p150, %r1394, 1;
	selp.f32 	%f1757, %f6123, 0f3F800000, %p150;
	fma.rn.f32 	%f1758, %f1756, %f1757, 0f00000000;
	fma.rn.f32 	%f1759, %f1756, 0f37CBAC00, 0fBAB607ED;
	selp.f32 	%f1760, 0fB94D4153, %f1759, %p150;
	selp.f32 	%f1761, 0f3C0885E4, 0f3D2AAABB, %p150;
	fma.rn.f32 	%f1762, %f1760, %f1756, %f1761;
	selp.f32 	%f1763, 0fBE2AAAA8, 0fBEFFFFFF, %p150;
	fma.rn.f32 	%f1764, %f1762, %f1756, %f1763;
	fma.rn.f32 	%f1765, %f1764, %f1758, %f1757;
	and.b32  	%r1395, %r1393, 2;
	setp.eq.s32 	%p151, %r1395, 0;
	mov.f32 	%f1766, 0f00000000;
	sub.f32 	%f1767, %f1766, %f1765;
	selp.f32 	%f1768, %f1765, %f1767, %p151;
	add.f32 	%f1769, %f1768, %f1768;
	mov.f32 	%f1770, 0f40000000;
	sub.f32 	%f1771, %f1770, %f1769;
	mov.f32 	%f1772, 0f3F800000;
	sub.f32 	%f1773, %f1772, %f1755;
	mul.f32 	%f1774, %f1773, %f1771;
	fma.rn.f32 	%f1775, %f1755, %f1076, %f1774;
	fma.rn.f32 	%f1776, %f1077, %f1775, %f1083;
	fma.rn.f32 	%f1777, %f1078, %f1775, %f1084;
	fma.rn.f32 	%f1778, %f1079, %f1775, %f1085;
	mul.f32 	%f1779, %f947, %f954;
	sub.f32 	%f1092, %f1776, %f1779;
	mul.f32 	%f1780, %f948, %f965;
	sub.f32 	%f1093, %f1777, %f1780;
	sub.f32 	%f1094, %f1778, %f974;
	mul.f32 	%f1095, %f944, 0f3F000000;
	mul.f32 	%f1781, %f1095, 0f3F22F983;
	cvt.rni.s32.f32 	%r3634, %f1781;
	cvt.rn.f32.s32 	%f1782, %r3634;
	fma.rn.f32 	%f1783, %f1782, 0fBFC90FDA, %f1095;
	fma.rn.f32 	%f1784, %f1782, 0fB3A22168, %f1783;
	fma.rn.f32 	%f6125, %f1782, 0fA7C234C5, %f1784;
	abs.f32 	%f1097, %f1095;
	setp.ltu.f32 	%p152, %f1097, 0f47CE4780;
	mov.u32 	%r3630, %r3634;
	mov.f32 	%f6124, %f6125;
	@%p152 bra 	$L__BB5_993;
	setp.neu.f32 	%p153, %f1097, 0f7F800000;
	@%p153 bra 	$L__BB5_988;
	mov.f32 	%f1787, 0f00000000;
	mul.rn.f32 	%f6124, %f1095, %f1787;
	mov.b32 	%r3630, 0;
	bra.uni 	$L__BB5_993;
$L__BB5_988:
	mov.b32 	%r1059, %f1095;
	shl.b32 	%r1397, %r1059, 8;
	or.b32  	%r1060, %r1397, -2147483648;
	mov.b64 	%rd1438, 0;
	mov.b32 	%r3627, 0;
	mov.u64 	%rd1436, __cudart_i2opi_f;
	mov.u64 	%rd1437, %rd1;
$L__BB5_989:
	.pragma "nounroll";
	ld.global.nc.u32 	%r1398, [%rd1436];
	mad.wide.u32 	%rd638, %r1398, %r1060, %rd1438;
	shr.u64 	%rd1438, %rd638, 32;
	st.local.u32 	[%rd1437], %rd638;
	add.s32 	%r3627, %r3627, 1;
	add.s64 	%rd1437, %rd1437, 4;
	add.s64 	%rd1436, %rd1436, 4;
	setp.ne.s32 	%p154, %r3627, 6;
	@%p154 bra 	$L__BB5_989;
	shr.u32 	%r1399, %r1059, 23;
	st.local.u32 	[%rd1+24], %rd1438;
	and.b32  	%r1063, %r1399, 31;
	and.b32  	%r1400, %r1399, 224;
	add.s32 	%r1401, %r1400, -128;
	shr.u32 	%r1402, %r1401, 5;
	mul.wide.u32 	%rd639, %r1402, 4;
	sub.s64 	%rd540, %rd1, %rd639;
	ld.local.u32 	%r3628, [%rd540+24];
	ld.local.u32 	%r3629, [%rd540+20];
	setp.eq.s32 	%p155, %r1063, 0;
	@%p155 bra 	$L__BB5_992;
	shf.l.wrap.b32 	%r3628, %r3629, %r3628, %r1063;
	ld.local.u32 	%r1403, [%rd540+16];
	shf.l.wrap.b32 	%r3629, %r1403, %r3629, %r1063;
$L__BB5_992:
	shr.u32 	%r1404, %r3628, 30;
	shf.l.wrap.b32 	%r1405, %r3629, %r3628, 2;
	shl.b32 	%r1406, %r3629, 2;
	shr.u32 	%r1407, %r1405, 31;
	add.s32 	%r1408, %r1407, %r1404;
	neg.s32 	%r1409, %r1408;
	setp.lt.s32 	%p156, %r1059, 0;
	selp.b32 	%r3630, %r1409, %r1408, %p156;
	xor.b32  	%r1410, %r1405, %r1059;
	shr.s32 	%r1411, %r1405, 31;
	xor.b32  	%r1412, %r1411, %r1405;
	xor.b32  	%r1413, %r1411, %r1406;
	cvt.u64.u32 	%rd640, %r1412;
	shl.b64 	%rd641, %rd640, 32;
	cvt.u64.u32 	%rd642, %r1413;
	or.b64  	%rd643, %rd641, %rd642;
	cvt.rn.f64.s64 	%fd31, %rd643;
	mul.f64 	%fd32, %fd31, 0d3BF921FB54442D19;
	cvt.rn.f32.f64 	%f1785, %fd32;
	neg.f32 	%f1786, %f1785;
	setp.lt.s32 	%p157, %r1410, 0;
	selp.f32 	%f6124, %f1786, %f1785, %p157;
$L__BB5_993:
	setp.ltu.f32 	%p158, %f1097, 0f47CE4780;
	add.s32 	%r1415, %r3630, 1;
	mul.rn.f32 	%f1788, %f6124, %f6124;
	and.b32  	%r1416, %r3630, 1;
	setp.eq.b32 	%p159, %r1416, 1;
	selp.f32 	%f1789, %f6124, 0f3F800000, %p159;
	fma.rn.f32 	%f1790, %f1788, %f1789, 0f00000000;
	fma.rn.f32 	%f1791, %f1788, 0f37CBAC00, 0fBAB607ED;
	selp.f32 	%f1792, 0fB94D4153, %f1791, %p159;
	selp.f32 	%f1793, 0f3C0885E4, 0f3D2AAABB, %p159;
	fma.rn.f32 	%f1794, %f1792, %f1788, %f1793;
	selp.f32 	%f1795, 0fBE2AAAA8, 0fBEFFFFFF, %p159;
	fma.rn.f32 	%f1796, %f1794, %f1788, %f1795;
	fma.rn.f32 	%f1797, %f1796, %f1790, %f1789;
	and.b32  	%r1417, %r1415, 2;
	setp.eq.s32 	%p160, %r1417, 0;
	mov.f32 	%f1798, 0f00000000;
	sub.f32 	%f1799, %f1798, %f1797;
	selp.f32 	%f1101, %f1797, %f1799, %p160;
	@%p158 bra 	$L__BB5_1001;
	setp.neu.f32 	%p161, %f1097, 0f7F800000;
	@%p161 bra 	$L__BB5_996;
	mov.f32 	%f1802, 0f00000000;
	mul.rn.f32 	%f6125, %f1095, %f1802;
	mov.b32 	%r3634, 0;
	bra.uni 	$L__BB5_1001;
$L__BB5_996:
	mov.b32 	%r1072, %f1095;
	shl.b32 	%r1419, %r1072, 8;
	or.b32  	%r1073, %r1419, -2147483648;
	mov.b64 	%rd1441, 0;
	mov.b32 	%r3631, 0;
	mov.u64 	%rd1439, __cudart_i2opi_f;
	mov.u64 	%rd1440, %rd1;
$L__BB5_997:
	.pragma "nounroll";
	ld.global.nc.u32 	%r1420, [%rd1439];
	mad.wide.u32 	%rd646, %r1420, %r1073, %rd1441;
	shr.u64 	%rd1441, %rd646, 32;
	st.local.u32 	[%rd1440], %rd646;
	add.s32 	%r3631, %r3631, 1;
	add.s64 	%rd1440, %rd1440, 4;
	add.s64 	%rd1439, %rd1439, 4;
	setp.ne.s32 	%p162, %r3631, 6;
	@%p162 bra 	$L__BB5_997;
	shr.u32 	%r1421, %r1072, 23;
	st.local.u32 	[%rd1+24], %rd1441;
	and.b32  	%r1076, %r1421, 31;
	and.b32  	%r1422, %r1421, 224;
	add.s32 	%r1423, %r1422, -128;
	shr.u32 	%r1424, %r1423, 5;
	mul.wide.u32 	%rd647, %r1424, 4;
	sub.s64 	%rd547, %rd1, %rd647;
	ld.local.u32 	%r3632, [%rd547+24];
	ld.local.u32 	%r3633, [%rd547+20];
	setp.eq.s32 	%p163, %r1076, 0;
	@%p163 bra 	$L__BB5_1000;
	shf.l.wrap.b32 	%r3632, %r3633, %r3632, %r1076;
	ld.local.u32 	%r1425, [%rd547+16];
	shf.l.wrap.b32 	%r3633, %r1425, %r3633, %r1076;
$L__BB5_1000:
	shr.u32 	%r1426, %r3632, 30;
	shf.l.wrap.b32 	%r1427, %r3633, %r3632, 2;
	shl.b32 	%r1428, %r3633, 2;
	shr.u32 	%r1429, %r1427, 31;
	add.s32 	%r1430, %r1429, %r1426;
	neg.s32 	%r1431, %r1430;
	setp.lt.s32 	%p164, %r1072, 0;
	selp.b32 	%r3634, %r1431, %r1430, %p164;
	xor.b32  	%r1432, %r1427, %r1072;
	shr.s32 	%r1433, %r1427, 31;
	xor.b32  	%r1434, %r1433, %r1427;
	xor.b32  	%r1435, %r1433, %r1428;
	cvt.u64.u32 	%rd648, %r1434;
	shl.b64 	%rd649, %rd648, 32;
	cvt.u64.u32 	%rd650, %r1435;
	or.b64  	%rd651, %rd649, %rd650;
	cvt.rn.f64.s64 	%fd33, %rd651;
	mul.f64 	%fd34, %fd33, 0d3BF921FB54442D19;
	cvt.rn.f32.f64 	%f1800, %fd34;
	neg.f32 	%f1801, %f1800;
	setp.lt.s32 	%p165, %r1432, 0;
	selp.f32 	%f6125, %f1801, %f1800, %p165;
$L__BB5_1001:
	mul.rn.f32 	%f1803, %f6125, %f6125;
	and.b32  	%r1437, %r3634, 1;
	setp.eq.b32 	%p166, %r1437, 1;
	selp.f32 	%f1804, 0f3F800000, %f6125, %p166;
	fma.rn.f32 	%f1805, %f1803, %f1804, 0f00000000;
	fma.rn.f32 	%f1806, %f1803, 0f37CBAC00, 0fBAB607ED;
	selp.f32 	%f1807, %f1806, 0fB94D4153, %p166;
	selp.f32 	%f1808, 0f3D2AAABB, 0f3C0885E4, %p166;
	fma.rn.f32 	%f1809, %f1807, %f1803, %f1808;
	selp.f32 	%f1810, 0fBEFFFFFF, 0fBE2AAAA8, %p166;
	fma.rn.f32 	%f1811, %f1809, %f1803, %f1810;
	fma.rn.f32 	%f1812, %f1811, %f1805, %f1804;
	and.b32  	%r1438, %r3634, 2;
	setp.eq.s32 	%p167, %r1438, 0;
	mov.f32 	%f1813, 0f00000000;
	sub.f32 	%f1814, %f1813, %f1812;
	selp.f32 	%f1815, %f1812, %f1814, %p167;
	mul.f32 	%f1816, %f1815, 0f00000000;
	mul.f32 	%f1817, %f1092, %f1816;
	fma.rn.f32 	%f1818, %f1101, 0f00000000, %f1817;
	mul.f32 	%f1819, %f1093, %f1816;
	add.f32 	%f1820, %f1819, %f1818;
	fma.rn.f32 	%f1821, %f1094, %f1815, %f1820;
	mul.f32 	%f1822, %f1816, 0f80000000;
	fma.rn.f32 	%f1823, %f1092, %f1101, %f1822;
	mul.f32 	%f1824, %f1094, %f1816;
	sub.f32 	%f1825, %f1823, %f1824;
	fma.rn.f32 	%f1826, %f1093, %f1815, %f1825;
	fma.rn.f32 	%f1827, %f1093, %f1101, %f1824;
	fma.rn.f32 	%f1828, %f1816, 0f80000000, %f1827;
	mul.f32 	%f1829, %f1092, %f1815;
	sub.f32 	%f1830, %f1828, %f1829;
	mul.f32 	%f1831, %f1094, %f1101;
	sub.f32 	%f1832, %f1831, %f1819;
	fma.rn.f32 	%f1833, %f1092, %f1816, %f1832;
	sub.f32 	%f1834, %f1833, %f1816;
	mul.f32 	%f1835, %f1816, %f1821;
	fma.rn.f32 	%f1836, %f1101, %f1826, %f1835;
	fma.rn.f32 	%f1837, %f1815, %f1830, %f1836;
	mul.f32 	%f1838, %f1816, %f1834;
	sub.f32 	%f6128, %f1837, %f1838;
	mul.f32 	%f1839, %f1815, %f1826;
	sub.f32 	%f1840, %f1835, %f1839;
	fma.rn.f32 	%f1841, %f1101, %f1830, %f1840;
	add.f32 	%f6127, %f1838, %f1841;
	mul.f32 	%f1842, %f1816, %f1826;
	fma.rn.f32 	%f1843, %f1815, %f1821, %f1842;
	mul.f32 	%f1844, %f1816, %f1830;
	sub.f32 	%f1845, %f1843, %f1844;
	fma.rn.f32 	%f6126, %f1101, %f1834, %f1845;
	add.f32 	%f1846, %f1, %f3;
	{ // callseq 0, 0
	.param .align 16 .b8 param0[12];
	st.param.v2.f32 	[param0], {%f1846, 0f00000000};
	st.param.f32 	[param0+8], 0f00000000;
	.param .align 16 .b8 param1[12];
	st.param.v2.f32 	[param1], {%f945, 0f3F800000};
	st.param.f32 	[param1+8], 0f00000000;
	.param .b32 param2;
	st.param.f32 	[param2], %f946;
	.param .align 16 .b8 retval0[36];
	call.uni (retval0), 
	_Z14ev_uncorrugate3jetS_fi, 
	(
	param0, 
	param1, 
	param2
	);
	ld.param.v4.f32 	{%f6131, %f1848, %f1849, %f6130}, [retval0];
	ld.param.v4.f32 	{%f1851, %f1852, %f6129, %f1854}, [retval0+16];
	ld.param.f32 	%f1855, [retval0+32];
	} // callseq 0
	add.f32 	%f1862, %f2, %f4;
	{ // callseq 1, 0
	.param .align 16 .b8 param0[12];
	st.param.v2.f32 	[param0], {%f1846, 0f00000000};
	st.param.f32 	[param0+8], 0f00000000;
	.param .align 16 .b8 param1[12];
	st.param.v2.f32 	[param1], {%f1862, 0f3F800000};
	st.param.f32 	[param1+8], 0f00000000;
	.param .b32 param2;
	st.param.f32 	[param2], %f946;
	.param .align 16 .b8 retval0[36];
	call.uni (retval0), 
	_Z14ev_uncorrugate3jetS_fi, 
	(
	param0, 
	param1, 
	param2
	);
	ld.param.v4.f32 	{%f6134, %f1864, %f1865, %f6133}, [retval0];
	ld.param.v4.f32 	{%f1867, %f1868, %f6132, %f1870}, [retval0+16];
	ld.param.f32 	%f1871, [retval0+32];
	} // callseq 1
	{ // callseq 2, 0
	.param .align 16 .b8 param0[12];
	st.param.v2.f32 	[param0], {%f944, 0f00000000};
	st.param.f32 	[param0+8], 0f00000000;
	.param .align 16 .b8 param1[12];
	st.param.v2.f32 	[param1], {%f1862, 0f3F800000};
	st.param.f32 	[param1+8], 0f00000000;
	.param .b32 param2;
	st.param.f32 	[param2], %f946;
	.param .align 16 .b8 retval0[36];
	call.uni (retval0), 
	_Z14ev_uncorrugate3jetS_fi, 
	(
	param0, 
	param1, 
	param2
	);
	ld.param.v4.f32 	{%f6137, %f1879, %f1880, %f6136}, [retval0];
	ld.param.v4.f32 	{%f1882, %f1883, %f6135, %f1885}, [retval0+16];
	ld.param.f32 	%f1886, [retval0+32];
	} // callseq 2
$L__BB5_1002:
	mov.b32 	%f5732, %r1112;
	mul.f32 	%f5733, %f5732, 0f00000000;
	mov.b32 	%f5734, %r1113;
	mul.f32 	%f5735, %f6128, %f5734;
	sub.f32 	%f5736, %f5733, %f5735;
	mov.b32 	%f5737, %r1114;
	mul.f32 	%f5738, %f6127, %f5737;
	sub.f32 	%f5739, %f5736, %f5738;
	mov.b32 	%f5740, %r1115;
	mul.f32 	%f5741, %f6126, %f5740;
	sub.f32 	%f5742, %f5739, %f5741;
	mul.f32 	%f5743, %f6128, %f5732;
	fma.rn.f32 	%f5744, %f5734, 0f00000000, %f5743;
	fma.rn.f32 	%f5745, %f6126, %f5737, %f5744;
	mul.f32 	%f5746, %f6127, %f5740;
	sub.f32 	%f5747, %f5745, %f5746;
	mul.f32 	%f5748, %f6127, %f5732;
	mul.f32 	%f5749, %f6126, %f5734;
	sub.f32 	%f5750, %f5748, %f5749;
	fma.rn.f32 	%f5751, %f5737, 0f00000000, %f5750;
	fma.rn.f32 	%f5752, %f6128, %f5740, %f5751;
	mul.f32 	%f5753, %f6127, %f5734;
	fma.rn.f32 	%f5754, %f6126, %f5732, %f5753;
	mul.f32 	%f5755, %f6128, %f5737;
	sub.f32 	%f5756, %f5754, %f5755;
	fma.rn.f32 	%f5757, %f5740, 0f00000000, %f5756;
	neg.f32 	%f5758, %f5737;
	mul.f32 	%f5759, %f5747, %f5732;
	mul.f32 	%f5760, %f5742, %f5734;
	sub.f32 	%f5761, %f5759, %f5760;
	mul.f32 	%f5762, %f5752, %f5740;
	sub.f32 	%f5763, %f5761, %f5762;
	fma.rn.f32 	%f1129, %f5757, %f5737, %f5763;
	mul.f32 	%f5764, %f5747, %f5740;
	mul.f32 	%f5765, %f5742, %f5737;
	sub.f32 	%f5766, %f5764, %f5765;
	fma.rn.f32 	%f5767, %f5752, %f5732, %f5766;
	mul.f32 	%f5768, %f5757, %f5734;
	sub.f32 	%f1130, %f5767, %f5768;
	mul.f32 	%f5769, %f5747, %f5758;
	mul.f32 	%f5770, %f5742, %f5740;
	sub.f32 	%f5771, %f5769, %f5770;
	fma.rn.f32 	%f5772, %f5752, %f5734, %f5771;
	fma.rn.f32 	%f1131, %f5757, %f5732, %f5772;
	mul.f32 	%f5773, %f6131, %f5734;
	sub.f32 	%f5774, %f5733, %f5773;
	mul.f32 	%f5775, %f6130, %f5737;
	sub.f32 	%f5776, %f5774, %f5775;
	mul.f32 	%f5777, %f6129, %f5740;
	sub.f32 	%f5778, %f5776, %f5777;
	mul.f32 	%f5779, %f6131, %f5732;
	fma.rn.f32 	%f5780, %f5734, 0f00000000, %f5779;
	fma.rn.f32 	%f5781, %f6129, %f5737, %f5780;
	mul.f32 	%f5782, %f6130, %f5740;
	sub.f32 	%f5783, %f5781, %f5782;
	mul.f32 	%f5784, %f6130, %f5732;
	mul.f32 	%f5785, %f6129, %f5734;
	sub.f32 	%f5786, %f5784, %f5785;
	fma.rn.f32 	%f5787, %f5737, 0f00000000, %f5786;
	fma.rn.f32 	%f5788, %f6131, %f5740, %f5787;
	mul.f32 	%f5789, %f6130, %f5734;
	fma.rn.f32 	%f5790, %f6129, %f5732, %f5789;
	mul.f32 	%f5791, %f6131, %f5737;
	sub.f32 	%f5792, %f5790, %f5791;
	fma.rn.f32 	%f5793, %f5740, 0f00000000, %f5792;
	mul.f32 	%f5794, %f5783, %f5732;
	mul.f32 	%f5795, %f5778, %f5734;
	sub.f32 	%f5796, %f5794, %f5795;
	mul.f32 	%f5797, %f5788, %f5740;
	sub.f32 	%f5798, %f5796, %f5797;
	fma.rn.f32 	%f1132, %f5793, %f5737, %f5798;
	mul.f32 	%f5799, %f5783, %f5740;
	mul.f32 	%f5800, %f5778, %f5737;
	sub.f32 	%f5801, %f5799, %f5800;
	fma.rn.f32 	%f5802, %f5788, %f5732, %f5801;
	mul.f32 	%f5803, %f5793, %f5734;
	sub.f32 	%f1133, %f5802, %f5803;
	mul.f32 	%f5804, %f5783, %f5758;
	mul.f32 	%f5805, %f5778, %f5740;
	sub.f32 	%f5806, %f5804, %f5805;
	fma.rn.f32 	%f5807, %f5788, %f5734, %f5806;
	fma.rn.f32 	%f1134, %f5793, %f5732, %f5807;
	mul.f32 	%f5808, %f6134, %f5734;
	sub.f32 	%f5809, %f5733, %f5808;
	mul.f32 	%f5810, %f6133, %f5737;
	sub.f32 	%f5811, %f5809, %f5810;
	mul.f32 	%f5812, %f6132, %f5740;
	sub.f32 	%f5813, %f5811, %f5812;
	mul.f32 	%f5814, %f6134, %f5732;
	fma.rn.f32 	%f5815, %f5734, 0f00000000, %f5814;
	fma.rn.f32 	%f5816, %f6132, %f5737, %f5815;
	mul.f32 	%f5817, %f6133, %f5740;
	sub.f32 	%f5818, %f5816, %f5817;
	mul.f32 	%f5819, %f6133, %f5732;
	mul.f32 	%f5820, %f6132, %f5734;
	sub.f32 	%f5821, %f5819, %f5820;
	fma.rn.f32 	%f5822, %f5737, 0f00000000, %f5821;
	fma.rn.f32 	%f5823, %f6134, %f5740, %f5822;
	mul.f32 	%f5824, %f6133, %f5734;
	fma.rn.f32 	%f5825, %f6132, %f5732, %f5824;
	mul.f32 	%f5826, %f6134, %f5737;
	sub.f32 	%f5827, %f5825, %f5826;
	fma.rn.f32 	%f5828, %f5740, 0f00000000, %f5827;
	mul.f32 	%f5829, %f5818, %f5732;
	mul.f32 	%f5830, %f5813, %f5734;
	sub.f32 	%f5831, %f5829, %f5830;
	mul.f32 	%f5832, %f5823, %f5740;
	sub.f32 	%f5833, %f5831, %f5832;
	fma.rn.f32 	%f1135, %f5828, %f5737, %f5833;
	mul.f32 	%f5834, %f5818, %f5740;
	mul.f32 	%f5835, %f5813, %f5737;
	sub.f32 	%f5836, %f5834, %f5835;
	fma.rn.f32 	%f5837, %f5823, %f5732, %f5836;
	mul.f32 	%f5838, %f5828, %f5734;
	sub.f32 	%f1136, %f5837, %f5838;
	mul.f32 	%f5839, %f5818, %f5758;
	mul.f32 	%f5840, %f5813, %f5740;
	sub.f32 	%f5841, %f5839, %f5840;
	fma.rn.f32 	%f5842, %f5823, %f5734, %f5841;
	fma.rn.f32 	%f1137, %f5828, %f5732, %f5842;
	mul.f32 	%f5843, %f6137, %f5734;
	sub.f32 	%f5844, %f5733, %f5843;
	mul.f32 	%f5845, %f6136, %f5737;
	sub.f32 	%f5846, %f5844, %f5845;
	mul.f32 	%f5847, %f6135, %f5740;
	sub.f32 	%f5848, %f5846, %f5847;
	mul.f32 	%f5849, %f6137, %f5732;
	fma.rn.f32 	%f5850, %f5734, 0f00000000, %f5849;
	fma.rn.f32 	%f5851, %f6135, %f5737, %f5850;
	mul.f32 	%f5852, %f6136, %f5740;
	sub.f32 	%f5853, %f5851, %f5852;
	mul.f32 	%f5854, %f6136, %f5732;
	mul.f32 	%f5855, %f6135, %f5734;
	sub.f32 	%f5856, %f5854, %f5855;
	fma.rn.f32 	%f5857, %f5737, 0f00000000, %f5856;
	fma.rn.f32 	%f5858, %f6137, %f5740, %f5857;
	mul.f32 	%f5859, %f6136, %f5734;
	fma.rn.f32 	%f5860, %f6135, %f5732, %f5859;
	mul.f32 	%f5861, %f6137, %f5737;
	sub.f32 	%f5862, %f5860, %f5861;
	fma.rn.f32 	%f5863, %f5740, 0f00000000, %f5862;
	mul.f32 	%f5864, %f5853, %f5732;
	mul.f32 	%f5865, %f5848, %f5734;
	sub.f32 	%f5866, %f5864, %f5865;
	mul.f32 	%f5867, %f5858, %f5740;
	sub.f32 	%f5868, %f5866, %f5867;
	fma.rn.f32 	%f1138, %f5863, %f5737, %f5868;
	mul.f32 	%f5869, %f5853, %f5740;
	mul.f32 	%f5870, %f5848, %f5737;
	sub.f32 	%f5871, %f5869, %f5870;
	fma.rn.f32 	%f5872, %f5858, %f5732, %f5871;
	mul.f32 	%f5873, %f5863, %f5734;
	sub.f32 	%f1139, %f5872, %f5873;
	mul.f32 	%f5874, %f5853, %f5758;
	mul.f32 	%f5875, %f5848, %f5740;
	sub.f32 	%f5876, %f5874, %f5875;
	fma.rn.f32 	%f5877, %f5858, %f5734, %f5876;
	fma.rn.f32 	%f1140, %f5863, %f5732, %f5877;
	mul.f32 	%f5878, %f1, 0f3F22F983;
	cvt.rni.s32.f32 	%r3642, %f5878;
	cvt.rn.f32.s32 	%f5879, %r3642;
	fma.rn.f32 	%f5880, %f5879, 0fBFC90FDA, %f1;
	fma.rn.f32 	%f5881, %f5879, 0fB3A22168, %f5880;
	fma.rn.f32 	%f6139, %f5879, 0fA7C234C5, %f5881;
	abs.f32 	%f1142, %f1;
	setp.ltu.f32 	%p1093, %f1142, 0f47CE4780;
	mov.u32 	%r3638, %r3642;
	mov.f32 	%f6138, %f6139;
	@%p1093 bra 	$L__BB5_1010;
	setp.neu.f32 	%p1094, %f1142, 0f7F800000;
	@%p1094 bra 	$L__BB5_1005;
	mov.f32 	%f5884, 0f00000000;
	mul.rn.f32 	%f6138, %f1, %f5884;
	mov.b32 	%r3638, 0;
	bra.uni 	$L__BB5_1010;
$L__BB5_1005:
	mov.b32 	%r1086, %f1;
	shl.b32 	%r3250, %r1086, 8;
	or.b32  	%r1087, %r3250, -2147483648;
	mov.b64 	%rd1444, 0;
	mov.b32 	%r3635, 0;
	mov.u64 	%rd1442, __cudart_i2opi_f;
	mov.u64 	%rd1443, %rd1;
$L__BB5_1006:
	.pragma "nounroll";
	ld.global.nc.u32 	%r3251, [%rd1442];
	mad.wide.u32 	%rd1190, %r3251, %r1087, %rd1444;
	shr.u64 	%rd1444, %rd1190, 32;
	st.local.u32 	[%rd1443], %rd1190;
	add.s32 	%r3635, %r3635, 1;
	add.s64 	%rd1443, %rd1443, 4;
	add.s64 	%rd1442, %rd1442, 4;
	setp.ne.s32 	%p1095, %r3635, 6;
	@%p1095 bra 	$L__BB5_1006;
	shr.u32 	%r3252, %r1086, 23;
	st.local.u32 	[%rd1+24], %rd1444;
	and.b32  	%r1090, %r3252, 31;
	and.b32  	%r3253, %r3252, 224;
	add.s32 	%r3254, %r3253, -128;
	shr.u32 	%r3255, %r3254, 5;
	mul.wide.u32 	%rd1191, %r3255, 4;
	sub.s64 	%rd554, %rd1, %rd1191;
	ld.local.u32 	%r3636, [%rd554+24];
	ld.local.u32 	%r3637, [%rd554+20];
	setp.eq.s32 	%p1096, %r1090, 0;
	@%p1096 bra 	$L__BB5_1009;
	shf.l.wrap.b32 	%r3636, %r3637, %r3636, %r1090;
	ld.local.u32 	%r3256, [%rd554+16];
	shf.l.wrap.b32 	%r3637, %r3256, %r3637, %r1090;
$L__BB5_1009:
	shr.u32 	%r3257, %r3636, 30;
	shf.l.wrap.b32 	%r3258, %r3637, %r3636, 2;
	shl.b32 	%r3259, %r3637, 2;
	shr.u32 	%r3260, %r3258, 31;
	add.s32 	%r3261, %r3260, %r3257;
	neg.s32 	%r3262, %r3261;
	setp.lt.s32 	%p1097, %r1086, 0;
	selp.b32 	%r3638, %r3262, %r3261, %p1097;
	xor.b32  	%r3263, %r3258, %r1086;
	shr.s32 	%r3264, %r3258, 31;
	xor.b32  	%r3265, %r3264, %r3258;
	xor.b32  	%r3266, %r3264, %r3259;
	cvt.u64.u32 	%rd1192, %r3265;
	shl.b64 	%rd1193, %rd1192, 32;
	cvt.u64.u32 	%rd1194, %r3266;
	or.b64  	%rd1195, %rd1193, %rd1194;
	cvt.rn.f64.s64 	%fd171, %rd1195;
	mul.f64 	%fd172, %fd171, 0d3BF921FB54442D19;
	cvt.rn.f32.f64 	%f5882, %fd172;
	neg.f32 	%f5883, %f5882;
	setp.lt.s32 	%p1098, %r3263, 0;
	selp.f32 	%f6138, %f5883, %f5882, %p1098;
$L__BB5_1010:
	setp.ltu.f32 	%p1099, %f1142, 0f47CE4780;
	mul.rn.f32 	%f5885, %f6138, %f6138;
	and.b32  	%r3268, %r3638, 1;
	setp.eq.b32 	%p1100, %r3268, 1;
	selp.f32 	%f5886, 0f3F800000, %f6138, %p1100;
	fma.rn.f32 	%f5887, %f5885, %f5886, 0f00000000;
	fma.rn.f32 	%f5888, %f5885, 0f37CBAC00, 0fBAB607ED;
	selp.f32 	%f5889, %f5888, 0fB94D4153, %p1100;
	selp.f32 	%f5890, 0f3D2AAABB, 0f3C0885E4, %p1100;
	fma.rn.f32 	%f5891, %f5889, %f5885, %f5890;
	selp.f32 	%f5892, 0fBEFFFFFF, 0fBE2AAAA8, %p1100;
	fma.rn.f32 	%f5893, %f5891, %f5885, %f5892;
	fma.rn.f32 	%f5894, %f5893, %f5887, %f5886;
	and.b32  	%r3269, %r3638, 2;
	setp.eq.s32 	%p1101, %r3269, 0;
	mov.f32 	%f5895, 0f00000000;
	sub.f32 	%f5896, %f5895, %f5894;
	selp.f32 	%f1146, %f5894, %f5896, %p1101;
	@%p1099 bra 	$L__BB5_1018;
	setp.neu.f32 	%p1102, %f1142, 0f7F800000;
	@%p1102 bra 	$L__BB5_1013;
	mov.f32 	%f5899, 0f00000000;
	mul.rn.f32 	%f6139, %f1, %f5899;
	mov.b32 	%r3642, 0;
	bra.uni 	$L__BB5_1018;
$L__BB5_1013:
	mov.b32 	%r1099, %f1;
	shl.b32 	%r3271, %r1099, 8;
	or.b32  	%r1100, %r3271, -2147483648;
	mov.b64 	%rd1447, 0;
	mov.b32 	%r3639, 0;
	mov.u64 	%rd1445, __cudart_i2opi_f;
	mov.u64 	%rd1446, %rd1;
$L__BB5_1014:
	.pragma "nounroll";
	ld.global.nc.u32 	%r3272, [%rd1445];
	mad.wide.u32 	%rd1198, %r3272, %r1100, %rd1447;
	shr.u64 	%rd1447, %rd1198, 32;
	st.local.u32 	[%rd1446], %rd1198;
	add.s32 	%r3639, %r3639, 1;
	add.s64 	%rd1446, %rd1446, 4;
	add.s64 	%rd1445, %rd1445, 4;
	setp.ne.s32 	%p1103, %r3639, 6;
	@%p1103 bra 	$L__BB5_1014;
	shr.u32 	%r3273, %r1099, 23;
	st.local.u32 	[%rd1+24], %rd1447;
	and.b32  	%r1103, %r3273, 31;
	and.b32  	%r3274, %r3273, 224;
	add.s32 	%r3275, %r3274, -128;
	shr.u32 	%r3276, %r3275, 5;
	mul.wide.u32 	%rd1199, %r3276, 4;
	sub.s64 	%rd561, %rd1, %rd1199;
	ld.local.u32 	%r3640, [%rd561+24];
	ld.local.u32 	%r3641, [%rd561+20];
	setp.eq.s32 	%p1104, %r1103, 0;
	@%p1104 bra 	$L__BB5_1017;
	shf.l.wrap.b32 	%r3640, %r3641, %r3640, %r1103;
	ld.local.u32 	%r3277, [%rd561+16];
	shf.l.wrap.b32 	%r3641, %r3277, %r3641, %r1103;
$L__BB5_1017:
	shr.u32 	%r3278, %r3640, 30;
	shf.l.wrap.b32 	%r3279, %r3641, %r3640, 2;
	shl.b32 	%r3280, %r3641, 2;
	shr.u32 	%r3281, %r3279, 31;
	add.s32 	%r3282, %r3281, %r3278;
	neg.s32 	%r3283, %r3282;
	setp.lt.s32 	%p1105, %r1099, 0;
	selp.b32 	%r3642, %r3283, %r3282, %p1105;
	xor.b32  	%r3284, %r3279, %r1099;
	shr.s32 	%r3285, %r3279, 31;
	xor.b32  	%r3286, %r3285, %r3279;
	xor.b32  	%r3287, %r3285, %r3280;
	cvt.u64.u32 	%rd1200, %r3286;
	shl.b64 	%rd1201, %rd1200, 32;
	cvt.u64.u32 	%rd1202, %r3287;
	or.b64  	%rd1203, %rd1201, %rd1202;
	cvt.rn.f64.s64 	%fd173, %rd1203;
	mul.f64 	%fd174, %fd173, 0d3BF921FB54442D19;
	cvt.rn.f32.f64 	%f5897, %fd174;
	neg.f32 	%f5898, %f5897;
	setp.lt.s32 	%p1106, %r3284, 0;
	selp.f32 	%f6139, %f5898, %f5897, %p1106;
$L__BB5_1018:
	ld.param.u64 	%rd1207, [_Z15ker_mesh_shaderf4quatjjP10triangle_t_param_4];
	add.f32 	%f5900, %f1146, 0f3F800000;
	mul.f32 	%f5901, %f5900, 0f3F000000;
	cvta.to.global.u64 	%rd1204, %rd1207;
	mul.rn.f32 	%f5902, %f6139, %f6139;
	and.b32  	%r3289, %r3642, 1;
	setp.eq.b32 	%p1107, %r3289, 1;
	selp.f32 	%f5903, 0f3F800000, %f6139, %p1107;
	fma.rn.f32 	%f5904, %f5902, %f5903, 0f00000000;
	fma.rn.f32 	%f5905, %f5902, 0f37CBAC00, 0fBAB607ED;
	selp.f32 	%f5906, %f5905, 0fB94D4153, %p1107;
	selp.f32 	%f5907, 0f3D2AAABB, 0f3C0885E4, %p1107;
	fma.rn.f32 	%f5908, %f5906, %f5902, %f5907;
	selp.f32 	%f5909, 0fBEFFFFFF, 0fBE2AAAA8, %p1107;
	fma.rn.f32 	%f5910, %f5908, %f5902, %f5909;
	fma.rn.f32 	%f5911, %f5910, %f5904, %f5903;
	and.b32  	%r3290, %r3642, 2;
	setp.eq.s32 	%p1108, %r3290, 0;
	mov.f32 	%f5912, 0f00000000;
	sub.f32 	%f5913, %f5912, %f5911;
	selp.f32 	%f5914, %f5911, %f5913, %p1108;
	add.f32 	%f5915, %f5914, 0f3F800000;
	mul.f32 	%f5916, %f5915, 0f3F000000;
	fma.rn.f32 	%f5917, %f5916, 0f3E99999A, 0f3DE3F0F5;
	cvt.sat.f32.f32 	%f5918, %f5917;
	mov.f32 	%f5919, 0f3EDCD8A0;
	cvt.sat.f32.f32 	%f5920, %f5919;
	mov.f32 	%f5921, 0f3F800000;
	cvt.sat.f32.f32 	%f5922, %f5921;
	lg2.approx.f32 	%f5923, %f5918;
	mul.f32 	%f5924, %f5923, 0f3EE8BA2F;
	ex2.approx.f32 	%f5925, %f5924;
	cvt.f64.f32 	%fd175, %f5925;
	fma.rn.f64 	%fd176, %fd175, 0d406FE00000000000, 0d3FE0000000000000;
	cvt.rzi.u32.f64 	%r3291, %fd176;
	shl.b32 	%r3292, %r3291, 16;
	and.b32  	%r3293, %r3292, 16711680;
	lg2.approx.f32 	%f5926, %f5920;
	mul.f32 	%f5927, %f5926, 0f3EE8BA2F;
	ex2.approx.f32 	%f5928, %f5927;
	cvt.f64.f32 	%fd177, %f5928;
	fma.rn.f64 	%fd178, %fd177, 0d406FE00000000000, 0d3FE0000000000000;
	cvt.rzi.u32.f64 	%r3294, %fd178;
	shl.b32 	%r3295, %r3294, 8;
	and.b32  	%r3296, %r3295, 65280;
	or.b32  	%r3297, %r3296, %r3293;
	lg2.approx.f32 	%f5929, %f5922;
	mul.f32 	%f5930, %f5929, 0f3EE8BA2F;
	ex2.approx.f32 	%f5931, %f5930;
	cvt.f64.f32 	%fd179, %f5931;
	fma.rn.f64 	%fd180, %fd179, 0d406FE00000000000, 0d3FE0000000000000;
	cvt.rzi.u32.f64 	%r3298, %fd180;
	and.b32  	%r3299, %r3298, 255;
	or.b32  	%r3300, %r3297, %r3299;
	fma.rn.f32 	%f5932, %f5901, 0f3E4CCCCD, 0f3EA66B40;
	mov.f32 	%f5933, 0f3EA66B40;
	cvt.sat.f32.f32 	%f5934, %f5933;
	cvt.sat.f32.f32 	%f5935, %f5932;
	shl.b32 	%r3301, %r3298, 16;
	and.b32  	%r3302, %r3301, 16711680;
	lg2.approx.f32 	%f5936, %f5934;
	mul.f32 	%f5937, %f5936, 0f3EE8BA2F;
	ex2.approx.f32 	%f5938, %f5937;
	cvt.f64.f32 	%fd181, %f5938;
	fma.rn.f64 	%fd182, %fd181, 0d406FE00000000000, 0d3FE0000000000000;
	cvt.rzi.u32.f64 	%r3303, %fd182;
	shl.b32 	%r3304, %r3303, 8;
	and.b32  	%r3305, %r3304, 65280;
	or.b32  	%r3306, %r3305, %r3302;
	lg2.approx.f32 	%f5939, %f5935;
	mul.f32 	%f5940, %f5939, 0f3EE8BA2F;
	ex2.approx.f32 	%f5941, %f5940;
	cvt.f64.f32 	%fd183, %f5941;
	fma.rn.f64 	%fd184, %fd183, 0d406FE00000000000, 0d3FE0000000000000;
	cvt.rzi.u32.f64 	%r3307, %fd184;
	and.b32  	%r3308, %r3307, 255;
	or.b32  	%r3309, %r3306, %r3308;
	sub.f32 	%f5942, %f1132, %f1129;
	sub.f32 	%f5943, %f1133, %f1130;
	sub.f32 	%f5944, %f1134, %f1131;
	sub.f32 	%f5945, %f1138, %f1129;
	sub.f32 	%f5946, %f1139, %f1130;
	sub.f32 	%f5947, %f1140, %f1131;
	shl.b32 	%r3310, %r1, 1;
	mul.wide.u32 	%rd1205, %r3310, 44;
	add.s64 	%rd1206, %rd1204, %rd1205;
	st.global.f32 	[%rd1206], %f1129;
	st.global.f32 	[%rd1206+4], %f1130;
	st.global.f32 	[%rd1206+8], %f1131;
	st.global.f32 	[%rd1206+12], %f5942;
	st.global.f32 	[%rd1206+16], %f5943;
	st.global.f32 	[%rd1206+20], %f5944;
	st.global.f32 	[%rd1206+24], %f5945;
	st.global.f32 	[%rd1206+28], %f5946;
	st.global.f32 	[%rd1206+32], %f5947;
	st.global.u32 	[%rd1206+36], %r3300;
	st.global.u32 	[%rd1206+40], %r3309;
	sub.f32 	%f5948, %f1138, %f1135;
	sub.f32 	%f5949, %f1139, %f1136;
	sub.f32 	%f5950, %f1140, %f1137;
	sub.f32 	%f5951, %f1132, %f1135;
	sub.f32 	%f5952, %f1133, %f1136;
	sub.f32 	%f5953, %f1134, %f1137;
	st.global.f32 	[%rd1206+44], %f1135;
	st.global.f32 	[%rd1206+48], %f1136;
	st.global.f32 	[%rd1206+52], %f1137;
	st.global.f32 	[%rd1206+56], %f5948;
	st.global.f32 	[%rd1206+60], %f5949;
	st.global.f32 	[%rd1206+64], %f5950;
	st.global.f32 	[%rd1206+68], %f5951;
	st.global.f32 	[%rd1206+72], %f5952;
	st.global.f32 	[%rd1206+76], %f5953;
	st.global.u32 	[%rd1206+80], %r3300;
	st.global.u32 	[%rd1206+84], %r3309;
	ret;

}
	// .globl	_Z16ker_pixel_shaderjjjjjjPjjP7light_tjP10triangle_tf4vec3S4_4quatj
.visible .entry _Z16ker_pixel_shaderjjjjjjPjjP7light_tjP10triangle_tf4vec3S4_4quatj(
	.param .u32 _Z16ker_pixel_shaderjjjjjjPjjP7light_tjP10triangle_tf4vec3S4_4quatj_param_0,
	.param .u32 _Z16ker_pixel_shaderjjjjjjPjjP7light_tjP10triangle_tf4vec3S4_4quatj_param_1,
	.param .u32 _Z16ker_pixel_shaderjjjjjjPjjP7light_tjP10triangle_tf4vec3S4_4quatj_param_2,
	.param .u32 _Z16ker_pixel_shaderjjjjjjPjjP7light_tjP10triangle_tf4vec3S4_4quatj_param_3,
	.param .u32 _Z16ker_pixel_shaderjjjjjjPjjP7light_tjP10triangle_tf4vec3S4_4quatj_param_4,
	.param .u32 _Z16ker_pixel_shaderjjjjjjPjjP7light_tjP10triangle_tf4vec3S4_4quatj_param_5,
	.param .u64 .ptr .align 1 _Z16ker_pixel_shaderjjjjjjPjjP7light_tjP10triangle_tf4vec3S4_4quatj_param_6,
	.param .u32 _Z16ker_pixel_shaderjjjjjjPjjP7light_tjP10triangle_tf4vec3S4_4quatj_param_7,
	.param .u64 .ptr .align 1 _Z16ker_pixel_shaderjjjjjjPjjP7light_tjP10triangle_tf4vec3S4_4quatj_param_8,
	.param .u32 _Z16ker_pixel_shaderjjjjjjPjjP7light_tjP10triangle_tf4vec3S4_4quatj_param_9,
	.param .u64 .ptr .align 1 _Z16ker_pixel_shaderjjjjjjPjjP7light_tjP10triangle_tf4vec3S4_4quatj_param_10,
	.param .f32 _Z16ker_pixel_shaderjjjjjjPjjP7light_tjP10triangle_tf4vec3S4_4quatj_param_11,
	.param .align 4 .b8 _Z16ker_pixel_shaderjjjjjjPjjP7light_tjP10triangle_tf4vec3S4_4quatj_param_12[12],
	.param .align 4 .b8 _Z16ker_pixel_shaderjjjjjjPjjP7light_tjP10triangle_tf4vec3S4_4quatj_param_13[12],
	.param .align 4 .b8 _Z16ker_pixel_shaderjjjjjjPjjP7light_tjP10triangle_tf4vec3S4_4quatj_param_14[16],
	.param .u32 _Z16ker_pixel_shaderjjjjjjPjjP7light_tjP10triangle_tf4vec3S4_4quatj_param_15
)
{
	.reg .pred 	%p<40>;
	.reg .b16 	%rs<6>;
	.reg .b32 	%r<182>;
	.reg .b32 	%f<525>;
	.reg .b64 	%rd<24>;
	.reg .b64 	%fd<19>;

	ld.param.u32 	%r78, [_Z16ker_pixel_shaderjjjjjjPjjP7light_tjP10triangle_tf4vec3S4_4quatj_param_14+12];
	ld.param.u32 	%r77, [_Z16ker_pixel_shaderjjjjjjPjjP7light_tjP10triangle_tf4vec3S4_4quatj_param_14+8];
	ld.param.u32 	%r76, [_Z16ker_pixel_shaderjjjjjjPjjP7light_tjP10triangle_tf4vec3S4_4quatj_param_14+4];
	ld.param.u32 	%r75, [_Z16ker_pixel_shaderjjjjjjPjjP7light_tjP10triangle_tf4vec3S4_4quatj_param_14];
	ld.param.u32 	%r74, [_Z16ker_pixel_shaderjjjjjjPjjP7light_tjP10triangle_tf4vec3S4_4quatj_param_13+8];
	ld.param.u32 	%r73, [_Z16ker_pixel_shaderjjjjjjPjjP7light_tjP10triangle_tf4vec3S4_4quatj_param_13+4];
	ld.param.u32 	%r72, [_Z16ker_pixel_shaderjjjjjjPjjP7light_tjP10triangle_tf4vec3S4_4quatj_param_13];
	ld.param.u32 	%r71, [_Z16ker_pixel_shaderjjjjjjPjjP7light_tjP10triangle_tf4vec3S4_4quatj_param_12+8];
	ld.param.u32 	%r70, [_Z16ker_pixel_shaderjjjjjjPjjP7light_tjP10triangle_tf4vec3S4_4quatj_param_12+4];
	ld.param.u32 	%r69, [_Z16ker_pixel_shaderjjjjjjPjjP7light_tjP10triangle_tf4vec3S4_4quatj_param_12];
	ld.param.u32 	%r64, [_Z16ker_pixel_shaderjjjjjjPjjP7light_tjP10triangle_tf4vec3S4_4quatj_param_0];
	ld.param.u32 	%r65, [_Z16ker_pixel_shaderjjjjjjPjjP7light_tjP10triangle_tf4vec3S4_4quatj_param_1];
	ld.param.u32 	%r80, [_Z16ker_pixel_shaderjjjjjjPjjP7light_tjP10triangle_tf4vec3S4_4quatj_param_2];
	ld.param.u32 	%r81, [_Z16ker_pixel_shaderjjjjjjPjjP7light_tjP10triangle_tf4vec3S4_4quatj_param_3];
	ld.param.u32 	%r66, [_Z16ker_pixel_shaderjjjjjjPjjP7light_tjP10triangle_tf4vec3S4_4quatj_param_4];
	ld.param.u32 	%r82, [_Z16ker_pixel_shaderjjjjjjPjjP7light_tjP10triangle_tf4vec3S4_4quatj_param_5];
	ld.param.u64 	%rd9, [_Z16ker_pixel_shaderjjjjjjPjjP7light_tjP10triangle_tf4vec3S4_4quatj_param_6];
	ld.param.u32 	%r67, [_Z16ker_pixel_shaderjjjjjjPjjP7light_tjP10triangle_tf4vec3S4_4quatj_param_7];
	ld.param.u64 	%rd10, [_Z16ker_pixel_shaderjjjjjjPjjP7light_tjP10triangle_tf4vec3S4_4quatj_param_8];
	ld.param.u32 	%r68, [_Z16ker_pixel_shaderjjjjjjPjjP7light_tjP10triangle_tf4vec3S4_4quatj_param_9];
	ld.param.u64 	%rd11, [_Z16ker_pixel_shaderjjjjjjPjjP7light_tjP10triangle_tf4vec3S4_4quatj_param_10];
	ld.param.f32 	%f137, [_Z16ker_pixel_shaderjjjjjjPjjP7light_tjP10triangle_tf4vec3S4_4quatj_param_11];
	ld.param.u32 	%r79, [_Z16ker_pixel_shaderjjjjjjPjjP7light_tjP10triangle_tf4vec3S4_4quatj_param_15];
	cvta.to.global.u64 	%rd1, %rd10;
	cvta.to.global.u64 	%rd2, %rd11;
	mov.u32 	%r83, %ctaid.x;
	mov.u32 	%r84, %ntid.x;
	mov.u32 	%r85, %tid.x;
	mad.lo.s32 	%r1, %r83, %r84, %r85;
	mov.u32 	%r86, %ctaid.y;
	mov.u32 	%r87, %ntid.y;
	mov.u32 	%r88, %tid.y;
	mad.lo.s32 	%r89, %r86, %r87, %r88;
	sub.s32 	%r90, %r81, %r80;
	setp.ge.u32 	%p2, %r1, %r90;
	sub.s32 	%r91, %r82, %r66;
	setp.ge.u32 	%p3, %r89, %r91;
	or.pred  	%p4, %p2, %p3;
	@%p4 bra 	$L__BB6_26;
	add.s32 	%r180, %r79, %r1;
	add.s32 	%r181, %r79, %r89;
	mov.b32 	%f140, %r75;
	mul.f32 	%f141, %f140, 0f00000000;
	mov.b32 	%f142, %r76;
	mov.b32 	%f143, %r72;
	mul.f32 	%f144, %f143, %f142;
	sub.f32 	%f145, %f141, %f144;
	mov.b32 	%f146, %r77;
	mov.b32 	%f147, %r73;
	mul.f32 	%f148, %f147, %f146;
	sub.f32 	%f149, %f145, %f148;
	mov.b32 	%f150, %r78;
	mov.b32 	%f151, %r74;
	mul.f32 	%f152, %f151, %f150;
	sub.f32 	%f153, %f149, %f152;
	mul.f32 	%f154, %f142, 0f00000000;
	fma.rn.f32 	%f155, %f143, %f140, %f154;
	fma.rn.f32 	%f156, %f151, %f146, %f155;
	mul.f32 	%f157, %f147, %f150;
	sub.f32 	%f158, %f156, %f157;
	mul.f32 	%f159, %f147, %f140;
	mul.f32 	%f160, %f151, %f142;
	sub.f32 	%f161, %f159, %f160;
	fma.rn.f32 	%f162, %f146, 0f00000000, %f161;
	fma.rn.f32 	%f163, %f143, %f150, %f162;
	mul.f32 	%f164, %f147, %f142;
	fma.rn.f32 	%f165, %f151, %f140, %f164;
	mul.f32 	%f166, %f143, %f146;
	sub.f32 	%f167, %f165, %f166;
	fma.rn.f32 	%f168, %f150, 0f00000000, %f167;
	neg.f32 	%f169, %f146;
	mul.f32 	%f170, %f158, %f140;
	mul.f32 	%f171, %f153, %f142;
	sub.f32 	%f172, %f170, %f171;
	mul.f32 	%f173, %f163, %f150;
	sub.f32 	%f174, %f172, %f173;
	fma.rn.f32 	%f1, %f168, %f146, %f174;
	mul.f32 	%f175, %f158, %f150;
	mul.f32 	%f176, %f153, %f146;
	sub.f32 	%f177, %f175, %f176;
	fma.rn.f32 	%f178, %f163, %f140, %f177;
	mul.f32 	%f179, %f168, %f142;
	sub.f32 	%f2, %f178, %f179;
	mul.f32 	%f180, %f158, %f169;
	mul.f32 	%f181, %f153, %f150;
	sub.f32 	%f182, %f180, %f181;
	fma.rn.f32 	%f183, %f163, %f142, %f182;
	fma.rn.f32 	%f3, %f168, %f140, %f183;
	mul.f32 	%f184, %f137, 0f3F000000;
	cvt.rn.f32.u32 	%f4, %r64;
	cvt.rn.f32.u32 	%f5, %r65;
	div.rn.f32 	%f185, %f4, %f5;
	mul.f32 	%f186, %f185, %f184;
	mul.f32 	%f187, %f184, 0f00000000;
	mul.f32 	%f188, %f186, %f142;
	sub.f32 	%f189, %f141, %f188;
	mul.f32 	%f190, %f187, %f146;
	sub.f32 	%f191, %f189, %f190;
	mul.f32 	%f192, %f187, %f150;
	sub.f32 	%f193, %f191, %f192;
	fma.rn.f32 	%f194, %f186, %f140, %f154;
	add.f32 	%f195, %f190, %f194;
	sub.f32 	%f196, %f195, %f192;
	mul.f32 	%f197, %f187, %f140;
	mul.f32 	%f198, %f187, %f142;
	sub.f32 	%f199, %f197, %f198;
	fma.rn.f32 	%f200, %f146, 0f00000000, %f199;
	fma.rn.f32 	%f201, %f186, %f150, %f200;
	add.f32 	%f202, %f197, %f198;
	mul.f32 	%f203, %f186, %f146;
	sub.f32 	%f204, %f202, %f203;
	fma.rn.f32 	%f205, %f150, 0f00000000, %f204;
	mul.f32 	%f206, %f196, %f140;
	mul.f32 	%f207, %f193, %f142;
	sub.f32 	%f208, %f206, %f207;
	mul.f32 	%f209, %f201, %f150;
	sub.f32 	%f210, %f208, %f209;
	fma.rn.f32 	%f6, %f205, %f146, %f210;
	mul.f32 	%f211, %f196, %f150;
	mul.f32 	%f212, %f193, %f146;
	sub.f32 	%f213, %f211, %f212;
	fma.rn.f32 	%f214, %f201, %f140, %f213;
	mul.f32 	%f215, %f205, %f142;
	sub.f32 	%f7, %f214, %f215;
	mul.f32 	%f216, %f196, %f169;
	mul.f32 	%f217, %f193, %f150;
	sub.f32 	%f218, %f216, %f217;
	fma.rn.f32 	%f219, %f201, %f142, %f218;
	fma.rn.f32 	%f8, %f205, %f140, %f219;
	mul.f32 	%f220, %f2, %f8;
	mul.f32 	%f221, %f3, %f7;
	sub.f32 	%f222, %f220, %f221;
	mul.f32 	%f223, %f3, %f6;
	mul.f32 	%f224, %f1, %f8;
	sub.f32 	%f225, %f223, %f224;
	mul.f32 	%f226, %f1, %f7;
	mul.f32 	%f227, %f2, %f6;
	sub.f32 	%f228, %f226, %f227;
	mul.f32 	%f229, %f225, %f225;
	fma.rn.f32 	%f230, %f222, %f222, %f229;
	fma.rn.f32 	%f231, %f228, %f228, %f230;
	rsqrt.approx.f32 	%f232, %f231;
	mul.f32 	%f233, %f222, %f232;
	mul.f32 	%f234, %f225, %f232;
	mul.f32 	%f235, %f228, %f232;
	mul.f32 	%f9, %f184, %f233;
	mul.f32 	%f10, %f184, %f234;
	mul.f32 	%f11, %f184, %f235;
	cvt.rn.f32.u32 	%f236, %r66;
	div.rn.f32 	%f237, %f236, %f5;
	cvt.f64.f32 	%fd1, %f237;
	neg.s32 	%r5, %r67;
	mov.f32 	%f468, 0f00000000;
	mov.pred 	%p39, -1;
	mov.f32 	%f469, %f468;
	mov.f32 	%f470, %f468;
$L__BB6_2:
	mov.pred 	%p1, %p39;
	and.b32  	%r94, %r180, 65535;
	shr.u32 	%r95, %r180, 16;
	mad.lo.s32 	%r96, %r94, 36969, %r95;
	and.b32  	%r97, %r181, 65535;
	shr.u32 	%r98, %r181, 16;
	mad.lo.s32 	%r99, %r97, 18489, %r98;
	shl.b32 	%r100, %r96, 16;
	add.s32 	%r101, %r100, %r99;
	and.b32  	%r102, %r101, 8388607;
	or.b32  	%r103, %r102, 1073741824;
	mov.b32 	%f240, %r103;
	fma.rn.f32 	%f241, %f240, 0f3F000000, 0fBF800000;
	cvt.rn.f32.u32 	%f242, %r1;
	add.f32 	%f243, %f241, %f242;
	div.rn.f32 	%f244, %f243, %f4;
	add.f32 	%f245, %f244, 0fBF000000;
	and.b32  	%r104, %r96, 65535;
	shr.u32 	%r105, %r96, 16;
	mad.lo.s32 	%r180, %r104, 36969, %r105;
	and.b32  	%r106, %r99, 65535;
	shr.u32 	%r107, %r99, 16;
	mad.lo.s32 	%r181, %r106, 18489, %r107;
	shl.b32 	%r108, %r180, 16;
	add.s32 	%r109, %r108, %r181;
	and.b32  	%r110, %r109, 8388607;
	or.b32  	%r111, %r110, 1073741824;
	mov.b32 	%f246, %r111;
	fma.rn.f32 	%f247, %f246, 0f3F000000, 0fBF800000;
	cvt.rn.f32.u32 	%f248, %r89;
	add.f32 	%f249, %f247, %f248;
	div.rn.f32 	%f250, %f249, %f5;
	cvt.f64.f32 	%fd2, %f250;
	add.f64 	%fd3, %fd2, 0dBFE0000000000000;
	add.f64 	%fd4, %fd3, %fd1;
	cvt.rn.f32.f64 	%f251, %fd4;
	fma.rn.f32 	%f252, %f6, %f245, %f1;
	fma.rn.f32 	%f253, %f7, %f245, %f2;
	fma.rn.f32 	%f254, %f8, %f245, %f3;
	fma.rn.f32 	%f255, %f9, %f251, %f252;
	fma.rn.f32 	%f256, %f10, %f251, %f253;
	fma.rn.f32 	%f257, %f11, %f251, %f254;
	mul.f32 	%f258, %f256, %f256;
	fma.rn.f32 	%f259, %f255, %f255, %f258;
	fma.rn.f32 	%f260, %f257, %f257, %f259;
	rsqrt.approx.f32 	%f261, %f260;
	mul.f32 	%f482, %f255, %f261;
	mul.f32 	%f481, %f256, %f261;
	mul.f32 	%f480, %f257, %f261;
	mov.f32 	%f486, 0f3F800000;
	mov.f32 	%f524, 0f00000000;
	mov.b32 	%r161, 0;
	mov.u32 	%r164, %r69;
	mov.u32 	%r165, %r70;
	mov.u32 	%r166, %r71;
	mov.f32 	%f523, %f524;
	mov.f32 	%f522, %f524;
	mov.f32 	%f487, %f486;
	mov.f32 	%f488, %f486;
$L__BB6_3:
	mov.f32 	%f32, %f522;
	mov.f32 	%f31, %f523;
	mov.f32 	%f30, %f524;
	setp.eq.s32 	%p6, %r67, 0;
	mov.b32 	%r172, 0;
	mov.f32 	%f499, 0f7E967699;
	mov.u32 	%r171, %r172;
	@%p6 bra 	$L__BB6_10;
	add.s64 	%rd22, %rd1, 16;
	mov.b32 	%f45, %r164;
	mov.b32 	%f46, %r165;
	mov.b32 	%f47, %r166;
	mov.f32 	%f499, 0f7E967699;
	mov.b32 	%r170, 0;
	mov.u32 	%r169, %r5;
	mov.u32 	%r171, %r170;
	mov.u32 	%r172, %r170;
$L__BB6_5:
	ld.global.u32 	%r34, [%rd22+-4];
	ld.global.u32 	%r114, [%rd22];
	ld.global.u32 	%r115, [%rd22+4];
	or.b32  	%r116, %r34, %r114;
	or.b32  	%r117, %r116, %r115;
	and.b32  	%r118, %r117, 2147483647;
	setp.eq.s32 	%p7, %r118, 0;
	mov.f32 	%f500, 0f00000000;
	@%p7 bra 	$L__BB6_9;
	ld.global.f32 	%f53, [%rd22+16];
	ld.global.f32 	%f54, [%rd22+12];
	ld.global.f32 	%f55, [%rd22+8];
	ld.global.f32 	%f266, [%rd22+-8];
	ld.global.f32 	%f267, [%rd22+-12];
	ld.global.f32 	%f268, [%rd22+-16];
	sub.f32 	%f56, %f45, %f268;
	sub.f32 	%f57, %f46, %f267;
	sub.f32 	%f58, %f47, %f266;
	mul.f32 	%f269, %f481, %f53;
	mul.f32 	%f270, %f480, %f54;
	sub.f32 	%f271, %f269, %f270;
	mul.f32 	%f272, %f480, %f55;
	mul.f32 	%f273, %f482, %f53;
	sub.f32 	%f274, %f272, %f273;
	mul.f32 	%f275, %f482, %f54;
	mul.f32 	%f276, %f481, %f55;
	sub.f32 	%f277, %f275, %f276;
	mov.b32 	%f59, %r34;
	mov.b32 	%f60, %r114;
	mul.f32 	%f278, %f274, %f60;
	fma.rn.f32 	%f279, %f271, %f59, %f278;
	mov.b32 	%f61, %r115;
	fma.rn.f32 	%f280, %f277, %f61, %f279;
	mov.f32 	%f281, 0f3F800000;
	div.approx.f32 	%f62, %f281, %f280;
	mul.f32 	%f282, %f271, %f56;
	fma.rn.f32 	%f283, %f57, %f274, %f282;
	fma.rn.f32 	%f284, %f58, %f277, %f283;
	mul.f32 	%f63, %f62, %f284;
	setp.lt.f32 	%p8, %f63, 0f00000000;
	setp.gt.f32 	%p9, %f63, 0f3F800000;
	or.pred  	%p10, %p8, %p9;
	@%p10 bra 	$L__BB6_9;
	mul.f32 	%f286, %f57, %f61;
	mul.f32 	%f287, %f58, %f60;
	sub.f32 	%f64, %f286, %f287;
	mul.f32 	%f288, %f58, %f59;
	mul.f32 	%f289, %f56, %f61;
	sub.f32 	%f65, %f288, %f289;
	mul.f32 	%f290, %f56, %f60;
	mul.f32 	%f291, %f57, %f59;
	sub.f32 	%f66, %f290, %f291;
	mul.f32 	%f292, %f481, %f65;
	fma.rn.f32 	%f293, %f482, %f64, %f292;
	fma.rn.f32 	%f294, %f480, %f66, %f293;
	mul.f32 	%f295, %f62, %f294;
	setp.lt.f32 	%p11, %f295, 0f00000000;
	add.f32 	%f296, %f63, %f295;
	setp.gt.f32 	%p12, %f296, 0f3F800000;
	or.pred  	%p13, %p11, %p12;
	@%p13 bra 	$L__BB6_9;
	mul.f32 	%f297, %f65, %f54;
	fma.rn.f32 	%f298, %f64, %f55, %f297;
	fma.rn.f32 	%f299, %f66, %f53, %f298;
	mul.f32 	%f500, %f62, %f299;
$L__BB6_9:
	setp.lt.f32 	%p14, %f500, 0f3A83126F;
	setp.gt.f32 	%p15, %f500, %f499;
	or.pred  	%p16, %p14, %p15;
	selp.f32 	%f499, %f499, %f500, %p16;
	selp.b32 	%r172, %r172, %r170, %p16;
	selp.b32 	%r171, %r171, 1, %p16;
	add.s32 	%r170, %r170, 1;
	add.s32 	%r169, %r169, 1;
	setp.eq.s32 	%p17, %r169, 0;
	add.s64 	%rd22, %rd22, 48;
	@%p17 bra 	$L__BB6_10;
	bra.uni 	$L__BB6_5;
$L__BB6_10:
	setp.eq.s32 	%p18, %r68, 0;
	mov.b64 	%rd23, 40;
	@%p18 bra 	$L__BB6_18;
	mov.b32 	%f49, %r164;
	mov.b32 	%f50, %r165;
	mov.b32 	%f51, %r166;
	mov.b32 	%r174, -1;
	mov.b32 	%r173, 0;
$L__BB6_12:
	mul.wide.u32 	%rd13, %r173, 44;
	add.s64 	%rd6, %rd2, %rd13;
	ld.global.u32 	%r45, [%rd6+12];
	ld.global.u32 	%r122, [%rd6+16];
	ld.global.u32 	%r123, [%rd6+20];
	or.b32  	%r124, %r45, %r122;
	or.b32  	%r125, %r124, %r123;
	and.b32  	%r126, %r125, 2147483647;
	setp.eq.s32 	%p19, %r126, 0;
	mov.b32 	%r177, 0;
	mov.f32 	%f502, 0f00000000;
	@%p19 bra 	$L__BB6_16;
	ld.global.f32 	%f71, [%rd6+32];
	ld.global.f32 	%f72, [%rd6+28];
	ld.global.f32 	%f73, [%rd6+24];
	ld.global.f32 	%f302, [%rd6+8];
	ld.global.f32 	%f303, [%rd6+4];
	ld.global.f32 	%f304, [%rd6];
	sub.f32 	%f74, %f49, %f304;
	sub.f32 	%f75, %f50, %f303;
	sub.f32 	%f76, %f51, %f302;
	mul.f32 	%f305, %f481, %f71;
	mul.f32 	%f306, %f480, %f72;
	sub.f32 	%f307, %f305, %f306;
	mul.f32 	%f308, %f480, %f73;
	mul.f32 	%f309, %f482, %f71;
	sub.f32 	%f310, %f308, %f309;
	mul.f32 	%f311, %f482, %f72;
	mul.f32 	%f312, %f481, %f73;
	sub.f32 	%f313, %f311, %f312;
	mov.b32 	%f77, %r45;
	mov.b32 	%f78, %r122;
	mul.f32 	%f314, %f310, %f78;
	fma.rn.f32 	%f315, %f307, %f77, %f314;
	mov.b32 	%f79, %r123;
	fma.rn.f32 	%f316, %f313, %f79, %f315;
	mov.f32 	%f317, 0f3F800000;
	div.approx.f32 	%f80, %f317, %f316;
	mul.f32 	%f318, %f307, %f74;
	fma.rn.f32 	%f319, %f75, %f310, %f318;
	fma.rn.f32 	%f320, %f76, %f313, %f319;
	mul.f32 	%f81, %f80, %f320;
	setp.lt.f32 	%p20, %f81, 0f00000000;
	setp.gt.f32 	%p21, %f81, 0f3F800000;
	or.pred  	%p22, %p20, %p21;
	@%p22 bra 	$L__BB6_16;
	mul.f32 	%f322, %f75, %f79;
	mul.f32 	%f323, %f76, %f78;
	sub.f32 	%f82, %f322, %f323;
	mul.f32 	%f324, %f76, %f77;
	mul.f32 	%f325, %f74, %f79;
	sub.f32 	%f83, %f324, %f325;
	mul.f32 	%f326, %f74, %f78;
	mul.f32 	%f327, %f75, %f77;
	sub.f32 	%f84, %f326, %f327;
	mul.f32 	%f328, %f481, %f83;
	fma.rn.f32 	%f329, %f482, %f82, %f328;
	fma.rn.f32 	%f330, %f480, %f84, %f329;
	mul.f32 	%f331, %f80, %f330;
	setp.lt.f32 	%p23, %f331, 0f00000000;
	add.f32 	%f332, %f81, %f331;
	setp.gt.f32 	%p24, %f332, 0f3F800000;
	or.pred  	%p25, %p23, %p24;
	@%p25 bra 	$L__BB6_16;
	mul.f32 	%f333, %f83, %f72;
	fma.rn.f32 	%f334, %f82, %f73, %f333;
	fma.rn.f32 	%f335, %f84, %f71, %f334;
	mul.f32 	%f502, %f80, %f335;
	setp.gt.f32 	%p26, %f80, 0f00000000;
	selp.u32 	%r177, 1, 0, %p26;
$L__BB6_16:
	setp.lt.f32 	%p27, %f502, 0f3A83126F;
	setp.gt.f32 	%p28, %f502, %f499;
	or.pred  	%p29, %p27, %p28;
	selp.f32 	%f499, %f499, %f502, %p29;
	selp.b32 	%r172, %r172, %r173, %p29;
	selp.b32 	%r171, %r171, 2, %p29;
	selp.b32 	%r174, %r174, %r177, %p29;
	add.s32 	%r173, %r173, 1;
	setp.ne.s32 	%p30, %r173, %r68;
	@%p30 bra 	$L__BB6_12;
	setp.eq.s32 	%p31, %r174, 0;
	selp.b64 	%rd23, 36, 40, %p31;
$L__BB6_18:
	setp.eq.f32 	%p32, %f499, 0f7E967699;
	mov.f32 	%f522, 0f00000000;
	mov.f32 	%f523, %f522;
	mov.f32 	%f524, %f522;
	@%p32 bra 	$L__BB6_24;
	mov.b32 	%f337, %r164;
	fma.rn.f32 	%f89, %f482, %f499, %f337;
	mov.b32 	%f338, %r165;
	fma.rn.f32 	%f90, %f481, %f499, %f338;
	mov.b32 	%f339, %r166;
	fma.rn.f32 	%f91, %f480, %f499, %f339;
	setp.eq.s32 	%p33, %r171, 2;
	@%p33 bra 	$L__BB6_22;
	setp.ne.s32 	%p34, %r171, 1;
	@%p34 bra 	$L__BB6_23;
	mul.wide.u32 	%rd17, %r172, 48;
	add.s64 	%rd18, %rd1, %rd17;
	ld.global.f32 	%f370, [%rd18+12];
	ld.global.f32 	%f371, [%rd18+16];
	ld.global.f32 	%f372, [%rd18+20];
	ld.global.f32 	%f373, [%rd18+24];
	ld.global.f32 	%f374, [%rd18+28];
	ld.global.f32 	%f375, [%rd18+32];
	ld.global.f32 	%f509, [%rd18+36];
	ld.global.f32 	%f508, [%rd18+40];
	ld.global.f32 	%f507, [%rd18+44];
	mul.f32 	%f376, %f371, %f375;
	mul.f32 	%f377, %f372, %f374;
	sub.f32 	%f378, %f376, %f377;
	mul.f32 	%f379, %f372, %f373;
	mul.f32 	%f380, %f370, %f375;
	sub.f32 	%f381, %f379, %f380;
	mul.f32 	%f382, %f370, %f374;
	mul.f32 	%f383, %f371, %f373;
	sub.f32 	%f384, %f382, %f383;
	mul.f32 	%f385, %f381, %f381;
	fma.rn.f32 	%f386, %f378, %f378, %f385;
	fma.rn.f32 	%f387, %f384, %f384, %f386;
	rsqrt.approx.f32 	%f388, %f387;
	mul.f32 	%f510, %f378, %f388;
	mul.f32 	%f511, %f381, %f388;
	mul.f32 	%f512, %f384, %f388;
	mov.f32 	%f504, 0f00000000;
	mov.f32 	%f505, %f504;
	mov.f32 	%f506, %f504;
	bra.uni 	$L__BB6_23;
$L__BB6_22:
	mul.wide.u32 	%rd14, %r172, 44;
	add.s64 	%rd15, %rd2, %rd14;
	ld.global.f32 	%f341, [%rd15+12];
	ld.global.f32 	%f342, [%rd15+16];
	ld.global.f32 	%f343, [%rd15+20];
	ld.global.f32 	%f344, [%rd15+24];
	ld.global.f32 	%f345, [%rd15+28];
	ld.global.f32 	%f346, [%rd15+32];
	mul.f32 	%f347, %f342, %f346;
	mul.f32 	%f348, %f343, %f345;
	sub.f32 	%f349, %f347, %f348;
	mul.f32 	%f350, %f343, %f344;
	mul.f32 	%f351, %f341, %f346;
	sub.f32 	%f352, %f350, %f351;
	mul.f32 	%f353, %f341, %f345;
	mul.f32 	%f354, %f342, %f344;
	sub.f32 	%f355, %f353, %f354;
	mul.f32 	%f356, %f352, %f352;
	fma.rn.f32 	%f357, %f349, %f349, %f356;
	fma.rn.f32 	%f358, %f355, %f355, %f357;
	rsqrt.approx.f32 	%f359, %f358;
	mul.f32 	%f510, %f359, %f349;
	mul.f32 	%f511, %f359, %f352;
	mul.f32 	%f512, %f359, %f355;
	add.s64 	%rd16, %rd15, %rd23;
	ld.global.u32 	%r129, [%rd16];
	{ .reg .b16 tmp; mov.b32 {tmp, %rs1}, %r129; }
	and.b16  	%rs2, %rs1, 255;
	cvt.rn.f64.u16 	%fd5, %rs2;
	div.rn.f64 	%fd6, %fd5, 0d406FE00000000000;
	cvt.rn.f32.f64 	%f360, %fd6;
	lg2.approx.f32 	%f361, %f360;
	mul.f32 	%f362, %f361, 0f400CCCCD;
	ex2.approx.f32 	%f506, %f362;
	cvt.u16.u32 	%rs3, %r129;
	shr.u16 	%rs4, %rs3, 8;
	cvt.rn.f64.u16 	%fd7, %rs4;
	div.rn.f64 	%fd8, %fd7, 0d406FE00000000000;
	cvt.rn.f32.f64 	%f363, %fd8;
	lg2.approx.f32 	%f364, %f363;
	mul.f32 	%f365, %f364, 0f400CCCCD;
	ex2.approx.f32 	%f505, %f365;
	and.b16  	%rs5, %rs3, 255;
	cvt.rn.f64.u16 	%fd9, %rs5;
	div.rn.f64 	%fd10, %fd9, 0d406FE00000000000;
	cvt.rn.f32.f64 	%f366, %fd10;
	lg2.approx.f32 	%f367, %f366;
	mul.f32 	%f368, %f367, 0f400CCCCD;
	ex2.approx.f32 	%f504, %f368;
	mov.f32 	%f507, 0f00000000;
	mov.f32 	%f508, %f507;
	mov.f32 	%f509, %f507;
$L__BB6_23:
	fma.rn.f32 	%f522, %f488, %f509, %f32;
	fma.rn.f32 	%f523, %f487, %f508, %f31;
	fma.rn.f32 	%f524, %f486, %f507, %f30;
	mul.f32 	%f389, %f481, %f511;
	fma.rn.f32 	%f390, %f482, %f510, %f389;
	fma.rn.f32 	%f391, %f480, %f512, %f390;
	setp.lt.f32 	%p35, %f391, 0f00000000;
	neg.f32 	%f392, %f510;
	neg.f32 	%f393, %f511;
	neg.f32 	%f394, %f512;
	selp.f32 	%f395, %f510, %f392, %p35;
	selp.f32 	%f396, %f511, %f393, %p35;
	selp.f32 	%f397, %f512, %f394, %p35;
	abs.f32 	%f398, %f395;
	setp.lt.f32 	%p36, %f398, 0f3DCCCCCD;
	selp.f32 	%f399, 0f00000000, 0f3F800000, %p36;
	mul.f32 	%f400, %f397, %f399;
	mul.f32 	%f401, %f396, 0f00000000;
	sub.f32 	%f402, %f400, %f401;
	mul.f32 	%f403, %f395, 0f00000000;
	selp.f32 	%f404, 0f3F800000, 0f00000000, %p36;
	mul.f32 	%f405, %f397, %f404;
	sub.f32 	%f406, %f403, %f405;
	mul.f32 	%f407, %f396, %f404;
	mul.f32 	%f408, %f395, %f399;
	sub.f32 	%f409, %f407, %f408;
	mul.f32 	%f410, %f406, %f406;
	fma.rn.f32 	%f411, %f402, %f402, %f410;
	fma.rn.f32 	%f412, %f409, %f409, %f411;
	rsqrt.approx.f32 	%f413, %f412;
	mul.f32 	%f414, %f413, %f402;
	mul.f32 	%f415, %f413, %f406;
	mul.f32 	%f416, %f413, %f409;
	mul.f32 	%f417, %f396, %f416;
	mul.f32 	%f418, %f397, %f415;
	sub.f32 	%f419, %f417, %f418;
	mul.f32 	%f420, %f397, %f414;
	mul.f32 	%f421, %f395, %f416;
	sub.f32 	%f422, %f420, %f421;
	mul.f32 	%f423, %f395, %f415;
	mul.f32 	%f424, %f396, %f414;
	sub.f32 	%f425, %f423, %f424;
	and.b32  	%r130, %r180, 65535;
	shr.u32 	%r131, %r180, 16;
	mad.lo.s32 	%r132, %r130, 36969, %r131;
	and.b32  	%r133, %r181, 65535;
	shr.u32 	%r134, %r181, 16;
	mad.lo.s32 	%r135, %r133, 18489, %r134;
	shl.b32 	%r136, %r132, 16;
	add.s32 	%r137, %r136, %r135;
	and.b32  	%r138, %r137, 8388607;
	or.b32  	%r139, %r138, 1073741824;
	mov.b32 	%f426, %r139;
	fma.rn.f32 	%f427, %f426, 0f3F000000, 0fBF800000;
	cvt.f64.f32 	%fd11, %f427;
	mul.f64 	%fd12, %fd11, 0d401921FB3FA6DEFC;
	cvt.rn.f32.f64 	%f428, %fd12;
	and.b32  	%r140, %r132, 65535;
	shr.u32 	%r141, %r132, 16;
	mad.lo.s32 	%r180, %r140, 36969, %r141;
	and.b32  	%r142, %r135, 65535;
	shr.u32 	%r143, %r135, 16;
	mad.lo.s32 	%r181, %r142, 18489, %r143;
	shl.b32 	%r144, %r180, 16;
	add.s32 	%r145, %r144, %r181;
	and.b32  	%r146, %r145, 8388607;
	or.b32  	%r147, %r146, 1073741824;
	mov.b32 	%f429, %r147;
	fma.rn.f32 	%f430, %f429, 0f3F000000, 0fBF800000;
	sqrt.rn.f32 	%f431, %f430;
	sin.approx.f32 	%f432, %f428;
	cos.approx.f32 	%f433, %f428;
	mul.f32 	%f434, %f431, %f433;
	mul.f32 	%f435, %f431, %f432;
	mul.f32 	%f436, %f435, %f419;
	mul.f32 	%f437, %f435, %f422;
	mul.f32 	%f438, %f435, %f425;
	fma.rn.f32 	%f439, %f414, %f434, %f436;
	fma.rn.f32 	%f440, %f415, %f434, %f437;
	fma.rn.f32 	%f441, %f416, %f434, %f438;
	mov.f32 	%f442, 0f3F800000;
	sub.f32 	%f443, %f442, %f430;
	sqrt.rn.f32 	%f444, %f443;
	fma.rn.f32 	%f482, %f395, %f444, %f439;
	fma.rn.f32 	%f481, %f396, %f444, %f440;
	fma.rn.f32 	%f480, %f397, %f444, %f441;
	mul.f32 	%f445, %f396, %f481;
	fma.rn.f32 	%f446, %f395, %f482, %f445;
	fma.rn.f32 	%f447, %f397, %f480, %f446;
	mul.f32 	%f448, %f506, %f447;
	mul.f32 	%f449, %f505, %f447;
	mul.f32 	%f450, %f504, %f447;
	mul.f32 	%f488, %f488, %f448;
	mul.f32 	%f487, %f487, %f449;
	mul.f32 	%f486, %f486, %f450;
	fma.rn.f32 	%f451, %f395, 0f3A83126F, %f89;
	fma.rn.f32 	%f452, %f396, 0f3A83126F, %f90;
	fma.rn.f32 	%f453, %f397, 0f3A83126F, %f91;
	mov.b32 	%r164, %f451;
	mov.b32 	%r165, %f452;
	mov.b32 	%r166, %f453;
	add.s32 	%r161, %r161, 1;
	setp.ne.s32 	%p37, %r161, 4;
	@%p37 bra 	$L__BB6_3;
$L__BB6_24:
	fma.rn.f32 	%f468, %f522, 0f3F000000, %f468;
	fma.rn.f32 	%f469, %f523, 0f3F000000, %f469;
	fma.rn.f32 	%f470, %f524, 0f3F000000, %f470;
	mov.pred 	%p39, 0;
	@%p1 bra 	$L__BB6_2;
	cvt.sat.f32.f32 	%f454, %f468;
	cvt.sat.f32.f32 	%f455, %f469;
	cvt.sat.f32.f32 	%f456, %f470;
	lg2.approx.f32 	%f457, %f454;
	mul.f32 	%f458, %f457, 0f3EE8BA2F;
	ex2.approx.f32 	%f459, %f458;
	cvt.f64.f32 	%fd13, %f459;
	fma.rn.f64 	%fd14, %fd13, 0d406FE00000000000, 0d3FE0000000000000;
	cvt.rzi.u32.f64 	%r148, %fd14;
	and.b32  	%r149, %r148, 255;
	lg2.approx.f32 	%f460, %f455;
	mul.f32 	%f461, %f460, 0f3EE8BA2F;
	ex2.approx.f32 	%f462, %f461;
	cvt.f64.f32 	%fd15, %f462;
	fma.rn.f64 	%fd16, %fd15, 0d406FE00000000000, 0d3FE0000000000000;
	cvt.rzi.u32.f64 	%r150, %fd16;
	shl.b32 	%r151, %r150, 8;
	and.b32  	%r152, %r151, 65280;
	or.b32  	%r153, %r152, %r149;
	lg2.approx.f32 	%f463, %f456;
	mul.f32 	%f464, %f463, 0f3EE8BA2F;
	ex2.approx.f32 	%f465, %f464;
	cvt.f64.f32 	%fd17, %f465;
	fma.rn.f64 	%fd18, %fd17, 0d406FE00000000000, 0d3FE0000000000000;
	cvt.rzi.u32.f64 	%r154, %fd18;
	shl.b32 	%r155, %r154, 16;
	and.b32  	%r156, %r155, 16711680;
	or.b32  	%r157, %r153, %r156;
	mad.lo.s32 	%r158, %r89, %r64, %r1;
	cvta.to.global.u64 	%rd19, %rd9;
	mul.wide.u32 	%rd20, %r158, 4;
	add.s64 	%rd21, %rd19, %rd20;
	st.global.u32 	[%rd21], %r157;
$L__BB6_26:
	ret;

}


// ===== COMPILED SASS (sm_100) =====

	.target	sm_100

	.elftype	@"ET_EXEC"


//--------------------- .note.nv.tkinfo           --------------------------
	.section	.note.nv.tkinfo,"",@"SHT_NOTE"
	.sectionflags	@"SHF_NOTE_NV_TKINFO"
	.tkinfo
        /*0018*/ 	.word	0x00000002
        /*0030*/ 	.string	""
        /*0030*/ 	.string	"ptxas"
        /*0030*/ 	.string	"Cuda compilation tools, release 13.0, V13.0.88"
        /*0030*/ 	.string	"Build cuda_13.0.r13.0/compiler.36424714_0"
        /*0030*/ 	.string	"-arch sm_100 -m 64 "



//--------------------- .note.nv.cuinfo           --------------------------
	.section	.note.nv.cuinfo,"",@"SHT_NOTE"
	.sectionflags	@"SHF_NOTE_NV_CUINFO"
        /*0018*/ 	.short	0x0002
        /*001a*/ 	.short	0x0064
        /*001c*/ 	.short	0x0082
	.zero		2


//--------------------- .nv.info                  --------------------------
	.section	.nv.info,"",@"SHT_CUDA_INFO"
	.align	4


	//----- nvinfo : EIATTR_REGCOUNT
	.align		4
        /*0000*/ 	.byte	0x04, 0x2f
        /*0002*/ 	.short	(.L_2 - .L_1)
	.align		4
.L_1:
        /*0004*/ 	.word	index@(_Z15ker_lights_initP7light_t)
        /*0008*/ 	.word	0x00000014


	//----- nvinfo : EIATTR_FRAME_SIZE
	.align		4
.L_2:
        /*000c*/ 	.byte	0x04, 0x11
        /*000e*/ 	.short	(.L_4 - .L_3)
	.align		4
.L_3:
        /*0010*/ 	.word	index@(_Z15ker_lights_initP7light_t)
        /*0014*/ 	.word	0x00000000


	//----- nvinfo : EIATTR_REGCOUNT
	.align		4
.L_4:
        /*0018*/ 	.byte	0x04, 0x2f
        /*001a*/ 	.short	(.L_6 - .L_5)
	.align		4
.L_5:
        /*001c*/ 	.word	index@(_Z15ker_mesh_shaderf4quatjjP10triangle_t)
        /*0020*/ 	.word	0x00000040


	//----- nvinfo : EIATTR_FRAME_SIZE
	.align		4
.L_6:
        /*0024*/ 	.byte	0x04, 0x11
        /*0026*/ 	.short	(.L_8 - .L_7)
	.align		4
.L_7:
        /*0028*/ 	.word	index@($__internal_4_$__cuda_sm3x_div_rn_noftz_f32_slowpath)
        /*002c*/ 	.word	0x00000038


	//----- nvinfo : EIATTR_FRAME_SIZE
	.align		4
.L_8:
        /*0030*/ 	.byte	0x04, 0x11
        /*0032*/ 	.short	(.L_10 - .L_9)
	.align		4
.L_9:
        /*0034*/ 	.word	index@($__internal_3_$__cuda_sm20_div_rn_f64_full)
        /*0038*/ 	.word	0x00000038


	//----- nvinfo : EIATTR_FRAME_SIZE
	.align		4
.L_10:
        /*003c*/ 	.byte	0x04, 0x11
        /*003e*/ 	.short	(.L_12 - .L_11)
	.align		4
.L_11:
        /*0040*/ 	.word	index@($_Z15ker_mesh_shaderf4quatjjP10triangle_t$_Z9ev_unpush3jetS_fi)
        /*0044*/ 	.word	0x00000038


	//----- nvinfo : EIATTR_FRAME_SIZE
	.align		4
.L_12:
        /*0048*/ 	.byte	0x04, 0x11
        /*004a*/ 	.short	(.L_14 - .L_13)
	.align		4
.L_13:
        /*004c*/ 	.word	index@($_Z15ker_mesh_shaderf4quatjjP10triangle_t$_Z8ev_twist3jetS_fi)
        /*0050*/ 	.word	0x00000038


	//----- nvinfo : EIATTR_FRAME_SIZE
	.align		4
.L_14:
        /*0054*/ 	.byte	0x04, 0x11
        /*0056*/ 	.short	(.L_16 - .L_15)
	.align		4
.L_15:
        /*0058*/ 	.word	index@($_Z15ker_mesh_shaderf4quatjjP10triangle_t$_Z7ev_push3jetS_fi)
        /*005c*/ 	.word	0x00000038


	//----- nvinfo : EIATTR_FRAME_SIZE
	.align		4
.L_16:
        /*0060*/ 	.byte	0x04, 0x11
        /*0062*/ 	.short	(.L_18 - .L_17)
	.align		4
.L_17:
        /*0064*/ 	.word	index@($_Z15ker_mesh_shaderf4quatjjP10triangle_t$_Z14ev_uncorrugate3jetS_fi)
        /*0068*/ 	.word	0x00000038


	//----- nvinfo : EIATTR_FRAME_SIZE
	.align		4
.L_18:
        /*006c*/ 	.byte	0x04, 0x11
        /*006e*/ 	.short	(.L_20 - .L_19)
	.align		4
.L_19:
        /*0070*/ 	.word	index@(_Z15ker_mesh_shaderf4quatjjP10triangle_t)
        /*0074*/ 	.word	0x00000038


	//----- nvinfo : EIATTR_REGCOUNT
	.align		4
.L_20:
        /*0078*/ 	.byte	0x04, 0x2f
        /*007a*/ 	.short	(.L_22 - .L_21)
	.align		4
.L_21:
        /*007c*/ 	.word	index@(_Z16ker_pixel_shaderjjjjjjPjjP7light_tjP10triangle_tf4vec3S4_4quatj)
        /*0080*/ 	.word	0x00000040


	//----- nvinfo : EIATTR_FRAME_SIZE
	.align		4
.L_22:
        /*0084*/ 	.byte	0x04, 0x11
        /*0086*/ 	.short	(.L_24 - .L_23)
	.align		4
.L_23:
        /*0088*/ 	.word	index@($__internal_2_$__cuda_sm3x_div_rn_noftz_f32_slowpath)
        /*008c*/ 	.word	0x00000000


	//----- nvinfo : EIATTR_FRAME_SIZE
	.align		4
.L_24:
        /*0090*/ 	.byte	0x04, 0x11
        /*0092*/ 	.short	(.L_26 - .L_25)
	.align		4
.L_25:
        /*0094*/ 	.word	index@($__internal_1_$__cuda_sm20_sqrt_rn_f32_slowpath)
        /*0098*/ 	.word	0x00000000


	//----- nvinfo : EIATTR_FRAME_SIZE
	.align		4
.L_26:
        /*009c*/ 	.byte	0x04, 0x11
        /*009e*/ 	.short	(.L_28 - .L_27)
	.align		4
.L_27:
        /*00a0*/ 	.word	index@($__internal_0_$__cuda_sm20_div_rn_f64_full)
        /*00a4*/ 	.word	0x00000000


	//----- nvinfo : EIATTR_FRAME_SIZE
	.align		4
.L_28:
        /*00a8*/ 	.byte	0x04, 0x11
        /*00aa*/ 	.short	(.L_30 - .L_29)
	.align		4
.L_29:
        /*00ac*/ 	.word	index@(_Z16ker_pixel_shaderjjjjjjPjjP7light_tjP10triangle_tf4vec3S4_4quatj)
        /*00b0*/ 	.word	0x00000000


	//----- nvinfo : EIATTR_MIN_STACK_SIZE
	.align		4
.L_30:
        /*00b4*/ 	.byte	0x04, 0x12
        /*00b6*/ 	.short	(.L_32 - .L_31)
	.align		4
.L_31:
        /*00b8*/ 	.word	index@(_Z16ker_pixel_shaderjjjjjjPjjP7light_tjP10triangle_tf4vec3S4_4quatj)
        /*00bc*/ 	.word	0x00000000


	//----- nvinfo : EIATTR_MIN_STACK_SIZE
	.align		4
.L_32:
        /*00c0*/ 	.byte	0x04, 0x12
        /*00c2*/ 	.short	(.L_34 - .L_33)
	.align		4
.L_33:
        /*00c4*/ 	.word	index@(_Z15ker_mesh_shaderf4quatjjP10triangle_t)
        /*00c8*/ 	.word	0x00000038


	//----- nvinfo : EIATTR_MIN_STACK_SIZE
	.align		4
.L_34:
        /*00cc*/ 	.byte	0x04, 0x12
        /*00ce*/ 	.short	(.L_36 - .L_35)
	.align		4
.L_35:
        /*00d0*/ 	.word	index@(_Z15ker_lights_initP7light_t)
        /*00d4*/ 	.word	0x00000000
.L_36:


//--------------------- .nv.compat                --------------------------
	.section	.nv.compat,"",@"SHT_CUDA_COMPAT_INFO"
	.align	4
        /*0000*/ 	.byte	0x02, 0x09, 0x00, 0x00, 0x02, 0x02, 0x01, 0x00, 0x02, 0x05, 0x05, 0x00, 0x03, 0x07, 0x01, 0x01
        /*0010*/ 	.byte	0x02, 0x03, 0x00, 0x00, 0x02, 0x06, 0x01, 0x00, 0x04, 0x0b, 0x08, 0x00, 0x01, 0x00, 0x00, 0x00
        /*0020*/ 	.byte	0x00, 0x00, 0x00, 0x00


//--------------------- .nv.info._Z16ker_pixel_shaderjjjjjjPjjP7light_tjP10triangle_tf4vec3S4_4quatj --------------------------
	.section	.nv.info._Z16ker_pixel_shaderjjjjjjPjjP7light_tjP10triangle_tf4vec3S4_4quatj,"",@"SHT_CUDA_INFO"
	.sectionflags	@""
	.align	4


	//----- nvinfo : EIATTR_CUDA_API_VERSION
	.align		4
        /*0000*/ 	.byte	0x04, 0x37
        /*0002*/ 	.short	(.L_38 - .L_37)
.L_37:
        /*0004*/ 	.word	0x00000082


	//----- nvinfo : EIATTR_KPARAM_INFO
	.align		4
.L_38:
        /*0008*/ 	.byte	0x04, 0x17
        /*000a*/ 	.short	(.L_40 - .L_39)
.L_39:
        /*000c*/ 	.word	0x00000000
        /*0010*/ 	.short	0x000f
        /*0012*/ 	.short	0x006c
        /*0014*/ 	.byte	0x00, 0xf0, 0x11, 0x00


	//----- nvinfo : EIATTR_KPARAM_INFO
	.align		4
.L_40:
        /*0018*/ 	.byte	0x04, 0x17
        /*001a*/ 	.short	(.L_42 - .L_41)
.L_41:
        /*001c*/ 	.word	0x00000000
        /*0020*/ 	.short	0x000e
        /*0022*/ 	.short	0x005c
        /*0024*/ 	.byte	0x00, 0xf0, 0x41, 0x00


	//----- nvinfo : EIATTR_KPARAM_INFO
	.align		4
.L_42:
        /*0028*/ 	.byte	0x04, 0x17
        /*002a*/ 	.short	(.L_44 - .L_43)
.L_43:
        /*002c*/ 	.word	0x00000000
        /*0030*/ 	.short	0x000d
        /*0032*/ 	.short	0x0050
        /*0034*/ 	.byte	0x00, 0xf0, 0x31, 0x00


	//----- nvinfo : EIATTR_KPARAM_INFO
	.align		4
.L_44:
        /*0038*/ 	.byte	0x04, 0x17
        /*003a*/ 	.short	(.L_46 - .L_45)
.L_45:
        /*003c*/ 	.word	0x00000000
        /*0040*/ 	.short	0x000c
        /*0042*/ 	.short	0x0044
        /*0044*/ 	.byte	0x00, 0xf0, 0x31, 0x00


	//----- nvinfo : EIATTR_KPARAM_INFO
	.align		4
.L_46:
        /*0048*/ 	.byte	0x04, 0x17
        /*004a*/ 	.short	(.L_48 - .L_47)
.L_47:
        /*004c*/ 	.word	0x00000000
        /*0050*/ 	.short	0x000b
        /*0052*/ 	.short	0x0040
        /*0054*/ 	.byte	0x00, 0xf0, 0x11, 0x00


	//----- nvinfo : EIATTR_KPARAM_INFO
	.align		4
.L_48:
        /*0058*/ 	.byte	0x04, 0x17
        /*005a*/ 	.short	(.L_50 - .L_49)
.L_49:
        /*005c*/ 	.word	0x00000000
        /*0060*/ 	.short	0x000a
        /*0062*/ 	.short	0x0038
        /*0064*/ 	.byte	0x00, 0xf5, 0x21, 0x00


	//----- nvinfo : EIATTR_KPARAM_INFO
	.align		4
.L_50:
        /*0068*/ 	.byte	0x04, 0x17
        /*006a*/ 	.short	(.L_52 - .L_51)
.L_51:
        /*006c*/ 	.word	0x00000000
        /*0070*/ 	.short	0x0009
        /*0072*/ 	.short	0x0030
        /*0074*/ 	.byte	0x00, 0xf0, 0x11, 0x00


	//----- nvinfo : EIATTR_KPARAM_INFO
	.align		4
.L_52:
        /*0078*/ 	.byte	0x04, 0x17
        /*007a*/ 	.short	(.L_54 - .L_53)
.L_53:
        /*007c*/ 	.word	0x00000000
        /*0080*/ 	.short	0x0008
        /*0082*/ 	.short	0x0028
        /*0084*/ 	.byte	0x00, 0xf5, 0x21, 0x00


	//----- nvinfo : EIATTR_KPARAM_INFO
	.align		4
.L_54:
        /*0088*/ 	.byte	0x04, 0x17
        /*008a*/ 	.short	(.L_56 - .L_55)
.L_55:
        /*008c*/ 	.word	0x00000000
        /*0090*/ 	.short	0x0007
        /*0092*/ 	.short	0x0020
        /*0094*/ 	.byte	0x00, 0xf0, 0x11, 0x00


	//----- nvinfo : EIATTR_KPARAM_INFO
	.align		4
.L_56:
        /*0098*/ 	.byte	0x04, 0x17
        /*009a*/ 	.short	(.L_58 - .L_57)
.L_57:
        /*009c*/ 	.word	0x00000000
        /*00a0*/ 	.short	0x0006
        /*00a2*/ 	.short	0x0018
        /*00a4*/ 	.byte	0x00, 0xf5, 0x21, 0x00


	//----- nvinfo : EIATTR_KPARAM_INFO
	.align		4
.L_58:
        /*00a8*/ 	.byte	0x04, 0x17
        /*00aa*/ 	.short	(.L_60 - .L_59)
.L_59:
        /*00ac*/ 	.word	0x00000000
        /*00b0*/ 	.short	0x0005
        /*00b2*/ 	.short	0x0014
        /*00b4*/ 	.byte	0x00, 0xf0, 0x11, 0x00


	//----- nvinfo : EIATTR_KPARAM_INFO
	.align		4
.L_60:
        /*00b8*/ 	.byte	0x04, 0x17
        /*00ba*/ 	.short	(.L_62 - .L_61)
.L_61:
        /*00bc*/ 	.word	0x00000000
        /*00c0*/ 	.short	0x0004
        /*00c2*/ 	.short	0x0010
        /*00c4*/ 	.byte	0x00, 0xf0, 0x11, 0x00


	//----- nvinfo : EIATTR_KPARAM_INFO
	.align		4
.L_62:
        /*00c8*/ 	.byte	0x04, 0x17
        /*00ca*/ 	.short	(.L_64 - .L_63)
.L_63:
        /*00cc*/ 	.word	0x00000000
        /*00d0*/ 	.short	0x0003
        /*00d2*/ 	.short	0x000c
        /*00d4*/ 	.byte	0x00, 0xf0, 0x11, 0x00


	//----- nvinfo : EIATTR_KPARAM_INFO
	.align		4
.L_64:
        /*00d8*/ 	.byte	0x04, 0x17
        /*00da*/ 	.short	(.L_66 - .L_65)
.L_65:
        /*00dc*/ 	.word	0x00000000
        /*00e0*/ 	.short	0x0002
        /*00e2*/ 	.short	0x0008
        /*00e4*/ 	.byte	0x00, 0xf0, 0x11, 0x00


	//----- nvinfo : EIATTR_KPARAM_INFO
	.align		4
.L_66:
        /*00e8*/ 	.byte	0x04, 0x17
        /*00ea*/ 	.short	(.L_68 - .L_67)
.L_67:
        /*00ec*/ 	.word	0x00000000
        /*00f0*/ 	.short	0x0001
        /*00f2*/ 	.short	0x0004
        /*00f4*/ 	.byte	0x00, 0xf0, 0x11, 0x00


	//----- nvinfo : EIATTR_KPARAM_INFO
	.align		4
.L_68:
        /*00f8*/ 	.byte	0x04, 0x17
        /*00fa*/ 	.short	(.L_70 - .L_69)
.L_69:
        /*00fc*/ 	.word	0x00000000
        /*0100*/ 	.short	0x0000
        /*0102*/ 	.short	0x0000
        /*0104*/ 	.byte	0x00, 0xf0, 0x11, 0x00


	//----- nvinfo : EIATTR_SPARSE_MMA_MASK
	.align		4
.L_70:
        /*0108*/ 	.byte	0x03, 0x50
        /*010a*/ 	.short	0x0000


	//----- nvinfo : EIATTR_MAXREG_COUNT
	.align		4
        /*010c*/ 	.byte	0x03, 0x1b
        /*010e*/ 	.short	0x00ff


	//----- nvinfo : EIATTR_MERCURY_ISA_VERSION
	.align		4
        /*0110*/ 	.byte	0x03, 0x5f
        /*0112*/ 	.short	0x0101


	//----- nvinfo : EIATTR_VRC_CTA_INIT_COUNT
	.align		4
        /*0114*/ 	.byte	0x02, 0x4a
	.zero		1
	.zero		1


	//----- nvinfo : EIATTR_EXIT_INSTR_OFFSETS
	.align		4
        /*0118*/ 	.byte	0x04, 0x1c
        /*011a*/ 	.short	(.L_72 - .L_71)


	//   ....[0]....
.L_71:
        /*011c*/ 	.word	0x000000f0


	//   ....[1]....
        /*0120*/ 	.word	0x00002f10


	//----- nvinfo : EIATTR_CRS_STACK_SIZE
	.align		4
.L_72:
        /*0124*/ 	.byte	0x04, 0x1e
        /*0126*/ 	.short	(.L_74 - .L_73)
.L_73:
        /*0128*/ 	.word	0x00000000


	//----- nvinfo : EIATTR_CBANK_PARAM_SIZE
	.align		4
.L_74:
        /*012c*/ 	.byte	0x03, 0x19
        /*012e*/ 	.short	0x0070


	//----- nvinfo : EIATTR_PARAM_CBANK
	.align		4
        /*0130*/ 	.byte	0x04, 0x0a
        /*0132*/ 	.short	(.L_76 - .L_75)
	.align		4
.L_75:
        /*0134*/ 	.word	index@(.nv.constant0._Z16ker_pixel_shaderjjjjjjPjjP7light_tjP10triangle_tf4vec3S4_4quatj)
        /*0138*/ 	.short	0x0380
        /*013a*/ 	.short	0x0070


	//----- nvinfo : EIATTR_SW_WAR
	.align		4
.L_76:
        /*013c*/ 	.byte	0x04, 0x36
        /*013e*/ 	.short	(.L_78 - .L_77)
.L_77:
        /*0140*/ 	.word	0x00000008
.L_78:


//--------------------- .nv.info._Z15ker_mesh_shaderf4quatjjP10triangle_t --------------------------
	.section	.nv.info._Z15ker_mesh_shaderf4quatjjP10triangle_t,"",@"SHT_CUDA_INFO"
	.sectionflags	@""
	.align	4


	//----- nvinfo : EIATTR_CUDA_API_VERSION
	.align		4
        /*0000*/ 	.byte	0x04, 0x37
        /*0002*/ 	.short	(.L_80 - .L_79)
.L_79:
        /*0004*/ 	.word	0x00000082


	//----- nvinfo : EIATTR_KPARAM_INFO
	.align		4
.L_80:
        /*0008*/ 	.byte	0x04, 0x17
        /*000a*/ 	.short	(.L_82 - .L_81)
.L_81:
        /*000c*/ 	.word	0x00000000
        /*0010*/ 	.short	0x0004
        /*0012*/ 	.short	0x0020
        /*0014*/ 	.byte	0x00, 0xf5, 0x21, 0x00


	//----- nvinfo : EIATTR_KPARAM_INFO
	.align		4
.L_82:
        /*0018*/ 	.byte	0x04, 0x17
        /*001a*/ 	.short	(.L_84 - .L_83)
.L_83:
        /*001c*/ 	.word	0x00000000
        /*0020*/ 	.short	0x0003
        /*0022*/ 	.short	0x0018
        /*0024*/ 	.byte	0x00, 0xf0, 0x11, 0x00


	//----- nvinfo : EIATTR_KPARAM_INFO
	.align		4
.L_84:
        /*0028*/ 	.byte	0x04, 0x17
        /*002a*/ 	.short	(.L_86 - .L_85)
.L_85:
        /*002c*/ 	.word	0x00000000
        /*0030*/ 	.short	0x0002
        /*0032*/ 	.short	0x0014
        /*0034*/ 	.byte	0x00, 0xf0, 0x11, 0x00


	//----- nvinfo : EIATTR_KPARAM_INFO
	.align		4
.L_86:
        /*0038*/ 	.byte	0x04, 0x17
        /*003a*/ 	.short	(.L_88 - .L_87)
.L_87:
        /*003c*/ 	.word	0x00000000
        /*0040*/ 	.short	0x0001
        /*0042*/ 	.short	0x0004
        /*0044*/ 	.byte	0x00, 0xf0, 0x41, 0x00


	//----- nvinfo : EIATTR_KPARAM_INFO
	.align		4
.L_88:
        /*0048*/ 	.byte	0x04, 0x17
        /*004a*/ 	.short	(.L_90 - .L_89)
.L_89:
        /*004c*/ 	.word	0x00000000
        /*0050*/ 	.short	0x0000
        /*0052*/ 	.short	0x0000
        /*0054*/ 	.byte	0x00, 0xf0, 0x11, 0x00


	//----- nvinfo : EIATTR_SPARSE_MMA_MASK
	.align		4
.L_90:
        /*0058*/ 	.byte	0x03, 0x50
        /*005a*/ 	.short	0x0000


	//----- nvinfo : EIATTR_MAXREG_COUNT
	.align		4
        /*005c*/ 	.byte	0x03, 0x1b
        /*005e*/ 	.short	0x00ff


	//----- nvinfo : EIATTR_MERCURY_ISA_VERSION
	.align		4
        /*0060*/ 	.byte	0x03, 0x5f
        /*0062*/ 	.short	0x0101


	//----- nvinfo : EIATTR_VRC_CTA_INIT_COUNT
	.align		4
        /*0064*/ 	.byte	0x02, 0x4a
	.zero		1
	.zero		1


	//----- nvinfo : EIATTR_EXIT_INSTR_OFFSETS
	.align		4
        /*0068*/ 	.byte	0x04, 0x1c
        /*006a*/ 	.short	(.L_92 - .L_91)


	//   ....[0]....
.L_91:
        /*006c*/ 	.word	0x0002c3a0


	//----- nvinfo : EIATTR_CRS_STACK_SIZE
	.align		4
.L_92:
        /*0070*/ 	.byte	0x04, 0x1e
        /*0072*/ 	.short	(.L_94 - .L_93)
.L_93:
        /*0074*/ 	.word	0x00000000


	//----- nvinfo : EIATTR_CBANK_PARAM_SIZE
	.align		4
.L_94:
        /*0078*/ 	.byte	0x03, 0x19
        /*007a*/ 	.short	0x0028


	//----- nvinfo : EIATTR_PARAM_CBANK
	.align		4
        /*007c*/ 	.byte	0x04, 0x0a
        /*007e*/ 	.short	(.L_96 - .L_95)
	.align		4
.L_95:
        /*0080*/ 	.word	index@(.nv.constant0._Z15ker_mesh_shaderf4quatjjP10triangle_t)
        /*0084*/ 	.short	0x0380
        /*0086*/ 	.short	0x0028


	//----- nvinfo : EIATTR_SW_WAR
	.align		4
.L_96:
        /*0088*/ 	.byte	0x04, 0x36
        /*008a*/ 	.short	(.L_98 - .L_97)
.L_97:
        /*008c*/ 	.word	0x00000008
.L_98:


//--------------------- .nv.info._Z15ker_lights_initP7light_t --------------------------
	.section	.nv.info._Z15ker_lights_initP7light_t,"",@"SHT_CUDA_INFO"
	.sectionflags	@""
	.align	4


	//----- nvinfo : EIATTR_CUDA_API_VERSION
	.align		4
        /*0000*/ 	.byte	0x04, 0x37
        /*0002*/ 	.short	(.L_100 - .L_99)
.L_99:
        /*0004*/ 	.word	0x00000082


	//----- nvinfo : EIATTR_KPARAM_INFO
	.align		4
.L_100:
        /*0008*/ 	.byte	0x04, 0x17
        /*000a*/ 	.short	(.L_102 - .L_101)
.L_101:
        /*000c*/ 	.word	0x00000000
        /*0010*/ 	.short	0x0000
        /*0012*/ 	.short	0x0000
        /*0014*/ 	.byte	0x00, 0xf5, 0x21, 0x00


	//----- nvinfo : EIATTR_SPARSE_MMA_MASK
	.align		4
.L_102:
        /*0018*/ 	.byte	0x03, 0x50
        /*001a*/ 	.short	0x0000


	//----- nvinfo : EIATTR_MAXREG_COUNT
	.align		4
        /*001c*/ 	.byte	0x03, 0x1b
        /*001e*/ 	.short	0x00ff


	//----- nvinfo : EIATTR_MERCURY_ISA_VERSION
	.align		4
        /*0020*/ 	.byte	0x03, 0x5f
        /*0022*/ 	.short	0x0101


	//----- nvinfo : EIATTR_VRC_CTA_INIT_COUNT
	.align		4
        /*0024*/ 	.byte	0x02, 0x4a
	.zero		1
	.zero		1


	//----- nvinfo : EIATTR_EXIT_INSTR_OFFSETS
	.align		4
        /*0028*/ 	.byte	0x04, 0x1c
        /*002a*/ 	.short	(.L_104 - .L_103)


	//   ....[0]....
.L_103:
        /*002c*/ 	.word	0x00000570


	//----- nvinfo : EIATTR_CBANK_PARAM_SIZE
	.align		4
.L_104:
        /*0030*/ 	.byte	0x03, 0x19
        /*0032*/ 	.short	0x0008


	//----- nvinfo : EIATTR_PARAM_CBANK
	.align		4
        /*0034*/ 	.byte	0x04, 0x0a
        /*0036*/ 	.short	(.L_106 - .L_105)
	.align		4
.L_105:
        /*0038*/ 	.word	index@(.nv.constant0._Z15ker_lights_initP7light_t)
        /*003c*/ 	.short	0x0380
        /*003e*/ 	.short	0x0008


	//----- nvinfo : EIATTR_SW_WAR
	.align		4
.L_106:
        /*0040*/ 	.byte	0x04, 0x36
        /*0042*/ 	.short	(.L_108 - .L_107)
.L_107:
        /*0044*/ 	.word	0x00000008
.L_108:


//--------------------- .nv.callgraph             --------------------------
	.section	.nv.callgraph,"",@"SHT_CUDA_CALLGRAPH"
	.align	4
	.sectionentsize	8
	.align		4
        /*0000*/ 	.word	0x00000000
	.align		4
        /*0004*/ 	.word	0xffffffff
	.align		4
        /*0008*/ 	.word	0x00000000
	.align		4
        /*000c*/ 	.word	0xfffffffe
	.align		4
        /*0010*/ 	.word	0x00000000
	.align		4
        /*0014*/ 	.word	0xfffffffd
	.align		4
        /*0018*/ 	.word	0x00000000
	.align		4
        /*001c*/ 	.word	0xfffffffc


//--------------------- .nv.constant4             --------------------------
	.section	.nv.constant4,"a",@progbits
	.align	8
	.align		8
.nv.constant4:
        /*0000*/ 	.dword	__cudart_i2opi_f


//--------------------- .text._Z16ker_pixel_shaderjjjjjjPjjP7light_tjP10triangle_tf4vec3S4_4quatj --------------------------
	.section	.text._Z16ker_pixel_shaderjjjjjjPjjP7light_tjP10triangle_tf4vec3S4_4quatj,"ax",@progbits
	.align	128
        .global         _Z16ker_pixel_shaderjjjjjjPjjP7light_tjP10triangle_tf4vec3S4_4quatj
        .type           _Z16ker_pixel_shaderjjjjjjPjjP7light_tjP10triangle_tf4vec3S4_4quatj,@function
        .size           _Z16ker_pixel_shaderjjjjjjPjjP7light_tjP10triangle_tf4vec3S4_4quatj,(.L_x_1151 - _Z16ker_pixel_shaderjjjjjjPjjP7light_tjP10triangle_tf4vec3S4_4quatj)
        .other          _Z16ker_pixel_shaderjjjjjjPjjP7light_tjP10triangle_tf4vec3S4_4quatj,@"STO_CUDA_ENTRY STV_DEFAULT"
_Z16ker_pixel_shaderjjjjjjPjjP7light_tjP10triangle_tf4vec3S4_4quatj:
.text._Z16ker_pixel_shaderjjjjjjPjjP7light_tjP10triangle_tf4vec3S4_4quatj:
[----:B------:R-:W-:Y:S01]  /*0000*/  LDC R1, c[0x0][0x37c] ;  /* 0x0000df00ff017b82 */ /* 0x000fe20000000800 */
[----:B------:R-:W0:Y:S07]  /*0010*/  S2R R5, SR_TID.Y ;  /* 0x0000000000057919 */ /* 0x000e2e0000002200 */
[----:B------:R-:W1:Y:S01]  /*0020*/  LDC R3, c[0x0][0x360] ;  /* 0x0000d800ff037b82 */ /* 0x000e620000000800 */
[----:B------:R-:W2:Y:S01]  /*0030*/  LDCU.64 UR4, c[0x0][0x390] ;  /* 0x00007200ff0477ac */ /* 0x000ea20008000a00 */
[----:B------:R-:W1:Y:S01]  /*0040*/  S2R R0, SR_TID.X ;  /* 0x0000000000007919 */ /* 0x000e620000002100 */
[----:B------:R-:W3:Y:S05]  /*0050*/  LDCU.64 UR6, c[0x0][0x388] ;  /* 0x00007100ff0677ac */ /* 0x000eea0008000a00 */
[----:B------:R-:W0:Y:S08]  /*0060*/  S2UR UR9, SR_CTAID.Y ;  /* 0x00000000000979c3 */ /* 0x000e300000002600 */
[----:B------:R-:W0:Y:S01]  /*0070*/  LDC R2, c[0x0][0x364] ;  /* 0x0000d900ff027b82 */ /* 0x000e220000000800 */
[----:B--2---:R-:W-:-:S02]  /*0080*/  UIADD3 UR5, UPT, UPT, UR5, -UR4, URZ ;  /* 0x8000000405057290 */ /* 0x004fc4000fffe0ff */
[----:B---3--:R-:W-:-:S05]  /*0090*/  UIADD3 UR4, UPT, UPT, UR7, -UR6, URZ ;  /* 0x8000000607047290 */ /* 0x008fca000fffe0ff */
[----:B------:R-:W1:Y:S01]  /*00a0*/  S2UR UR8, SR_CTAID.X ;  /* 0x00000000000879c3 */ /* 0x000e620000002500 */
[----:B0-----:R-:W-:-:S05]  /*00b0*/  IMAD R2, R2, UR9, R5 ;  /* 0x0000000902027c24 */ /* 0x001fca000f8e0205 */
[----:B------:R-:W-:Y:S01]  /*00c0*/  ISETP.GE.U32.AND P0, PT, R2, UR5, PT ;  /* 0x0000000502007c0c */ /* 0x000fe2000bf06070 */
[----:B-1----:R-:W-:-:S05]  /*00d0*/  IMAD R3, R3, UR8, R0 ;  /* 0x0000000803037c24 */ /* 0x002fca000f8e0200 */
[----:B------:R-:W-:-:S13]  /*00e0*/  ISETP.GE.U32.OR P0, PT, R3, UR4, P0 ;  /* 0x0000000403007c0c */ /* 0x000fda0008706470 */
[----:B------:R-:W-:Y:S05]  /*00f0*/  @P0 EXIT ;  /* 0x000000000000094d */ /* 0x000fea0003800000 */
[----:B------:R-:W0:Y:S01]  /*0100*/  LDCU.64 UR8, c[0x0][0x380] ;  /* 0x00007000ff0877ac */ /* 0x000e220008000a00 */
[----:B------:R-:W1:Y:S01]  /*0110*/  LDC.64 R4, c[0x0][0x3d8] ;  /* 0x0000f600ff047b82 */ /* 0x000e620000000a00 */
[----:B------:R-:W2:Y:S07]  /*0120*/  LDCU.128 UR4, c[0x0][0x3e0] ;  /* 0x00007c00ff0477ac */ /* 0x000eae0008000c00 */
[----:B------:R-:W3:Y:S08]  /*0130*/  LDC.64 R16, c[0x0][0x3d0] ;  /* 0x0000f400ff107b82 */ /* 0x000ef00000000a00 */
[----:B------:R-:W4:Y:S01]  /*0140*/  LDC R12, c[0x0][0x3c0] ;  /* 0x0000f000ff0c7b82 */ /* 0x000f220000000800 */
[----:B0-----:R-:W-:-:S02]  /*0150*/  I2FP.F32.U32 R14, UR9 ;  /* 0x00000009000e7c45 */ /* 0x001fc40008201000 */
[----:B------:R-:W-:Y:S02]  /*0160*/  I2FP.F32.U32 R7, UR8 ;  /* 0x0000000800077c45 */ /* 0x000fe40008201000 */
[----:B------:R-:W0:Y:S01]  /*0170*/  MUFU.RCP R9, R14 ;  /* 0x0000000e00097308 */ /* 0x000e220000001000 */
[----:B--2---:R-:W-:Y:S01]  /*0180*/  FMUL R8, RZ, UR4 ;  /* 0x00000004ff087c20 */ /* 0x004fe20008400000 */
[----:B-1----:R-:W-:-:S06]  /*0190*/  FMUL R10, R4, UR4 ;  /* 0x00000004040a7c20 */ /* 0x002fcc0008400000 */
[----:B------:R-:W1:Y:S01]  /*01a0*/  FCHK P0, R7, R14 ;  /* 0x0000000e07007302 */ /* 0x000e620000000000 */
[----:B---3--:R-:W-:Y:S01]  /*01b0*/  FFMA R13, R5, R16, R8 ;  /* 0x00000010050d7223 */ /* 0x008fe20000000008 */
[----:B------:R-:W-:-:S04]  /*01c0*/  FMUL R15, R17, UR4 ;  /* 0x00000004110f7c20 */ /* 0x000fc80008400000 */
[----:B------:R-:W-:Y:S01]  /*01d0*/  FFMA R15, R5, R4, R15 ;  /* 0x00000004050f7223 */ /* 0x000fe2000000000f */
[----:B0-----:R-:W-:Y:S01]  /*01e0*/  FFMA R0, -R14, R9, 1 ;  /* 0x3f8000000e007423 */ /* 0x001fe20000000109 */
[----:B----4-:R-:W-:-:S03]  /*01f0*/  FMUL R12, R12, 0.5 ;  /* 0x3f0000000c0c7820 */ /* 0x010fc60000400000 */
[----:B------:R-:W-:Y:S01]  /*0200*/  FFMA R0, R9, R0, R9 ;  /* 0x0000000009007223 */ /* 0x000fe20000000009 */
[----:B------:R-:W-:-:S03]  /*0210*/  FMUL R9, RZ, R5 ;  /* 0x00000005ff097220 */ /* 0x000fc60000400000 */
[----:B------:R-:W-:-:S04]  /*0220*/  FFMA R11, R7, R0, RZ ;  /* 0x00000000070b7223 */ /* 0x000fc800000000ff */
[----:B------:R-:W-:-:S04]  /*0230*/  FFMA R6, -R14, R11, R7 ;  /* 0x0000000b0e067223 */ /* 0x000fc80000000107 */
[----:B------:R-:W-:Y:S01]  /*0240*/  FFMA R19, R0, R6, R11 ;  /* 0x0000000600137223 */ /* 0x000fe2000000000b */
[----:B------:R-:W-:Y:S01]  /*0250*/  FFMA R0, -R16, UR4, R9 ;  /* 0x0000000410007c23 */ /* 0x000fe20008000109 */
[----:B------:R-:W-:-:S03]  /*0260*/  FFMA R6, R4, UR5, R13 ;  /* 0x0000000504067c23 */ /* 0x000fc6000800000d */
[----:B------:R-:W-:Y:S01]  /*0270*/  FFMA R11, -R17, UR5, R0 ;  /* 0x00000005110b7c23 */ /* 0x000fe20008000100 */
[----:B------:R-:W-:Y:S01]  /*0280*/  FFMA R0, R5, R17, -R10 ;  /* 0x0000001105007223 */ /* 0x000fe2000000080a */
[----:B------:R-:W-:Y:S02]  /*0290*/  FFMA R6, -R17, UR6, R6 ;  /* 0x0000000611067c23 */ /* 0x000fe40008000106 */
[----:B------:R-:W-:Y:S01]  /*02a0*/  FFMA R11, -R4, UR6, R11 ;  /* 0x00000006040b7c23 */ /* 0x000fe2000800010b */
[----:B------:R-:W-:Y:S01]  /*02b0*/  FFMA R13, RZ, UR5, R0 ;  /* 0x00000005ff0d7c23 */ /* 0x000fe20008000000 */
[C---:B------:R-:W-:Y:S02]  /*02c0*/  FFMA R0, -R16.reuse, UR5, R15 ;  /* 0x0000000510007c23 */ /* 0x040fe4000800010f */
[C---:B------:R-:W-:Y:S01]  /*02d0*/  FMUL R17, R11.reuse, UR6 ;  /* 0x000000060b117c20 */ /* 0x040fe20008400000 */
[C---:B------:R-:W-:Y:S01]  /*02e0*/  FMUL R10, R11.reuse, UR4 ;  /* 0x000000040b0a7c20 */ /* 0x040fe20008400000 */
[----:B------:R-:W-:Y:S01]  /*02f0*/  FMUL R15, R11, UR5 ;  /* 0x000000050b0f7c20 */ /* 0x000fe20008400000 */
[----:B------:R-:W-:Y:S01]  /*0300*/  FFMA R4, R16, UR6, R13 ;  /* 0x0000000610047c23 */ /* 0x000fe2000800000d */
[C---:B------:R-:W-:Y:S01]  /*0310*/  FFMA R17, R6.reuse, -UR5, -R17 ;  /* 0x8000000506117c23 */ /* 0x040fe20008000811 */
[CC--:B------:R-:W-:Y:S01]  /*0320*/  FFMA R11, R6.reuse, R5.reuse, -R10 ;  /* 0x00000005060b7223 */ /* 0x0c0fe2000000080a */
[----:B------:R-:W-:Y:S01]  /*0330*/  FFMA R6, R6, UR6, -R15 ;  /* 0x0000000606067c23 */ /* 0x000fe2000800080f */
[----:B------:R-:W-:Y:S01]  /*0340*/  FFMA R0, RZ, UR6, R0 ;  /* 0x00000006ff007c23 */ /* 0x000fe20008000000 */
[C---:B------:R-:W-:Y:S01]  /*0350*/  FFMA R17, R4.reuse, UR4, R17 ;  /* 0x0000000404117c23 */ /* 0x040fe20008000011 */
[C---:B------:R-:W-:Y:S01]  /*0360*/  FFMA R11, -R4.reuse, UR6, R11 ;  /* 0x00000006040b7c23 */ /* 0x040fe2000800010b */
[-C--:B------:R-:W-:Y:S01]  /*0370*/  FFMA R13, R4, R5.reuse, R6 ;  /* 0x00000005040d7223 */ /* 0x080fe20000000006 */
[----:B------:R-:W-:Y:S01]  /*0380*/  IADD3 R16, PT, PT, R3, UR7, RZ ;  /* 0x0000000703107c10 */ /* 0x000fe2000fffe0ff */
[----:B------:R-:W-:Y:S01]  /*0390*/  FFMA R4, R0, R5, R17 ;  /* 0x0000000500047223 */ /* 0x000fe20000000011 */
[----:B------:R-:W-:Y:S01]  /*03a0*/  IADD3 R17, PT, PT, R2, UR7, RZ ;  /* 0x0000000702117c10 */ /* 0x000fe2000fffe0ff */
[C---:B------:R-:W-:Y:S01]  /*03b0*/  FFMA R5, R0.reuse, UR5, R11 ;  /* 0x0000000500057c23 */ /* 0x040fe2000800000b */
[----:B------:R-:W-:Y:S01]  /*03c0*/  FFMA R6, -R0, UR4, R13 ;  /* 0x0000000400067c23 */ /* 0x000fe2000800010d */
[----:B-1----:R-:W-:Y:S06]  /*03d0*/  @!P0 BRA `(.L_x_0) ;  /* 0x0000000000148947 */ /* 0x002fec0003800000 */
[----:B------:R-:W-:Y:S02]  /*03e0*/  MOV R0, R7 ;  /* 0x0000000700007202 */ /* 0x000fe40000000f00 */
[----:B------:R-:W-:Y:S02]  /*03f0*/  MOV R19, R14 ;  /* 0x0000000e00137202 */ /* 0x000fe40000000f00 */
[----:B------:R-:W-:-:S07]  /*0400*/  MOV R18, 0x420 ;  /* 0x0000042000127802 */ /* 0x000fce0000000f00 */
[----:B------:R-:W-:Y:S05]  /*0410*/  CALL.REL.NOINC `($__internal_2_$__cuda_sm3x_div_rn_noftz_f32_slowpath) ;  /* 0x0000003000847944 */ /* 0x000fea0003c00000 */
[----:B------:R-:W-:-:S07]  /*0420*/  MOV R19, R0 ;  /* 0x0000000000137202 */ /* 0x000fce0000000f00 */
.L_x_0:
[----:B------:R-:W0:Y:S01]  /*0430*/  LDCU.64 UR4, c[0x0][0x3e0] ;  /* 0x00007c00ff0477ac */ /* 0x000e220008000a00 */
[----:B------:R-:W-:Y:S01]  /*0440*/  FMUL R10, R12, R19 ;  /* 0x000000130c0a7220 */ /* 0x000fe20000400000 */
[----:B------:R-:W-:Y:S01]  /*0450*/  FMUL R7, RZ, R12 ;  /* 0x0000000cff077220 */ /* 0x000fe20000400000 */
[----:B------:R-:W1:Y:S01]  /*0460*/  MUFU.RCP R19, R14 ;  /* 0x0000000e00137308 */ /* 0x000e620000001000 */
[----:B------:R-:W2:Y:S01]  /*0470*/  LDCU UR7, c[0x0][0x3dc] ;  /* 0x00007b80ff0777ac */ /* 0x000ea20008000800 */
[----:B------:R-:W3:Y:S01]  /*0480*/  LDCU UR6, c[0x0][0x3e8] ;  /* 0x00007d00ff0677ac */ /* 0x000ee20008000800 */
[C---:B0-----:R-:W-:Y:S01]  /*0490*/  FFMA R0, -R10.reuse, UR4, R9 ;  /* 0x000000040a007c23 */ /* 0x041fe20008000109 */
[C---:B------:R-:W-:Y:S01]  /*04a0*/  FMUL R20, R7.reuse, UR4 ;  /* 0x0000000407147c20 */ /* 0x040fe20008400000 */
[----:B--2---:R-:W-:Y:S02]  /*04b0*/  FFMA R18, R10, UR7, R8 ;  /* 0x000000070a127c23 */ /* 0x004fe40008000008 */
[C---:B------:R-:W-:Y:S01]  /*04c0*/  FFMA R8, -R7.reuse, UR5, R0 ;  /* 0x0000000507087c23 */ /* 0x040fe20008000100 */
[C-C-:B------:R-:W-:Y:S01]  /*04d0*/  FFMA R0, R7.reuse, UR7, -R20.reuse ;  /* 0x0000000707007c23 */ /* 0x140fe20008000814 */
[C---:B------:R-:W-:Y:S01]  /*04e0*/  FFMA R9, R7.reuse, UR7, R20 ;  /* 0x0000000707097c23 */ /* 0x040fe20008000014 */
[C---:B------:R-:W-:Y:S01]  /*04f0*/  FFMA R18, R7.reuse, UR5, R18 ;  /* 0x0000000507127c23 */ /* 0x040fe20008000012 */
[----:B---3--:R-:W-:-:S03]  /*0500*/  FFMA R8, -R7, UR6, R8 ;  /* 0x0000000607087c23 */ /* 0x008fc60008000108 */
[----:B------:R-:W-:Y:S01]  /*0510*/  FFMA R18, -R7, UR6, R18 ;  /* 0x0000000607127c23 */ /* 0x000fe20008000112 */
[----:B------:R-:W-:Y:S01]  /*0520*/  FFMA R7, RZ, UR5, R0 ;  /* 0x00000005ff077c23 */ /* 0x000fe20008000000 */
[----:B------:R-:W-:Y:S01]  /*0530*/  FMUL R13, R8, UR6 ;  /* 0x00000006080d7c20 */ /* 0x000fe20008400000 */
[----:B------:R-:W-:Y:S01]  /*0540*/  FFMA R0, -R10, UR5, R9 ;  /* 0x000000050a007c23 */ /* 0x000fe20008000109 */
[C---:B------:R-:W-:Y:S01]  /*0550*/  FMUL R9, R8.reuse, UR4 ;  /* 0x0000000408097c20 */ /* 0x040fe20008400000 */
[----:B------:R-:W-:Y:S01]  /*0560*/  FMUL R11, R8, UR5 ;  /* 0x00000005080b7c20 */ /* 0x000fe20008400000 */
[----:B------:R-:W-:Y:S01]  /*0570*/  FFMA R7, R10, UR6, R7 ;  /* 0x000000060a077c23 */ /* 0x000fe20008000007 */
[C---:B------:R-:W-:Y:S01]  /*0580*/  FFMA R10, R18.reuse, -UR5, -R13 ;  /* 0x80000005120a7c23 */ /* 0x040fe2000800080d */
[C---:B------:R-:W-:Y:S01]  /*0590*/  FFMA R8, R18.reuse, UR7, -R9 ;  /* 0x0000000712087c23 */ /* 0x040fe20008000809 */
[----:B------:R-:W-:Y:S01]  /*05a0*/  FFMA R18, R18, UR6, -R11 ;  /* 0x0000000612127c23 */ /* 0x000fe2000800080b */
[----:B------:R-:W-:Y:S01]  /*05b0*/  FFMA R0, RZ, UR6, R0 ;  /* 0x00000006ff007c23 */ /* 0x000fe20008000000 */
[C---:B------:R-:W-:Y:S01]  /*05c0*/  FFMA R13, R7.reuse, UR4, R10 ;  /* 0x00000004070d7c23 */ /* 0x040fe2000800000a */
[C---:B------:R-:W-:Y:S01]  /*05d0*/  FFMA R9, -R7.reuse, UR6, R8 ;  /* 0x0000000607097c23 */ /* 0x040fe20008000108 */
[----:B------:R-:W-:-:S02]  /*05e0*/  FFMA R11, R7, UR7, R18 ;  /* 0x00000007070b7c23 */ /* 0x000fc40008000012 */
[C---:B------:R-:W-:Y:S01]  /*05f0*/  FFMA R7, R0.reuse, UR7, R13 ;  /* 0x0000000700077c23 */ /* 0x040fe2000800000d */
[C---:B------:R-:W-:Y:S01]  /*0600*/  FFMA R8, R0.reuse, UR5, R9 ;  /* 0x0000000500087c23 */ /* 0x040fe20008000009 */
[----:B------:R-:W-:Y:S01]  /*0610*/  FFMA R9, -R0, UR4, R11 ;  /* 0x0000000400097c23 */ /* 0x000fe2000800010b */
[----:B------:R-:W0:Y:S01]  /*0620*/  LDCU UR4, c[0x0][0x390] ;  /* 0x00007200ff0477ac */ /* 0x000e220008000800 */
[C---:B------:R-:W-:Y:S01]  /*0630*/  FMUL R13, R5.reuse, R7 ;  /* 0x00000007050d7220 */ /* 0x040fe20000400000 */
[-C--:B------:R-:W-:Y:S01]  /*0640*/  FMUL R0, R6, R8.reuse ;  /* 0x0000000806007220 */ /* 0x080fe20000400000 */
[CC--:B------:R-:W-:Y:S02]  /*0650*/  FMUL R11, R4.reuse, R9.reuse ;  /* 0x00000009040b7220 */ /* 0x0c0fe40000400000 */
[----:B------:R-:W-:Y:S01]  /*0660*/  FFMA R13, R4, R8, -R13 ;  /* 0x00000008040d7223 */ /* 0x000fe2000000080d */
[----:B------:R-:W-:Y:S01]  /*0670*/  FFMA R10, R5, R9, -R0 ;  /* 0x00000009050a7223 */ /* 0x000fe20000000800 */
[----:B------:R-:W-:Y:S01]  /*0680*/  FFMA R11, R6, R7, -R11 ;  /* 0x00000007060b7223 */ /* 0x000fe2000000080b */
[----:B-1----:R-:W-:Y:S01]  /*0690*/  FFMA R0, -R14, R19, 1 ;  /* 0x3f8000000e007423 */ /* 0x002fe20000000113 */
[----:B------:R-:W-:-:S03]  /*06a0*/  FMUL R18, R13, R13 ;  /* 0x0000000d0d127220 */ /* 0x000fc60000400000 */
[----:B------:R-:W-:Y:S01]  /*06b0*/  FFMA R0, R19, R0, R19 ;  /* 0x0000000013007223 */ /* 0x000fe20000000013 */
[----:B------:R-:W-:-:S04]  /*06c0*/  FFMA R15, R11, R11, R18 ;  /* 0x0000000b0b0f7223 */ /* 0x000fc80000000012 */
[----:B------:R-:W-:Y:S01]  /*06d0*/  FFMA R15, R10, R10, R15 ;  /* 0x0000000a0a0f7223 */ /* 0x000fe2000000000f */
[----:B0-----:R-:W-:-:S04]  /*06e0*/  I2FP.F32.U32 R21, UR4 ;  /* 0x0000000400157c45 */ /* 0x001fc80008201000 */
[----:B------:R-:W-:Y:S01]  /*06f0*/  FSETP.GEU.AND P0, PT, |R15|, 1.175494350822287508e-38, PT ;  /* 0x008000000f00780b */ /* 0x000fe20003f0e200 */
[----:B------:R-:W-:-:S04]  /*0700*/  FFMA R23, R0, R21, RZ ;  /* 0x0000001500177223 */ /* 0x000fc800000000ff */
[----:B------:R-:W-:-:S04]  /*0710*/  FFMA R20, -R14, R23, R21 ;  /* 0x000000170e147223 */ /* 0x000fc80000000115 */
[----:B------:R-:W-:-:S04]  /*0720*/  FFMA R24, R0, R20, R23 ;  /* 0x0000001400187223 */ /* 0x000fc80000000017 */
[----:B------:R-:W-:-:S04]  /*0730*/  @!P0 FMUL R15, R15, 16777216 ;  /* 0x4b8000000f0f8820 */ /* 0x000fc80000400000 */
[----:B------:R-:W0:Y:S02]  /*0740*/  MUFU.RSQ R18, R15 ;  /* 0x0000000f00127308 */ /* 0x000e240000001400 */
[----:B0-----:R-:W-:-:S06]  /*0750*/  @!P0 FMUL R18, R18, 4096 ;  /* 0x4580000012128820 */ /* 0x001fcc0000400000 */
[----:B------:R-:W0:Y:S01]  /*0760*/  FCHK P0, R21, R14 ;  /* 0x0000000e15007302 */ /* 0x000e220000000000 */
[-C--:B------:R-:W-:Y:S01]  /*0770*/  FMUL R11, R11, R18.reuse ;  /* 0x000000120b0b7220 */ /* 0x080fe20000400000 */
[-C--:B------:R-:W-:Y:S01]  /*0780*/  FMUL R13, R13, R18.reuse ;  /* 0x000000120d0d7220 */ /* 0x080fe20000400000 */
[----:B------:R-:W-:Y:S02]  /*0790*/  FMUL R19, R10, R18 ;  /* 0x000000120a137220 */ /* 0x000fe40000400000 */
[C---:B------:R-:W-:Y:S01]  /*07a0*/  FMUL R10, R12.reuse, R11 ;  /* 0x0000000b0c0a7220 */ /* 0x040fe20000400000 */
[C---:B------:R-:W-:Y:S01]  /*07b0*/  FMUL R11, R12.reuse, R13 ;  /* 0x0000000d0c0b7220 */ /* 0x040fe20000400000 */
[----:B------:R-:W-:Y:S01]  /*07c0*/  FMUL R12, R12, R19 ;  /* 0x000000130c0c7220 */ /* 0x000fe20000400000 */
[----:B0-----:R-:W-:Y:S06]  /*07d0*/  @!P0 BRA `(.L_x_1) ;  /* 0x0000000000148947 */ /* 0x001fec0003800000 */
[----:B------:R-:W-:Y:S02]  /*07e0*/  MOV R0, R21 ;  /* 0x0000001500007202 */ /* 0x000fe40000000f00 */
[----:B------:R-:W-:Y:S02]  /*07f0*/  MOV R19, R14 ;  /* 0x0000000e00137202 */ /* 0x000fe40000000f00 */
[----:B------:R-:W-:-:S07]  /*0800*/  MOV R18, 0x820 ;  /* 0x0000082000127802 */ /* 0x000fce0000000f00 */
[----:B------:R-:W-:Y:S05]  /*0810*/  CALL.REL.NOINC `($__internal_2_$__cuda_sm3x_div_rn_noftz_f32_slowpath) ;  /* 0x0000002c00847944 */ /* 0x000fea0003c00000 */
[----:B------:R-:W-:-:S07]  /*0820*/  MOV R24, R0 ;  /* 0x0000000000187202 */ /* 0x000fce0000000f00 */
.L_x_1:
[----:B------:R-:W0:Y:S01]  /*0830*/  F2F.F64.F32 R24, R24 ;  /* 0x0000001800187310 */ /* 0x000e220000201800 */
[----:B------:R-:W-:Y:S01]  /*0840*/  HFMA2 R13, -RZ, RZ, 0, 0 ;  /* 0x00000000ff0d7431 */ /* 0x000fe200000001ff */
[----:B------:R-:W-:Y:S01]  /*0850*/  CS2R R14, SRZ ;  /* 0x00000000000e7805 */ /* 0x000fe2000001ff00 */
[----:B------:R-:W1:Y:S01]  /*0860*/  LDCU.64 UR8, c[0x0][0x358] ;  /* 0x00006b00ff0877ac */ /* 0x000e620008000a00 */
[----:B------:R-:W-:-:S11]  /*0870*/  UPLOP3.LUT UP0, UPT, UPT, UPT, UPT, 0x80, 0x8 ;  /* 0x000000000008789c */ /* 0x000fd60003f0f070 */
.L_x_32:
[----:B------:R-:W2:Y:S01]  /*0880*/  LDCU.64 UR4, c[0x0][0x380] ;  /* 0x00007000ff0477ac */ /* 0x000ea20008000a00 */
[----:B------:R-:W-:Y:S01]  /*0890*/  LOP3.LUT R18, R17, 0xffff, RZ, 0xc0, !PT ;  /* 0x0000ffff11127812 */ /* 0x000fe200078ec0ff */
[----:B------:R-:W-:Y:S01]  /*08a0*/  BSSY.RECONVERGENT B0, `(.L_x_2) ;  /* 0x000001b000007945 */ /* 0x000fe20003800200 */
[----:B------:R-:W-:Y:S01]  /*08b0*/  LOP3.LUT R0, R16, 0xffff, RZ, 0xc0, !PT ;  /* 0x0000ffff10007812 */ /* 0x000fe200078ec0ff */
[----:B------:R-:W-:Y:S01]  /*08c0*/  UPLOP3.LUT UP1, UPT, UPT, UPT, UP0, 0x80, 0x8 ;  /* 0x000000000008789c */ /* 0x000fe20003f2f000 */
[----:B------:R-:W-:Y:S02]  /*08d0*/  SHF.R.U32.HI R19, RZ, 0x10, R16 ;  /* 0x00000010ff137819 */ /* 0x000fe40000011610 */
[----:B------:R-:W-:Y:S02]  /*08e0*/  SHF.R.U32.HI R17, RZ, 0x10, R17 ;  /* 0x00000010ff117819 */ /* 0x000fe40000011611 */
[----:B------:R-:W-:Y:S01]  /*08f0*/  MOV R21, 0x3f000000 ;  /* 0x3f00000000157802 */ /* 0x000fe20000000f00 */
[----:B------:R-:W-:Y:S01]  /*0900*/  IMAD R16, R0, 0x9069, R19 ;  /* 0x0000906900107824 */ /* 0x000fe200078e0213 */
[----:B------:R-:W-:Y:S01]  /*0910*/  I2FP.F32.U32 R19, R3 ;  /* 0x0000000300137245 */ /* 0x000fe20000201000 */
[----:B------:R-:W-:-:S05]  /*0920*/  IMAD R17, R18, 0x4839, R17 ;  /* 0x0000483912117824 */ /* 0x000fca00078e0211 */
[----:B------:R-:W-:Y:S02]  /*0930*/  LEA R0, R16, R17, 0x10 ;  /* 0x0000001110007211 */ /* 0x000fe400078e80ff */
[----:B--2---:R-:W-:Y:S02]  /*0940*/  I2FP.F32.U32 R23, UR4 ;  /* 0x0000000400177c45 */ /* 0x004fe40008201000 */
[----:B------:R-:W-:Y:S02]  /*0950*/  LOP3.LUT R0, R0, 0x7fffff, RZ, 0xc0, !PT ;  /* 0x007fffff00007812 */ /* 0x000fe400078ec0ff */
[----:B------:R-:W2:Y:S02]  /*0960*/  MUFU.RCP R18, R23 ;  /* 0x0000001700127308 */ /* 0x000ea40000001000 */
[----:B------:R-:W-:-:S05]  /*0970*/  LOP3.LUT R0, R0, 0x40000000, RZ, 0xfc, !PT ;  /* 0x4000000000007812 */ /* 0x000fca00078efcff */
[----:B------:R-:W-:-:S04]  /*0980*/  FFMA R0, R0, R21, -1 ;  /* 0xbf80000000007423 */ /* 0x000fc80000000015 */
[----:B------:R-:W-:-:S04]  /*0990*/  FADD R0, R0, R19 ;  /* 0x0000001300007221 */ /* 0x000fc80000000000 */
[----:B------:R-:W3:Y:S01]  /*09a0*/  FCHK P0, R0, R23 ;  /* 0x0000001700007302 */ /* 0x000ee20000000000 */
[----:B--2---:R-:W-:-:S04]  /*09b0*/  FFMA R21, -R23, R18, 1 ;  /* 0x3f80000017157423 */ /* 0x004fc80000000112 */
[----:B------:R-:W-:-:S04]  /*09c0*/  FFMA R21, R18, R21, R18 ;  /* 0x0000001512157223 */ /* 0x000fc80000000012 */
[----:B------:R-:W-:-:S04]  /*09d0*/  FFMA R18, R0, R21, RZ ;  /* 0x0000001500127223 */ /* 0x000fc800000000ff */
[----:B------:R-:W-:-:S04]  /*09e0*/  FFMA R19, -R23, R18, R0 ;  /* 0x0000001217137223 */ /* 0x000fc80000000100 */
[----:B------:R-:W-:Y:S01]  /*09f0*/  FFMA R20, R21, R19, R18 ;  /* 0x0000001315147223 */ /* 0x000fe20000000012 */
[----:B---3--:R-:W-:Y:S06]  /*0a00*/  @!P0 BRA `(.L_x_3) ;  /* 0x0000000000108947 */ /* 0x008fec0003800000 */
[----:B------:R-:W-:Y:S02]  /*0a10*/  MOV R19, R23 ;  /* 0x0000001700137202 */ /* 0x000fe40000000f00 */
[----:B------:R-:W-:-:S07]  /*0a20*/  MOV R18, 0xa40 ;  /* 0x00000a4000127802 */ /* 0x000fce0000000f00 */
[----:B01----:R-:W-:Y:S05]  /*0a30*/  CALL.REL.NOINC `($__internal_2_$__cuda_sm3x_div_rn_noftz_f32_slowpath) ;  /* 0x0000002800fc7944 */ /* 0x003fea0003c00000 */
[----:B------:R-:W-:-:S07]  /*0a40*/  MOV R20, R0 ;  /* 0x0000000000147202 */ /* 0x000fce0000000f00 */
.L_x_3:
[----:B-1----:R-:W-:Y:S05]  /*0a50*/  BSYNC.RECONVERGENT B0 ;  /* 0x0000000000007941 */ /* 0x002fea0003800200 */
.L_x_2:
[----:B------:R-:W-:Y:S01]  /*0a60*/  LOP3.LUT R18, R17, 0xffff, RZ, 0xc0, !PT ;  /* 0x0000ffff11127812 */ /* 0x000fe200078ec0ff */
[----:B------:R-:W-:Y:S01]  /*0a70*/  HFMA2 R21, -RZ, RZ, 1.75, 0 ;  /* 0x3f000000ff157431 */ /* 0x000fe200000001ff */
[----:B------:R-:W-:Y:S01]  /*0a80*/  LOP3.LUT R0, R16, 0xffff, RZ, 0xc0, !PT ;  /* 0x0000ffff10007812 */ /* 0x000fe200078ec0ff */
[----:B------:R-:W-:Y:S01]  /*0a90*/  BSSY.RECONVERGENT B0, `(.L_x_4) ;  /* 0x0000019000007945 */ /* 0x000fe20003800200 */
[----:B------:R-:W-:Y:S01]  /*0aa0*/  SHF.R.U32.HI R19, RZ, 0x10, R16 ;  /* 0x00000010ff137819 */ /* 0x000fe20000011610 */
[----:B------:R-:W-:Y:S01]  /*0ab0*/  FADD R20, R20, -0.5 ;  /* 0xbf00000014147421 */ /* 0x000fe20000000000 */
[----:B------:R-:W-:Y:S02]  /*0ac0*/  SHF.R.U32.HI R17, RZ, 0x10, R17 ;  /* 0x00000010ff117819 */ /* 0x000fe40000011611 */
[----:B------:R-:W-:Y:S01]  /*0ad0*/  I2FP.F32.U32 R22, UR5 ;  /* 0x0000000500167c45 */ /* 0x000fe20008201000 */
[----:B------:R-:W-:Y:S01]  /*0ae0*/  IMAD R16, R0, 0x9069, R19 ;  /* 0x0000906900107824 */ /* 0x000fe200078e0213 */
[----:B------:R-:W-:Y:S01]  /*0af0*/  I2FP.F32.U32 R19, R2 ;  /* 0x0000000200137245 */ /* 0x000fe20000201000 */
[----:B------:R-:W-:-:S02]  /*0b00*/  IMAD R17, R18, 0x4839, R17 ;  /* 0x0000483912117824 */ /* 0x000fc400078e0211 */
[----:B------:R-:W1:Y:S03]  /*0b10*/  MUFU.RCP R18, R22 ;  /* 0x0000001600127308 */ /* 0x000e660000001000 */
[----:B------:R-:W-:-:S04]  /*0b20*/  LEA R0, R16, R17, 0x10 ;  /* 0x0000001110007211 */ /* 0x000fc800078e80ff */
[----:B------:R-:W-:-:S04]  /*0b30*/  LOP3.LUT R0, R0, 0x7fffff, RZ, 0xc0, !PT ;  /* 0x007fffff00007812 */ /* 0x000fc800078ec0ff */
[----:B------:R-:W-:-:S05]  /*0b40*/  LOP3.LUT R0, R0, 0x40000000, RZ, 0xfc, !PT ;  /* 0x4000000000007812 */ /* 0x000fca00078efcff */
[----:B------:R-:W-:Y:S01]  /*0b50*/  FFMA R0, R0, R21, -1 ;  /* 0xbf80000000007423 */ /* 0x000fe20000000015 */
[----:B-1----:R-:W-:-:S03]  /*0b60*/  FFMA R23, -R22, R18, 1 ;  /* 0x3f80000016177423 */ /* 0x002fc60000000112 */
[----:B------:R-:W-:Y:S01]  /*0b70*/  FADD R21, R0, R19 ;  /* 0x0000001300157221 */ /* 0x000fe20000000000 */
[----:B------:R-:W-:-:S03]  /*0b80*/  FFMA R0, R18, R23, R18 ;  /* 0x0000001712007223 */ /* 0x000fc60000000012 */
[----:B------:R-:W1:Y:S01]  /*0b90*/  FCHK P0, R21, R22 ;  /* 0x0000001615007302 */ /* 0x000e620000000000 */
[----:B------:R-:W-:-:S04]  /*0ba0*/  FFMA R19, R0, R21, RZ ;  /* 0x0000001500137223 */ /* 0x000fc800000000ff */
[----:B------:R-:W-:-:S04]  /*0bb0*/  FFMA R18, -R22, R19, R21 ;  /* 0x0000001316127223 */ /* 0x000fc80000000115 */
[----:B------:R-:W-:Y:S01]  /*0bc0*/  FFMA R0, R0, R18, R19 ;  /* 0x0000001200007223 */ /* 0x000fe20000000013 */
[----:B-1----:R-:W-:Y:S06]  /*0bd0*/  @!P0 BRA `(.L_x_5) ;  /* 0x0000000000108947 */ /* 0x002fec0003800000 */
[----:B------:R-:W-:Y:S02]  /*0be0*/  MOV R0, R21 ;  /* 0x0000001500007202 */ /* 0x000fe40000000f00 */
[----:B------:R-:W-:Y:S02]  /*0bf0*/  MOV R19, R22 ;  /* 0x0000001600137202 */ /* 0x000fe40000000f00 */
[----:B------:R-:W-:-:S07]  /*0c00*/  MOV R18, 0xc20 ;  /* 0x00000c2000127802 */ /* 0x000fce0000000f00 */
[----:B0-----:R-:W-:Y:S05]  /*0c10*/  CALL.REL.NOINC `($__internal_2_$__cuda_sm3x_div_rn_noftz_f32_slowpath) ;  /* 0x0000002800847944 */ /* 0x001fea0003c00000 */
.L_x_5:
[----:B------:R-:W-:Y:S05]  /*0c20*/  BSYNC.RECONVERGENT B0 ;  /* 0x0000000000007941 */ /* 0x000fea0003800200 */
.L_x_4:
[----:B------:R-:W1:Y:S01]  /*0c30*/  F2F.F64.F32 R18, R0 ;  /* 0x0000000000127310 */ /* 0x000e620000201800 */
[-C--:B------:R-:W-:Y:S01]  /*0c40*/  FFMA R22, R9, R20.reuse, R6 ;  /* 0x0000001409167223 */ /* 0x080fe20000000006 */
[-C--:B------:R-:W-:Y:S01]  /*0c50*/  FFMA R21, R8, R20.reuse, R5 ;  /* 0x0000001408157223 */ /* 0x080fe20000000005 */
[----:B------:R-:W-:Y:S01]  /*0c60*/  FFMA R23, R7, R20, R4 ;  /* 0x0000001407177223 */ /* 0x000fe20000000004 */
[----:B------:R-:W2:Y:S01]  /*0c70*/  LDCU.64 UR6, c[0x0][0x3c8] ;  /* 0x00007900ff0677ac */ /* 0x000ea20008000a00 */
[----:B------:R-:W-:Y:S01]  /*0c80*/  HFMA2 R26, -RZ, RZ, 0, 0 ;  /* 0x00000000ff1a7431 */ /* 0x000fe200000001ff */
[----:B------:R-:W-:Y:S01]  /*0c90*/  BSSY.RECONVERGENT B0, `(.L_x_6) ;  /* 0x00001ef000007945 */ /* 0x000fe20003800200 */
[----:B------:R-:W-:Y:S01]  /*0ca0*/  HFMA2 R40, -RZ, RZ, 1.875, 0 ;  /* 0x3f800000ff287431 */ /* 0x000fe200000001ff */
[----:B------:R-:W3:Y:S01]  /*0cb0*/  LDCU UR4, c[0x0][0x3c4] ;  /* 0x00007880ff0477ac */ /* 0x000ee20008000800 */
[----:B------:R-:W-:Y:S02]  /*0cc0*/  MOV R34, RZ ;  /* 0x000000ff00227202 */ /* 0x000fe40000000f00 */
[----:B------:R-:W-:Y:S01]  /*0cd0*/  MOV R39, RZ ;  /* 0x000000ff00277202 */ /* 0x000fe20000000f00 */
[----:B------:R-:W4:Y:S01]  /*0ce0*/  LDCU UR10, c[0x0][0x3b0] ;  /* 0x00007600ff0a77ac */ /* 0x000f220008000800 */
[----:B-1----:R-:W-:Y:S01]  /*0cf0*/  DADD R18, R18, -0.5 ;  /* 0xbfe0000012127429 */ /* 0x002fe20000000000 */
[----:B--2---:R-:W-:-:S07]  /*0d00*/  MOV R32, UR6 ;  /* 0x0000000600207c02 */ /* 0x004fce0008000f00 */
[----:B0-----:R-:W-:Y:S01]  /*0d10*/  DADD R18, R24, R18 ;  /* 0x0000000018127229 */ /* 0x001fe20000000012 */
[----:B------:R-:W-:-:S09]  /*0d20*/  MOV R37, UR7 ;  /* 0x0000000700257c02 */ /* 0x000fd20008000f00 */
[----:B------:R-:W0:Y:S02]  /*0d30*/  F2F.F32.F64 R19, R18 ;  /* 0x0000001200137310 */ /* 0x000e240000301000 */
[-C--:B0-----:R-:W-:Y:S01]  /*0d40*/  FFMA R22, R11, R19.reuse, R22 ;  /* 0x000000130b167223 */ /* 0x081fe20000000016 */
[-C--:B------:R-:W-:Y:S01]  /*0d50*/  FFMA R21, R10, R19.reuse, R21 ;  /* 0x000000130a157223 */ /* 0x080fe20000000015 */
[----:B------:R-:W-:Y:S02]  /*0d60*/  FFMA R23, R12, R19, R23 ;  /* 0x000000130c177223 */ /* 0x000fe40000000017 */
[----:B------:R-:W-:-:S04]  /*0d70*/  FMUL R20, R22, R22 ;  /* 0x0000001616147220 */ /* 0x000fc80000400000 */
[----:B------:R-:W-:-:S04]  /*0d80*/  FFMA R20, R21, R21, R20 ;  /* 0x0000001515147223 */ /* 0x000fc80000000014 */
[----:B------:R-:W-:-:S05]  /*0d90*/  FFMA R0, R23, R23, R20 ;  /* 0x0000001717007223 */ /* 0x000fca0000000014 */
[----:B------:R-:W-:-:S13]  /*0da0*/  FSETP.GEU.AND P0, PT, |R0|, 1.175494350822287508e-38, PT ;  /* 0x008000000000780b */ /* 0x000fda0003f0e200 */
[----:B------:R-:W-:-:S04]  /*0db0*/  @!P0 FMUL R0, R0, 16777216 ;  /* 0x4b80000000008820 */ /* 0x000fc80000400000 */
[----:B------:R3:W0:Y:S02]  /*0dc0*/  MUFU.RSQ R20, R0 ;  /* 0x0000000000147308 */ /* 0x0006240000001400 */
[----:B---3--:R-:W-:Y:S01]  /*0dd0*/  MOV R0, UR4 ;  /* 0x0000000400007c02 */ /* 0x008fe20008000f00 */
[----:B0-----:R-:W-:-:S04]  /*0de0*/  @!P0 FMUL R20, R20, 4096 ;  /* 0x4580000014148820 */ /* 0x001fc80000400000 */
[-C--:B------:R-:W-:Y:S01]  /*0df0*/  FMUL R18, R21, R20.reuse ;  /* 0x0000001415127220 */ /* 0x080fe20000400000 */
[-C--:B------:R-:W-:Y:S01]  /*0e00*/  FMUL R19, R22, R20.reuse ;  /* 0x0000001416137220 */ /* 0x080fe20000400000 */
[----:B------:R-:W-:Y:S02]  /*0e10*/  HFMA2 R21, -RZ, RZ, 1.875, 0 ;  /* 0x3f800000ff157431 */ /* 0x000fe400000001ff */
[----:B------:R-:W-:Y:S01]  /*0e20*/  FMUL R20, R23, R20 ;  /* 0x0000001417147220 */ /* 0x000fe20000400000 */
[----:B------:R-:W-:Y:S01]  /*0e30*/  HFMA2 R22, -RZ, RZ, 0, 0 ;  /* 0x00000000ff167431 */ /* 0x000fe200000001ff */
[----:B----4-:R-:W-:-:S07]  /*0e40*/  MOV R23, 0x3f800000 ;  /* 0x3f80000000177802 */ /* 0x010fce0000000f00 */
.L_x_31:
[----:B------:R-:W0:Y:S01]  /*0e50*/  LDCU UR4, c[0x0][0x3a0] ;  /* 0x00007400ff0477ac */ /* 0x000e220008000800 */
[----:B------:R-:W-:Y:S02]  /*0e60*/  MOV R42, R34 ;  /* 0x00000022002a7202 */ /* 0x000fe40000000f00 */
[----:B------:R-:W-:Y:S02]  /*0e70*/  MOV R44, R39 ;  /* 0x00000027002c7202 */ /* 0x000fe40000000f00 */
[----:B------:R-:W-:Y:S02]  /*0e80*/  MOV R41, R26 ;  /* 0x0000001a00297202 */ /* 0x000fe40000000f00 */
[----:B------:R-:W-:Y:S02]  /*0e90*/  MOV R35, RZ ;  /* 0x000000ff00237202 */ /* 0x000fe40000000f00 */
[----:B------:R-:W-:Y:S02]  /*0ea0*/  MOV R33, 0x7e967699 ;  /* 0x7e96769900217802 */ /* 0x000fe40000000f00 */
[----:B------:R-:W-:Y:S01]  /*0eb0*/  MOV R54, RZ ;  /* 0x000000ff00367202 */ /* 0x000fe20000000f00 */
[----:B0-----:R-:W-:-:S09]  /*0ec0*/  UISETP.NE.AND UP0, UPT, UR4, URZ, UPT ;  /* 0x000000ff0400728c */ /* 0x001fd2000bf05270 */
[----:B------:R-:W-:Y:S05]  /*0ed0*/  BRA.U !UP0, `(.L_x_7) ;  /* 0x0000000508407547 */ /* 0x000fea000b800000 */
[----:B------:R-:W0:Y:S01]  /*0ee0*/  LDCU.64 UR4, c[0x0][0x3a8] ;  /* 0x00007500ff0477ac */ /* 0x000e220008000a00 */
[----:B------:R-:W-:Y:S01]  /*0ef0*/  HFMA2 R38, -RZ, RZ, 0, 0 ;  /* 0x00000000ff267431 */ /* 0x000fe200000001ff */
[----:B------:R-:W-:Y:S01]  /*0f00*/  MOV R33, 0x7e967699 ;  /* 0x7e96769900217802 */ /* 0x000fe20000000f00 */
[----:B------:R-:W-:Y:S01]  /*0f10*/  HFMA2 R35, -RZ, RZ, 0, 0 ;  /* 0x00000000ff237431 */ /* 0x000fe200000001ff */
[----:B------:R-:W1:Y:S01]  /*0f20*/  LDCU UR6, c[0x0][0x3a0] ;  /* 0x00007400ff0677ac */ /* 0x000e620008000800 */
[----:B------:R-:W-:Y:S01]  /*0f30*/  MOV R54, RZ ;  /* 0x000000ff00367202 */ /* 0x000fe20000000f00 */
[----:B0-----:R-:W-:Y:S02]  /*0f40*/  UIADD3 UR4, UP0, UPT, UR4, 0x10, URZ ;  /* 0x0000001004047890 */ /* 0x001fe4000ff1e0ff */
[----:B-1----:R-:W-:Y:S02]  /*0f50*/  UIADD3 UR6, UPT, UPT, -UR6, URZ, URZ ;  /* 0x000000ff06067290 */ /* 0x002fe4000fffe1ff */
[----:B------:R-:W-:-:S02]  /*0f60*/  UIADD3.X UR5, UPT, UPT, URZ, UR5, URZ, UP0, !UPT ;  /* 0x00000005ff057290 */ /* 0x000fc400087fe4ff */
[----:B------:R-:W-:Y:S02]  /*0f70*/  MOV R26, UR4 ;  /* 0x00000004001a7c02 */ /* 0x000fe40008000f00 */
[----:B------:R-:W-:Y:S02]  /*0f80*/  MOV R60, UR6 ;  /* 0x00000006003c7c02 */ /* 0x000fe40008000f00 */
[----:B------:R-:W-:-:S07]  /*0f90*/  MOV R27, UR5 ;  /* 0x00000005001b7c02 */ /* 0x000fce0008000f00 */
.L_x_10:
[----:B------:R-:W2:Y:S04]  /*0fa0*/  LDG.E R39, desc[UR8][R26.64+-0x4] ;  /* 0xfffffc081a277981 */ /* 0x000ea8000c1e1900 */
[----:B------:R-:W2:Y:S04]  /*0fb0*/  LDG.E R43, desc[UR8][R26.64] ;  /* 0x000000081a2b7981 */ /* 0x000ea8000c1e1900 */
[----:B------:R-:W2:Y:S01]  /*0fc0*/  LDG.E R45, desc[UR8][R26.64+0x4] ;  /* 0x000004081a2d7981 */ /* 0x000ea2000c1e1900 */
[----:B------:R-:W-:Y:S02]  /*0fd0*/  MOV R46, RZ ;  /* 0x000000ff002e7202 */ /* 0x000fe40000000f00 */
[----:B--2---:R-:W-:-:S04]  /*0fe0*/  LOP3.LUT R34, R45, R39, R43, 0xfe, !PT ;  /* 0x000000272d227212 */ /* 0x004fc800078efe2b */
[----:B------:R-:W-:-:S13]  /*0ff0*/  LOP3.LUT P0, RZ, R34, 0x7fffffff, RZ, 0xc0, !PT ;  /* 0x7fffffff22ff7812 */ /* 0x000fda000780c0ff */
[----:B------:R-:W-:Y:S05]  /*1000*/  @!P0 BRA `(.L_x_8) ;  /* 0x0000000000c88947 */ /* 0x000fea0003800000 */
[----:B------:R-:W2:Y:S04]  /*1010*/  LDG.E R55, desc[UR8][R26.64+0xc] ;  /* 0x00000c081a377981 */ /* 0x000ea8000c1e1900 */
[----:B------:R-:W3:Y:S04]  /*1020*/  LDG.E R52, desc[UR8][R26.64+0x10] ;  /* 0x000010081a347981 */ /* 0x000ee8000c1e1900 */
[----:B------:R-:W4:Y:S04]  /*1030*/  LDG.E R59, desc[UR8][R26.64+-0x10] ;  /* 0xfffff0081a3b7981 */ /* 0x000f28000c1e1900 */
[----:B------:R-:W5:Y:S04]  /*1040*/  LDG.E R53, desc[UR8][R26.64+0x8] ;  /* 0x000008081a357981 */ /* 0x000f68000c1e1900 */
[----:B------:R-:W5:Y:S01]  /*1050*/  LDG.E R57, desc[UR8][R26.64+-0xc] ;  /* 0xfffff4081a397981 */ /* 0x000f62000c1e1900 */
[----:B--2---:R-:W-:Y:S01]  /*1060*/  FMUL R61, R55, R20 ;  /* 0x00000014373d7220 */ /* 0x004fe20000400000 */
[----:B---3--:R-:W-:-:S03]  /*1070*/  FMUL R56, R52, R18 ;  /* 0x0000001234387220 */ /* 0x008fc60000400000 */
[----:B------:R-:W-:Y:S01]  /*1080*/  FFMA R61, R52, R19, -R61 ;  /* 0x00000013343d7223 */ /* 0x000fe2000000083d */
[----:B----4-:R-:W-:Y:S01]  /*1090*/  FADD R36, -R59, R0 ;  /* 0x000000003b247221 */ /* 0x010fe20000000100 */
[----:B-----5:R-:W-:Y:S01]  /*10a0*/  FFMA R56, R53, R20, -R56 ;  /* 0x0000001435387223 */ /* 0x020fe20000000838 */
[----:B------:R-:W-:Y:S02]  /*10b0*/  FADD R34, -R57, R32 ;  /* 0x0000002039227221 */ /* 0x000fe40000000100 */
[----:B------:R-:W-:Y:S01]  /*10c0*/  FMUL R57, R36, R61 ;  /* 0x0000003d24397220 */ /* 0x000fe20000400000 */
[----:B------:R-:W-:-:S03]  /*10d0*/  FMUL R58, R43, R56 ;  /* 0x000000382b3a7220 */ /* 0x000fc60000400000 */
[----:B------:R-:W-:Y:S02]  /*10e0*/  FFMA R57, R34, R56, R57 ;  /* 0x0000003822397223 */ /* 0x000fe40000000039 */
[----:B------:R-:W2:Y:S01]  /*10f0*/  LDG.E R56, desc[UR8][R26.64+-0x8] ;  /* 0xfffff8081a387981 */ /* 0x000ea2000c1e1900 */
[----:B------:R-:W-:Y:S01]  /*1100*/  FMUL R59, R53, R19 ;  /* 0x00000013353b7220 */ /* 0x000fe20000400000 */
[----:B------:R-:W-:-:S03]  /*1110*/  FFMA R58, R39, R61, R58 ;  /* 0x0000003d273a7223 */ /* 0x000fc6000000003a */
[----:B------:R-:W-:-:S04]  /*1120*/  FFMA R59, R55, R18, -R59 ;  /* 0x00000012373b7223 */ /* 0x000fc8000000083b */
[----:B------:R-:W-:-:S05]  /*1130*/  FFMA R61, R45, R59, R58 ;  /* 0x0000003b2d3d7223 */ /* 0x000fca000000003a */
[----:B------:R-:W-:-:S13]  /*1140*/  FSETP.GEU.AND P0, PT, |R61|, 1.175494350822287508e-38, PT ;  /* 0x008000003d00780b */ /* 0x000fda0003f0e200 */
[----:B------:R-:W-:Y:S01]  /*1150*/  @!P0 FMUL R61, R61, 16777216 ;  /* 0x4b8000003d3d8820 */ /* 0x000fe20000400000 */
[----:B------:R-:W-:Y:S01]  /*1160*/  BSSY.RECONVERGENT B1, `(.L_x_8) ;  /* 0x000001c000017945 */ /* 0x000fe20003800200 */
[----:B--2---:R-:W-:-:S04]  /*1170*/  FADD R56, -R56, R37 ;  /* 0x0000002538387221 */ /* 0x004fc80000000100 */
[----:B------:R-:W-:Y:S02]  /*1180*/  FFMA R58, R56, R59, R57 ;  /* 0x0000003b383a7223 */ /* 0x000fe40000000039 */
[----:B------:R-:W0:Y:S01]  /*1190*/  MUFU.RCP R57, R61 ;  /* 0x0000003d00397308 */ /* 0x000e220000001000 */
[----:B------:R-:W-:-:S04]  /*11a0*/  MOV R59, 0x3f800000 ;  /* 0x3f800000003b7802 */ /* 0x000fc80000000f00 */
[----:B------:R-:W-:-:S05]  /*11b0*/  FSEL R59, R59, 16777216, P0 ;  /* 0x4b8000003b3b7808 */ /* 0x000fca0000000000 */
[----:B0-----:R-:W-:-:S04]  /*11c0*/  FMUL R57, R57, R59 ;  /* 0x0000003b39397220 */ /* 0x001fc80000400000 */
[----:B------:R-:W-:-:S05]  /*11d0*/  FMUL R59, R57, R58 ;  /* 0x0000003a393b7220 */ /* 0x000fca0000400000 */
[----:B------:R-:W-:-:S04]  /*11e0*/  FSETP.GT.AND P0, PT, R59, 1, PT ;  /* 0x3f8000003b00780b */ /* 0x000fc80003f04000 */
[----:B------:R-:W-:-:S13]  /*11f0*/  FSETP.LT.OR P0, PT, R59, RZ, P0 ;  /* 0x000000ff3b00720b */ /* 0x000fda0000701400 */
[----:B------:R-:W-:Y:S05]  /*1200*/  @P0 BRA `(.L_x_9) ;  /* 0x0000000000440947 */ /* 0x000fea0003800000 */
[----:B------:R-:W-:-:S04]  /*1210*/  FMUL R58, R43, R56 ;  /* 0x000000382b3a7220 */ /* 0x000fc80000400000 */
[C---:B------:R-:W-:Y:S01]  /*1220*/  FFMA R58, R45.reuse, R34, -R58 ;  /* 0x000000222d3a7223 */ /* 0x040fe2000000083a */
[----:B------:R-:W-:Y:S01]  /*1230*/  FMUL R45, R45, R36 ;  /* 0x000000242d2d7220 */ /* 0x000fe20000400000 */
[----:B------:R-:W-:-:S03]  /*1240*/  FMUL R34, R39, R34 ;  /* 0x0000002227227220 */ /* 0x000fc60000400000 */
[----:B------:R-:W-:Y:S01]  /*1250*/  FFMA R56, R39, R56, -R45 ;  /* 0x0000003827387223 */ /* 0x000fe2000000082d */
[----:B------:R-:W-:-:S03]  /*1260*/  FFMA R43, R43, R36, -R34 ;  /* 0x000000242b2b7223 */ /* 0x000fc60000000822 */
[----:B------:R-:W-:-:S04]  /*1270*/  FMUL R39, R56, R19 ;  /* 0x0000001338277220 */ /* 0x000fc80000400000 */
[----:B------:R-:W-:-:S04]  /*1280*/  FFMA R34, R58, R18, R39 ;  /* 0x000000123a227223 */ /* 0x000fc80000000027 */
[----:B------:R-:W-:-:S04]  /*1290*/  FFMA R34, R43, R20, R34 ;  /* 0x000000142b227223 */ /* 0x000fc80000000022 */
[----:B------:R-:W-:-:S04]  /*12a0*/  FMUL R34, R57, R34 ;  /* 0x0000002239227220 */ /* 0x000fc80000400000 */
[----:B------:R-:W-:-:S05]  /*12b0*/  FADD R59, R59, R34 ;  /* 0x000000223b3b7221 */ /* 0x000fca0000000000 */
[----:B------:R-:W-:-:S04]  /*12c0*/  FSETP.GT.AND P0, PT, R59, 1, PT ;  /* 0x3f8000003b00780b */ /* 0x000fc80003f04000 */
[----:B------:R-:W-:-:S13]  /*12d0*/  FSETP.LT.OR P0, PT, R34, RZ, P0 ;  /* 0x000000ff2200720b */ /* 0x000fda0000701400 */
[----:B------:R-:W-:-:S04]  /*12e0*/  @!P0 FMUL R56, R55, R56 ;  /* 0x0000003837388220 */ /* 0x000fc80000400000 */
[----:B------:R-:W-:-:S04]  /*12f0*/  @!P0 FFMA R53, R53, R58, R56 ;  /* 0x0000003a35358223 */ /* 0x000fc80000000038 */
[----:B------:R-:W-:-:S04]  /*1300*/  @!P0 FFMA R52, R52, R43, R53 ;  /* 0x0000002b34348223 */ /* 0x000fc80000000035 */
[----:B------:R-:W-:-:S07]  /*1310*/  @!P0 FMUL R46, R57, R52 ;  /* 0x00000034392e8220 */ /* 0x000fce0000400000 */
.L_x_9:
[----:B------:R-:W-:Y:S05]  /*1320*/  BSYNC.RECONVERGENT B1 ;  /* 0x0000000000017941 */ /* 0x000fea0003800200 */
.L_x_8:
[----:B------:R-:W-:Y:S02]  /*1330*/  IADD3 R60, PT, PT, R60, 0x1, RZ ;  /* 0x000000013c3c7810 */ /* 0x000fe40007ffe0ff */
[----:B------:R-:W-:Y:S02]  /*1340*/  FSETP.GT.AND P0, PT, R46, R33, PT ;  /* 0x000000212e00720b */ /* 0x000fe40003f04000 */
[----:B------:R-:W-:Y:S02]  /*1350*/  ISETP.NE.AND P1, PT, R60, RZ, PT ;  /* 0x000000ff3c00720c */ /* 0x000fe40003f25270 */
[----:B------:R-:W-:Y:S02]  /*1360*/  FSETP.LT.OR P0, PT, R46, 0.0010000000474974513054, P0 ;  /* 0x3a83126f2e00780b */ /* 0x000fe40000701400 */
[----:B------:R-:W-:Y:S02]  /*1370*/  IADD3 R26, P2, PT, R26, 0x30, RZ ;  /* 0x000000301a1a7810 */ /* 0x000fe40007f5e0ff */
[----:B------:R-:W-:-:S02]  /*1380*/  SEL R35, R35, R38, P0 ;  /* 0x0000002623237207 */ /* 0x000fc40000000000 */
[----:B------:R-:W-:Y:S02]  /*1390*/  IADD3.X R27, PT, PT, RZ, R27, RZ, P2, !PT ;  /* 0x0000001bff1b7210 */ /* 0x000fe400017fe4ff */
[----:B------:R-:W-:Y:S02]  /*13a0*/  FSEL R33, R33, R46, P0 ;  /* 0x0000002e21217208 */ /* 0x000fe40000000000 */
[----:B------:R-:W-:Y:S02]  /*13b0*/  SEL R54, R54, 0x1, P0 ;  /* 0x0000000136367807 */ /* 0x000fe40000000000 */
[----:B------:R-:W-:Y:S01]  /*13c0*/  IADD3 R38, PT, PT, R38, 0x1, RZ ;  /* 0x0000000126267810 */ /* 0x000fe20007ffe0ff */
[----:B------:R-:W-:Y:S06]  /*13d0*/  @P1 BRA `(.L_x_10) ;  /* 0xfffffff800f01947 */ /* 0x000fec000383ffff */
.L_x_7:
[----:B------:R-:W0:Y:S01]  /*13e0*/  LDCU UR4, c[0x0][0x3b0] ;  /* 0x00007600ff0477ac */ /* 0x000e220008000800 */
[----:B------:R-:W-:Y:S01]  /*13f0*/  HFMA2 R27, -RZ, RZ, 0, 2.384185791015625e-06 ;  /* 0x00000028ff1b7431 */ /* 0x000fe200000001ff */
[----:B0-----:R-:W-:-:S09]  /*1400*/  UISETP.NE.AND UP0, UPT, UR4, URZ, UPT ;  /* 0x000000ff0400728c */ /* 0x001fd2000bf05270 */
[----:B------:R-:W-:Y:S05]  /*1410*/  BRA.U !UP0, `(.L_x_11) ;  /* 0x0000000508307547 */ /* 0x000fea000b800000 */
[----:B------:R-:W-:Y:S02]  /*1420*/  MOV R34, 0xffffffff ;  /* 0xffffffff00227802 */ /* 0x000fe40000000f00 */
[----:B------:R-:W-:-:S07]  /*1430*/  MOV R36, RZ ;  /* 0x000000ff00247202 */ /* 0x000fce0000000f00 */
.L_x_14:
[----:B------:R-:W0:Y:S02]  /*1440*/  LDC.64 R26, c[0x0][0x3b8] ;  /* 0x0000ee00ff1a7b82 */ /* 0x000e240000000a00 */
[----:B0-----:R-:W-:-:S05]  /*1450*/  IMAD.WIDE.U32 R26, R36, 0x2c, R26 ;  /* 0x0000002c241a7825 */ /* 0x001fca00078e001a */
[----:B------:R-:W2:Y:S04]  /*1460*/  LDG.E R38, desc[UR8][R26.64+0xc] ;  /* 0x00000c081a267981 */ /* 0x000ea8000c1e1900 */
[----:B------:R-:W2:Y:S04]  /*1470*/  LDG.E R39, desc[UR8][R26.64+0x10] ;  /* 0x000010081a277981 */ /* 0x000ea8000c1e1900 */
[----:B------:R-:W2:Y:S01]  /*1480*/  LDG.E R43, desc[UR8][R26.64+0x14] ;  /* 0x000014081a2b7981 */ /* 0x000ea2000c1e1900 */
[----:B------:R-:W-:Y:S01]  /*1490*/  HFMA2 R46, -RZ, RZ, 0, 0 ;  /* 0x00000000ff2e7431 */ /* 0x000fe200000001ff */
[----:B--2---:R-:W-:-:S04]  /*14a0*/  LOP3.LUT R45, R43, R38, R39, 0xfe, !PT ;  /* 0x000000262b2d7212 */ /* 0x004fc800078efe27 */
[----:B------:R-:W-:Y:S02]  /*14b0*/  LOP3.LUT P0, RZ, R45, 0x7fffffff, RZ, 0xc0, !PT ;  /* 0x7fffffff2dff7812 */ /* 0x000fe4000780c0ff */
[----:B------:R-:W-:-:S11]  /*14c0*/  MOV R45, RZ ;  /* 0x000000ff002d7202 */ /* 0x000fd60000000f00 */
[----:B------:R-:W-:Y:S05]  /*14d0*/  @!P0 BRA `(.L_x_12) ;  /* 0x0000000000d08947 */ /* 0x000fea0003800000 */
[----:B------:R-:W2:Y:S04]  /*14e0*/  LDG.E R52, desc[UR8][R26.64+0x20] ;  /* 0x000020081a347981 */ /* 0x000ea8000c1e1900 */
[----:B------:R-:W3:Y:S04]  /*14f0*/  LDG.E R53, desc[UR8][R26.64+0x18] ;  /* 0x000018081a357981 */ /* 0x000ee8000c1e1900 */
[----:B------:R-:W4:Y:S04]  /*1500*/  LDG.E R55, desc[UR8][R26.64+0x1c] ;  /* 0x00001c081a377981 */ /* 0x000f28000c1e1900 */
[----:B------:R-:W5:Y:S04]  /*1510*/  LDG.E R59, desc[UR8][R26.64] ;  /* 0x000000081a3b7981 */ /* 0x000f68000c1e1900 */
[----:B------:R-:W5:Y:S04]  /*1520*/  LDG.E R57, desc[UR8][R26.64+0x4] ;  /* 0x000004081a397981 */ /* 0x000f68000c1e1900 */
[----:B------:R0:W5:Y:S01]  /*1530*/  LDG.E R58, desc[UR8][R26.64+0x8] ;  /* 0x000008081a3a7981 */ /* 0x000162000c1e1900 */
[----:B------:R-:W-:Y:S01]  /*1540*/  BSSY.RECONVERGENT B1, `(.L_x_12) ;  /* 0x000002d000017945 */ /* 0x000fe20003800200 */
[----:B--2---:R-:W-:-:S04]  /*1550*/  FMUL R60, R52, R18 ;  /* 0x00000012343c7220 */ /* 0x004fc80000400000 */
[CC--:B---3--:R-:W-:Y:S01]  /*1560*/  FFMA R60, R53.reuse, R20.reuse, -R60 ;  /* 0x00000014353c7223 */ /* 0x0c8fe2000000083c */
[----:B0-----:R-:W-:Y:S01]  /*1570*/  FMUL R26, R53, R19 ;  /* 0x00000013351a7220 */ /* 0x001fe20000400000 */
[----:B----4-:R-:W-:-:S03]  /*1580*/  FMUL R61, R55, R20 ;  /* 0x00000014373d7220 */ /* 0x010fc60000400000 */
[----:B------:R-:W-:Y:S01]  /*1590*/  FFMA R26, R55, R18, -R26 ;  /* 0x00000012371a7223 */ /* 0x000fe2000000081a */
[----:B-----5:R-:W-:Y:S01]  /*15a0*/  FADD R56, -R59, R0 ;  /* 0x000000003b387221 */ /* 0x020fe20000000100 */
[----:B------:R-:W-:Y:S01]  /*15b0*/  FFMA R61, R52, R19, -R61 ;  /* 0x00000013343d7223 */ /* 0x000fe2000000083d */
[----:B------:R-:W-:Y:S01]  /*15c0*/  FMUL R59, R39, R60 ;  /* 0x0000003c273b7220 */ /* 0x000fe20000400000 */
[----:B------:R-:W-:-:S03]  /*15d0*/  FADD R57, -R57, R32 ;  /* 0x0000002039397221 */ /* 0x000fc60000000100 */
[-C--:B------:R-:W-:Y:S01]  /*15e0*/  FFMA R59, R38, R61.reuse, R59 ;  /* 0x0000003d263b7223 */ /* 0x080fe2000000003b */
[----:B------:R-:W-:Y:S01]  /*15f0*/  FMUL R61, R56, R61 ;  /* 0x0000003d383d7220 */ /* 0x000fe20000400000 */
[----:B------:R-:W-:Y:S01]  /*1600*/  FADD R27, -R58, R37 ;  /* 0x000000253a1b7221 */ /* 0x000fe20000000100 */
[----:B------:R-:W-:Y:S02]  /*1610*/  MOV R58, 0x3f800000 ;  /* 0x3f800000003a7802 */ /* 0x000fe40000000f00 */
[----:B------:R-:W-:Y:S01]  /*1620*/  FFMA R60, R57, R60, R61 ;  /* 0x0000003c393c7223 */ /* 0x000fe2000000003d */
[----:B------:R-:W-:-:S03]  /*1630*/  FFMA R61, R43, R26, R59 ;  /* 0x0000001a2b3d7223 */ /* 0x000fc6000000003b */
[----:B------:R-:W-:Y:S02]  /*1640*/  FFMA R59, R27, R26, R60 ;  /* 0x0000001a1b3b7223 */ /* 0x000fe4000000003c */
[----:B------:R-:W-:-:S04]  /*1650*/  FSETP.GEU.AND P0, PT, |R61|, 1.175494350822287508e-38, PT ;  /* 0x008000003d00780b */ /* 0x000fc80003f0e200 */
[----:B------:R-:W-:-:S09]  /*1660*/  FSEL R58, R58, 16777216, P0 ;  /* 0x4b8000003a3a7808 */ /* 0x000fd20000000000 */
[----:B------:R-:W-:-:S04]  /*1670*/  @!P0 FMUL R61, R61, 16777216 ;  /* 0x4b8000003d3d8820 */ /* 0x000fc80000400000 */
[----:B------:R-:W0:Y:S02]  /*1680*/  MUFU.RCP R26, R61 ;  /* 0x0000003d001a7308 */ /* 0x000e240000001000 */
[----:B0-----:R-:W-:-:S04]  /*1690*/  FMUL R26, R26, R58 ;  /* 0x0000003a1a1a7220 */ /* 0x001fc80000400000 */
[----:B------:R-:W-:-:S05]  /*16a0*/  FMUL R58, R26, R59 ;  /* 0x0000003b1a3a7220 */ /* 0x000fca0000400000 */
[----:B------:R-:W-:-:S04]  /*16b0*/  FSETP.GT.AND P0, PT, R58, 1, PT ;  /* 0x3f8000003a00780b */ /* 0x000fc80003f04000 */
[----:B------:R-:W-:-:S13]  /*16c0*/  FSETP.LT.OR P0, PT, R58, RZ, P0 ;  /* 0x000000ff3a00720b */ /* 0x000fda0000701400 */
[----:B------:R-:W-:Y:S05]  /*16d0*/  @P0 BRA `(.L_x_13) ;  /* 0x00000000004c0947 */ /* 0x000fea0003800000 */
[----:B------:R-:W-:-:S04]  /*16e0*/  FMUL R60, R39, R27 ;  /* 0x0000001b273c7220 */ /* 0x000fc80000400000 */
[C---:B------:R-:W-:Y:S01]  /*16f0*/  FFMA R59, R43.reuse, R57, -R60 ;  /* 0x000000392b3b7223 */ /* 0x040fe2000000083c */
[----:B------:R-:W-:-:S04]  /*1700*/  FMUL R43, R43, R56 ;  /* 0x000000382b2b7220 */ /* 0x000fc80000400000 */
[C---:B------:R-:W-:Y:S01]  /*1710*/  FFMA R60, R38.reuse, R27, -R43 ;  /* 0x0000001b263c7223 */ /* 0x040fe2000000082b */
[----:B------:R-:W-:-:S04]  /*1720*/  FMUL R38, R38, R57 ;  /* 0x0000003926267220 */ /* 0x000fc80000400000 */
[----:B------:R-:W-:Y:S01]  /*1730*/  FFMA R39, R39, R56, -R38 ;  /* 0x0000003827277223 */ /* 0x000fe20000000826 */
[----:B------:R-:W-:-:S04]  /*1740*/  FMUL R38, R60, R19 ;  /* 0x000000133c267220 */ /* 0x000fc80000400000 */
[----:B------:R-:W-:-:S04]  /*1750*/  FFMA R38, R59, R18, R38 ;  /* 0x000000123b267223 */ /* 0x000fc80000000026 */
[----:B------:R-:W-:-:S04]  /*1760*/  FFMA R27, R39, R20, R38 ;  /* 0x00000014271b7223 */ /* 0x000fc80000000026 */
[----:B------:R-:W-:-:S04]  /*1770*/  FMUL R27, R26, R27 ;  /* 0x0000001b1a1b7220 */ /* 0x000fc80000400000 */
[----:B------:R-:W-:-:S05]  /*1780*/  FADD R58, R58, R27 ;  /* 0x0000001b3a3a7221 */ /* 0x000fca0000000000 */
[----:B------:R-:W-:-:S04]  /*1790*/  FSETP.GT.AND P0, PT, R58, 1, PT ;  /* 0x3f8000003a00780b */ /* 0x000fc80003f04000 */
[----:B------:R-:W-:-:S13]  /*17a0*/  FSETP.LT.OR P0, PT, R27, RZ, P0 ;  /* 0x000000ff1b00720b */ /* 0x000fda0000701400 */
[----:B------:R-:W-:Y:S01]  /*17b0*/  @!P0 FMUL R60, R55, R60 ;  /* 0x0000003c373c8220 */ /* 0x000fe20000400000 */
[----:B------:R-:W-:-:S03]  /*17c0*/  @!P0 FSETP.GT.AND P1, PT, R26, RZ, PT ;  /* 0x000000ff1a00820b */ /* 0x000fc60003f24000 */
[----:B------:R-:W-:Y:S01]  /*17d0*/  @!P0 FFMA R53, R53, R59, R60 ;  /* 0x0000003b35358223 */ /* 0x000fe2000000003c */
[----:B------:R-:W-:-:S03]  /*17e0*/  @!P0 SEL R45, RZ, 0x1, !P1 ;  /* 0x00000001ff2d8807 */ /* 0x000fc60004800000 */
[----:B------:R-:W-:-:S04]  /*17f0*/  @!P0 FFMA R53, R52, R39, R53 ;  /* 0x0000002734358223 */ /* 0x000fc80000000035 */
[----:B------:R-:W-:-:S07]  /*1800*/  @!P0 FMUL R46, R26, R53 ;  /* 0x000000351a2e8220 */ /* 0x000fce0000400000 */
.L_x_13:
[----:B------:R-:W-:Y:S05]  /*1810*/  BSYNC.RECONVERGENT B1 ;  /* 0x0000000000017941 */ /* 0x000fea0003800200 */
.L_x_12:
[----:B------:R-:W-:-:S04]  /*1820*/  FSETP.GT.AND P0, PT, R46, R33, PT ;  /* 0x000000212e00720b */ /* 0x000fc80003f04000 */
[----:B------:R-:W-:-:S04]  /*1830*/  FSETP.LT.OR P0, PT, R46, 0.0010000000474974513054, P0 ;  /* 0x3a83126f2e00780b */ /* 0x000fc80000701400 */
[----:B------:R-:W-:Y:S02]  /*1840*/  SEL R35, R35, R36, P0 ;  /* 0x0000002423237207 */ /* 0x000fe40000000000 */
[----:B------:R-:W-:Y:S02]  /*1850*/  IADD3 R36, PT, PT, R36, 0x1, RZ ;  /* 0x0000000124247810 */ /* 0x000fe40007ffe0ff */
[----:B------:R-:W-:Y:S02]  /*1860*/  FSEL R33, R33, R46, P0 ;  /* 0x0000002e21217208 */ /* 0x000fe40000000000 */
[----:B------:R-:W-:Y:S02]  /*1870*/  ISETP.NE.AND P1, PT, R36, UR10, PT ;  /* 0x0000000a24007c0c */ /* 0x000fe4000bf25270 */
[----:B------:R-:W-:Y:S02]  /*1880*/  SEL R34, R34, R45, P0 ;  /* 0x0000002d22227207 */ /* 0x000fe40000000000 */
[----:B------:R-:W-:-:S09]  /*1890*/  SEL R54, R54, 0x2, P0 ;  /* 0x0000000236367807 */ /* 0x000fd20000000000 */
[----:B------:R-:W-:Y:S05]  /*18a0*/  @P1 BRA `(.L_x_14) ;  /* 0xfffffff800e41947 */ /* 0x000fea000383ffff */
[----:B------:R-:W-:Y:S02]  /*18b0*/  ISETP.NE.AND P0, PT, R34, RZ, PT ;  /* 0x000000ff2200720c */ /* 0x000fe40003f05270 */
[----:B------:R-:W-:-:S04]  /*18c0*/  MOV R27, 0x28 ;  /* 0x00000028001b7802 */ /* 0x000fc80000000f00 */
[----:B------:R-:W-:-:S07]  /*18d0*/  SEL R27, R27, 0x24, P0 ;  /* 0x000000241b1b7807 */ /* 0x000fce0000000000 */
.L_x_11:
[----:B------:R-:W-:Y:S02]  /*18e0*/  FSETP.NEU.AND P0, PT, R33, 9.99999968028569246507e+37, PT ;  /* 0x7e9676992100780b */ /* 0x000fe40003f0d000 */
[----:B------:R-:W-:Y:S02]  /*18f0*/  MOV R26, RZ ;  /* 0x000000ff001a7202 */ /* 0x000fe40000000f00 */
[----:B------:R-:W-:Y:S02]  /*1900*/  MOV R39, RZ ;  /* 0x000000ff00277202 */ /* 0x000fe40000000f00 */
[----:B------:R-:W-:-:S07]  /*1910*/  MOV R34, RZ ;  /* 0x000000ff00227202 */ /* 0x000fce0000000f00 */
[----:B------:R-:W-:Y:S05]  /*1920*/  @!P0 BRA `(.L_x_15) ;  /* 0x0000001000948947 */ /* 0x000fea0003800000 */
[----:B------:R-:W-:Y:S01]  /*1930*/  ISETP.NE.AND P0, PT, R54, 0x2, PT ;  /* 0x000000023600780c */ /* 0x000fe20003f05270 */
[C---:B------:R-:W-:Y:S01]  /*1940*/  FFMA R46, R33.reuse, R20, R37 ;  /* 0x00000014212e7223 */ /* 0x040fe20000000025 */
[----:B------:R-:W-:Y:S01]  /*1950*/  BSSY.RECONVERGENT B1, `(.L_x_16) ;  /* 0x00000ac000017945 */ /* 0x000fe20003800200 */
[----:B------:R-:W-:Y:S02]  /*1960*/  HFMA2 R37, -RZ, RZ, 0, 0 ;  /* 0x00000000ff257431 */ /* 0x000fe400000001ff */
[C---:B------:R-:W-:Y:S01]  /*1970*/  FFMA R43, R33.reuse, R18, R0 ;  /* 0x00000012212b7223 */ /* 0x040fe20000000000 */
[----:B------:R-:W-:-:S07]  /*1980*/  FFMA R45, R33, R19, R32 ;  /* 0x00000013212d7223 */ /* 0x000fce0000000020 */
[----:B------:R-:W-:Y:S05]  /*1990*/  @!P0 BRA `(.L_x_17) ;  /* 0x0000000000808947 */ /* 0x000fea0003800000 */
[----:B------:R-:W-:-:S13]  /*19a0*/  ISETP.NE.AND P0, PT, R54, 0x1, PT ;  /* 0x000000013600780c */ /* 0x000fda0003f05270 */
[----:B------:R-:W-:Y:S05]  /*19b0*/  @P0 BRA `(.L_x_18) ;  /* 0x0000000800940947 */ /* 0x000fea0003800000 */
[----:B------:R-:W0:Y:S02]  /*19c0*/  LDC.64 R26, c[0x0][0x3a8] ;  /* 0x0000ea00ff1a7b82 */ /* 0x000e240000000a00 */
[----:B0-----:R-:W-:-:S05]  /*19d0*/  IMAD.WIDE.U32 R26, R35, 0x30, R26 ;  /* 0x00000030231a7825 */ /* 0x001fca00078e001a */
[----:B------:R-:W2:Y:S04]  /*19e0*/  LDG.E R37, desc[UR8][R26.64+0x20] ;  /* 0x000020081a257981 */ /* 0x000ea8000c1e1900 */
[----:B------:R-:W2:Y:S04]  /*19f0*/  LDG.E R0, desc[UR8][R26.64+0xc] ;  /* 0x00000c081a007981 */ /* 0x000ea8000c1e1900 */
[----:B------:R-:W3:Y:S04]  /*1a00*/  LDG.E R32, desc[UR8][R26.64+0x14] ;  /* 0x000014081a207981 */ /* 0x000ee8000c1e1900 */
[----:B------:R-:W3:Y:S04]  /*1a10*/  LDG.E R35, desc[UR8][R26.64+0x1c] ;  /* 0x00001c081a237981 */ /* 0x000ee8000c1e1900 */
[----:B------:R-:W4:Y:S04]  /*1a20*/  LDG.E R33, desc[UR8][R26.64+0x18] ;  /* 0x000018081a217981 */ /* 0x000f28000c1e1900 */
[----:B------:R-:W4:Y:S04]  /*1a30*/  LDG.E R30, desc[UR8][R26.64+0x10] ;  /* 0x000010081a1e7981 */ /* 0x000f28000c1e1900 */
[----:B------:R-:W5:Y:S04]  /*1a40*/  LDG.E R28, desc[UR8][R26.64+0x24] ;  /* 0x000024081a1c7981 */ /* 0x000f68000c1e1900 */
[----:B------:R-:W5:Y:S04]  /*1a50*/  LDG.E R29, desc[UR8][R26.64+0x28] ;  /* 0x000028081a1d7981 */ /* 0x000f68000c1e1900 */
[----:B------:R0:W5:Y:S01]  /*1a60*/  LDG.E R31, desc[UR8][R26.64+0x2c] ;  /* 0x00002c081a1f7981 */ /* 0x000162000c1e1900 */
[----:B------:R-:W-:Y:S01]  /*1a70*/  CS2R R50, SRZ ;  /* 0x0000000000327805 */ /* 0x000fe2000001ff00 */
[----:B--2---:R-:W-:Y:S01]  /*1a80*/  FMUL R47, R0, R37 ;  /* 0x00000025002f7220 */ /* 0x004fe20000400000 */
[----:B---3--:R-:W-:-:S03]  /*1a90*/  FMUL R39, R32, R35 ;  /* 0x0000002320277220 */ /* 0x008fc60000400000 */
[----:B----4-:R-:W-:Y:S01]  /*1aa0*/  FFMA R32, R32, R33, -R47 ;  /* 0x0000002120207223 */ /* 0x010fe2000000082f */
[C---:B------:R-:W-:Y:S01]  /*1ab0*/  FFMA R39, R30.reuse, R37, -R39 ;  /* 0x000000251e277223 */ /* 0x040fe20000000827 */
[----:B------:R-:W-:Y:S02]  /*1ac0*/  FMUL R33, R30, R33 ;  /* 0x000000211e217220 */ /* 0x000fe40000400000 */
[----:B------:R-:W-:Y:S02]  /*1ad0*/  FMUL R30, R32, R32 ;  /* 0x00000020201e7220 */ /* 0x000fe40000400000 */
[----:B------:R-:W-:Y:S02]  /*1ae0*/  FFMA R33, R0, R35, -R33 ;  /* 0x0000002300217223 */ /* 0x000fe40000000821 */
[----:B------:R-:W-:-:S04]  /*1af0*/  FFMA R30, R39, R39, R30 ;  /* 0x00000027271e7223 */ /* 0x000fc8000000001e */
[----:B------:R-:W-:Y:S01]  /*1b00*/  FFMA R0, R33, R33, R30 ;  /* 0x0000002121007223 */ /* 0x000fe2000000001e */
[----:B------:R-:W-:-:S04]  /*1b10*/  MOV R30, RZ ;  /* 0x000000ff001e7202 */ /* 0x000fc80000000f00 */
[----:B------:R-:W-:-:S13]  /*1b20*/  FSETP.GEU.AND P0, PT, |R0|, 1.175494350822287508e-38, PT ;  /* 0x008000000000780b */ /* 0x000fda0003f0e200 */
[----:B------:R-:W-:-:S04]  /*1b30*/  @!P0 FMUL R0, R0, 16777216 ;  /* 0x4b80000000008820 */ /* 0x000fc80000400000 */
[----:B0-----:R-:W0:Y:S02]  /*1b40*/  MUFU.RSQ R26, R0 ;  /* 0x00000000001a7308 */ /* 0x001e240000001400 */
[----:B0-----:R-:W-:-:S04]  /*1b50*/  @!P0 FMUL R26, R26, 4096 ;  /* 0x458000001a1a8820 */ /* 0x001fc80000400000 */
[-C--:B------:R-:W-:Y:S01]  /*1b60*/  FMUL R47, R39, R26.reuse ;  /* 0x0000001a272f7220 */ /* 0x080fe20000400000 */
[-C--:B------:R-:W-:Y:S01]  /*1b70*/  FMUL R48, R32, R26.reuse ;  /* 0x0000001a20307220 */ /* 0x080fe20000400000 */
[----:B------:R-:W-:Y:S01]  /*1b80*/  FMUL R49, R33, R26 ;  /* 0x0000001a21317220 */ /* 0x000fe20000400000 */
[----:B------:R-:W-:Y:S06]  /*1b90*/  BRA `(.L_x_18) ;  /* 0x00000008001c7947 */ /* 0x000fec0003800000 */
.L_x_17:
[----:B------:R-:W0:Y:S02]  /*1ba0*/  LDC.64 R32, c[0x0][0x3b8] ;  /* 0x0000ee00ff207b82 */ /* 0x000e240000000a00 */
[----:B0-----:R-:W-:-:S03]  /*1bb0*/  IMAD.WIDE.U32 R32, R35, 0x2c, R32 ;  /* 0x0000002c23207825 */ /* 0x001fc600078e0020 */
[----:B------:R-:W-:Y:S02]  /*1bc0*/  IADD3 R50, P0, PT, R32, R27, RZ ;  /* 0x0000001b20327210 */ /* 0x000fe40007f1e0ff */
[----:B------:R-:W2:Y:S02]  /*1bd0*/  LDG.E R0, desc[UR8][R32.64+0xc] ;  /* 0x00000c0820007981 */ /* 0x000ea4000c1e1900 */
[----:B------:R-:W-:Y:S02]  /*1be0*/  IADD3.X R51, PT, PT, R33, R37, RZ, P0, !PT ;  /* 0x0000002521337210 */ /* 0x000fe400007fe4ff */
[----:B------:R-:W2:Y:S04]  /*1bf0*/  LDG.E R39, desc[UR8][R32.64+0x20] ;  /* 0x0000200820277981 */ /* 0x000ea8000c1e1900 */
[----:B------:R-:W3:Y:S04]  /*1c00*/  LDG.E R48, desc[UR8][R32.64+0x14] ;  /* 0x0000140820307981 */ /* 0x000ee8000c1e1900 */
[----:B------:R-:W3:Y:S04]  /*1c10*/  LDG.E R37, desc[UR8][R32.64+0x1c] ;  /* 0x00001c0820257981 */ /* 0x000ee8000c1e1900 */
[----:B------:R-:W4:Y:S04]  /*1c20*/  LDG.E R35, desc[UR8][R32.64+0x18] ;  /* 0x0000180820237981 */ /* 0x000f28000c1e1900 */
[----:B------:R-:W5:Y:S04]  /*1c30*/  LDG.E R50, desc[UR8][R50.64] ;  /* 0x0000000832327981 */ /* 0x000f68000c1e1900 */
[----:B------:R-:W5:Y:S01]  /*1c40*/  LDG.E R34, desc[UR8][R32.64+0x10] ;  /* 0x0000100820227981 */ /* 0x000f62000c1e1900 */
[----:B------:R-:W0:Y:S01]  /*1c50*/  MUFU.RCP64H R27, 255 ;  /* 0x406fe000001b7908 */ /* 0x000e220000001800 */
[----:B------:R-:W-:-:S02]  /*1c60*/  MOV R30, 0x0 ;  /* 0x00000000001e7802 */ /* 0x000fc40000000f00 */
[----:B------:R-:W-:Y:S02]  /*1c70*/  MOV R31, 0x406fe000 ;  /* 0x406fe000001f7802 */ /* 0x000fe40000000f00 */
[----:B------:R-:W-:-:S06]  /*1c80*/  MOV R26, 0x1 ;  /* 0x00000001001a7802 */ /* 0x000fcc0000000f00 */
[----:B0-----:R-:W-:-:S08]  /*1c90*/  DFMA R28, R26, -R30, 1 ;  /* 0x3ff000001a1c742b */ /* 0x001fd0000000081e */
[----:B------:R-:W-:-:S08]  /*1ca0*/  DFMA R28, R28, R28, R28 ;  /* 0x0000001c1c1c722b */ /* 0x000fd0000000001c */
[----:B------:R-:W-:-:S08]  /*1cb0*/  DFMA R28, R26, R28, R26 ;  /* 0x0000001c1a1c722b */ /* 0x000fd0000000001a */
[----:B------:R-:W-:-:S08]  /*1cc0*/  DFMA R30, R28, -R30, 1 ;  /* 0x3ff000001c1e742b */ /* 0x000fd0000000081e */
[----:B------:R-:W-:Y:S01]  /*1cd0*/  DFMA R30, R28, R30, R28 ;  /* 0x0000001e1c1e722b */ /* 0x000fe2000000001c */
[----:B------:R-:W-:Y:S01]  /*1ce0*/  BSSY.RECONVERGENT B2, `(.L_x_19) ;  /* 0x0000021000027945 */ /* 0x000fe20003800200 */
[----:B--2---:R-:W-:Y:S01]  /*1cf0*/  FMUL R47, R0, R39 ;  /* 0x00000027002f7220 */ /* 0x004fe20000400000 */
[----:B---3--:R-:W-:-:S03]  /*1d00*/  FMUL R27, R48, R37 ;  /* 0x00000025301b7220 */ /* 0x008fc60000400000 */
[----:B----4-:R-:W-:Y:S01]  /*1d10*/  FFMA R48, R48, R35, -R47 ;  /* 0x0000002330307223 */ /* 0x010fe2000000082f */
[----:B-----5:R-:W-:-:S03]  /*1d20*/  PRMT R36, R50, 0x7632, R36 ;  /* 0x0000763232247816 */ /* 0x020fc60000000024 */
[----:B------:R-:W-:Y:S01]  /*1d30*/  FMUL R26, R48, R48 ;  /* 0x00000030301a7220 */ /* 0x000fe20000400000 */
[----:B------:R-:W-:Y:S01]  /*1d40*/  FFMA R39, R34, R39, -R27 ;  /* 0x0000002722277223 */ /* 0x000fe2000000081b */
[----:B------:R-:W-:Y:S01]  /*1d50*/  LOP3.LUT R27, R36, 0xff, RZ, 0xc0, !PT ;  /* 0x000000ff241b7812 */ /* 0x000fe200078ec0ff */
[----:B------:R-:W-:Y:S02]  /*1d60*/  FMUL R35, R34, R35 ;  /* 0x0000002322237220 */ /* 0x000fe40000400000 */
[----:B------:R-:W-:-:S03]  /*1d70*/  FFMA R33, R39, R39, R26 ;  /* 0x0000002727217223 */ /* 0x000fc6000000001a */
[----:B------:R-:W0:Y:S01]  /*1d80*/  I2F.F64.U16 R26, R27 ;  /* 0x0000001b001a7312 */ /* 0x000e220000101800 */
[----:B------:R-:W-:-:S04]  /*1d90*/  FFMA R0, R0, R37, -R35 ;  /* 0x0000002500007223 */ /* 0x000fc80000000823 */
[----:B------:R-:W-:-:S05]  /*1da0*/  FFMA R33, R0, R0, R33 ;  /* 0x0000000000217223 */ /* 0x000fca0000000021 */
[----:B------:R-:W-:Y:S01]  /*1db0*/  FSETP.GEU.AND P0, PT, |R33|, 1.175494350822287508e-38, PT ;  /* 0x008000002100780b */ /* 0x000fe20003f0e200 */
[----:B0-----:R-:W-:-:S08]  /*1dc0*/  DMUL R28, R26, R30 ;  /* 0x0000001e1a1c7228 */ /* 0x001fd00000000000 */
[----:B------:R-:W-:-:S04]  /*1dd0*/  DFMA R34, R28, -255, R26 ;  /* 0xc06fe0001c22782b */ /* 0x000fc8000000001a */
[----:B------:R-:W-:-:S04]  /*1de0*/  @!P0 FMUL R33, R33, 16777216 ;  /* 0x4b80000021218820 */ /* 0x000fc80000400000 */
[----:B------:R-:W0:Y:S01]  /*1df0*/  MUFU.RSQ R49, R33 ;  /* 0x0000002100317308 */ /* 0x000e220000001400 */
[----:B------:R-:W-:Y:S01]  /*1e00*/  DFMA R34, R30, R34, R28 ;  /* 0x000000221e22722b */ /* 0x000fe2000000001c */
[----:B------:R-:W-:-:S09]  /*1e10*/  FSETP.GEU.AND P1, PT, |R27|, 6.5827683646048100446e-37, PT ;  /* 0x036000001b00780b */ /* 0x000fd20003f2e200 */
[----:B------:R-:W-:Y:S01]  /*1e20*/  FFMA R28, RZ, 3.748046875, R35 ;  /* 0x406fe000ff1c7823 */ /* 0x000fe20000000023 */
[----:B0-----:R-:W-:-:S04]  /*1e30*/  @!P0 FMUL R49, R49, 4096 ;  /* 0x4580000031318820 */ /* 0x001fc80000400000 */
[----:B------:R-:W-:Y:S02]  /*1e40*/  FSETP.GT.AND P0, PT, |R28|, 1.469367938527859385e-39, PT ;  /* 0x001000001c00780b */ /* 0x000fe40003f04200 */
[----:B------:R-:W-:Y:S01]  /*1e50*/  MOV R28, RZ ;  /* 0x000000ff001c7202 */ /* 0x000fe20000000f00 */
[-C--:B------:R-:W-:Y:S01]  /*1e60*/  FMUL R47, R39, R49.reuse ;  /* 0x00000031272f7220 */ /* 0x080fe20000400000 */
[-C--:B------:R-:W-:Y:S01]  /*1e70*/  FMUL R48, R48, R49.reuse ;  /* 0x0000003130307220 */ /* 0x080fe20000400000 */
[----:B------:R-:W-:Y:S01]  /*1e80*/  FMUL R49, R0, R49 ;  /* 0x0000003100317220 */ /* 0x000fe20000400000 */
[----:B------:R-:W-:-:S07]  /*1e90*/  MOV R29, 0x406fe000 ;  /* 0x406fe000001d7802 */ /* 0x000fce0000000f00 */
[----:B------:R-:W-:Y:S05]  /*1ea0*/  @P0 BRA P1, `(.L_x_20) ;  /* 0x0000000000100947 */ /* 0x000fea0000800000 */
[----:B------:R-:W-:Y:S02]  /*1eb0*/  MOV R30, R26 ;  /* 0x0000001a001e7202 */ /* 0x000fe40000000f00 */
[----:B------:R-:W-:Y:S02]  /*1ec0*/  MOV R31, R27 ;  /* 0x0000001b001f7202 */ /* 0x000fe40000000f00 */
[----:B------:R-:W-:-:S07]  /*1ed0*/  MOV R0, 0x1ef0 ;  /* 0x00001ef000007802 */ /* 0x000fce0000000f00 */
[----:B------:R-:W-:Y:S05]  /*1ee0*/  CALL.REL.NOINC `($__internal_0_$__cuda_sm20_div_rn_f64_full) ;  /* 0x00000010000c7944 */ /* 0x000fea0003c00000 */
.L_x_20:
[----:B------:R-:W-:Y:S05]  /*1ef0*/  BSYNC.RECONVERGENT B2 ;  /* 0x0000000000027941 */ /* 0x000fea0003800200 */
.L_x_19:
[----:B------:R-:W0:Y:S01]  /*1f00*/  MUFU.RCP64H R27, 255 ;  /* 0x406fe000001b7908 */ /* 0x000e220000001800 */
[----:B------:R-:W-:Y:S01]  /*1f10*/  HFMA2 R31, -RZ, RZ, 2.216796875, -512 ;  /* 0x406fe000ff1f7431 */ /* 0x000fe200000001ff */
[----:B------:R-:W-:Y:S01]  /*1f20*/  MOV R30, 0x0 ;  /* 0x00000000001e7802 */ /* 0x000fe20000000f00 */
[----:B------:R-:W-:Y:S01]  /*1f30*/  BSSY.RECONVERGENT B2, `(.L_x_21) ;  /* 0x000001f000027945 */ /* 0x000fe20003800200 */
[----:B------:R-:W-:-:S04]  /*1f40*/  MOV R26, 0x1 ;  /* 0x00000001001a7802 */ /* 0x000fc80000000f00 */
[----:B------:R-:W1:Y:S02]  /*1f50*/  F2F.F32.F64 R0, R34 ;  /* 0x0000002200007310 */ /* 0x000e640000301000 */
[----:B0-----:R-:W-:Y:S01]  /*1f60*/  DFMA R32, R26, -R30, 1 ;  /* 0x3ff000001a20742b */ /* 0x001fe2000000081e */
[----:B-1----:R-:W-:-:S07]  /*1f70*/  FSETP.GEU.AND P0, PT, |R0|, 1.175494350822287508e-38, PT ;  /* 0x008000000000780b */ /* 0x002fce0003f0e200 */
[----:B------:R-:W-:-:S08]  /*1f80*/  DFMA R32, R32, R32, R32 ;  /* 0x000000202020722b */ /* 0x000fd00000000020 */
[----:B------:R-:W-:Y:S01]  /*1f90*/  DFMA R32, R26, R32, R26 ;  /* 0x000000201a20722b */ /* 0x000fe2000000001a */
[----:B------:R-:W-:Y:S01]  /*1fa0*/  LOP3.LUT R26, R50, 0xffff, RZ, 0xc0, !PT ;  /* 0x0000ffff321a7812 */ /* 0x000fe200078ec0ff */
[----:B------:R-:W-:-:S03]  /*1fb0*/  @!P0 FMUL R0, R0, 16777216 ;  /* 0x4b80000000008820 */ /* 0x000fc60000400000 */
[----:B------:R-:W-:Y:S01]  /*1fc0*/  SHF.R.U32.HI R26, RZ, 0x8, R26 ;  /* 0x00000008ff1a7819 */ /* 0x000fe2000001161a */
[----:B------:R-:W0:Y:S02]  /*1fd0*/  MUFU.LG2 R36, R0 ;  /* 0x0000000000247308 */ /* 0x000e240000000c00 */
[----:B------:R-:W-:-:S06]  /*1fe0*/  DFMA R30, R32, -R30, 1 ;  /* 0x3ff00000201e742b */ /* 0x000fcc000000081e */
[----:B------:R-:W1:Y:S02]  /*1ff0*/  I2F.F64.U16 R26, R26 ;  /* 0x0000001a001a7312 */ /* 0x000e640000101800 */
[----:B------:R-:W-:Y:S01]  /*2000*/  DFMA R30, R32, R30, R32 ;  /* 0x0000001e201e722b */ /* 0x000fe20000000020 */
[----:B0-----:R-:W-:-:S04]  /*2010*/  @!P0 FADD R36, R36, -24 ;  /* 0xc1c0000024248421 */ /* 0x001fc80000000000 */
[----:B------:R-:W-:-:S03]  /*2020*/  FMUL R36, R36, 2.2000000476837158203 ;  /* 0x400ccccd24247820 */ /* 0x000fc60000400000 */
[----:B-1----:R-:W-:Y:S01]  /*2030*/  DMUL R34, R30, R26 ;  /* 0x0000001a1e227228 */ /* 0x002fe20000000000 */
[----:B------:R-:W-:Y:S02]  /*2040*/  FSETP.GEU.AND P2, PT, |R27|, 6.5827683646048100446e-37, PT ;  /* 0x036000001b00780b */ /* 0x000fe40003f4e200 */
[----:B------:R-:W-:-:S05]  /*2050*/  FSETP.GEU.AND P0, PT, R36, -126, PT ;  /* 0xc2fc00002400780b */ /* 0x000fca0003f0e000 */
[----:B------:R-:W-:-:S08]  /*2060*/  DFMA R32, R34, -255, R26 ;  /* 0xc06fe0002220782b */ /* 0x000fd0000000001a */
[----:B------:R-:W-:Y:S01]  /*2070*/  DFMA R34, R30, R32, R34 ;  /* 0x000000201e22722b */ /* 0x000fe20000000022 */
[----:B------:R-:W-:-:S04]  /*2080*/  @!P0 FMUL R36, R36, 0.5 ;  /* 0x3f00000024248820 */ /* 0x000fc80000400000 */
[----:B------:R-:W0:Y:S05]  /*2090*/  MUFU.EX2 R51, R36 ;  /* 0x0000002400337308 */ /* 0x000e2a0000000800 */
[----:B------:R-:W-:-:S05]  /*20a0*/  FFMA R0, RZ, 3.748046875, R35 ;  /* 0x406fe000ff007823 */ /* 0x000fca0000000023 */
[----:B------:R-:W-:Y:S01]  /*20b0*/  FSETP.GT.AND P1, PT, |R0|, 1.469367938527859385e-39, PT ;  /* 0x001000000000780b */ /* 0x000fe20003f24200 */
[----:B0-----:R-:W-:-:S12]  /*20c0*/  @!P0 FMUL R51, R51, R51 ;  /* 0x0000003333338220 */ /* 0x001fd80000400000 */
[----:B------:R-:W-:Y:S05]  /*20d0*/  @P1 BRA P2, `(.L_x_22) ;  /* 0x0000000000101947 */ /* 0x000fea0001000000 */
[----:B------:R-:W-:Y:S02]  /*20e0*/  MOV R30, R26 ;  /* 0x0000001a001e7202 */ /* 0x000fe40000000f00 */
[----:B------:R-:W-:Y:S02]  /*20f0*/  MOV R31, R27 ;  /* 0x0000001b001f7202 */ /* 0x000fe40000000f00 */
[----:B------:R-:W-:-:S07]  /*2100*/  MOV R0, 0x2120 ;  /* 0x0000212000007802 */ /* 0x000fce0000000f00 */
[----:B------:R-:W-:Y:S05]  /*2110*/  CALL.REL.NOINC `($__internal_0_$__cuda_sm20_div_rn_f64_full) ;  /* 0x0000000c00807944 */ /* 0x000fea0003c00000 */
.L_x_22:
[----:B------:R-:W-:Y:S05]  /*2120*/  BSYNC.RECONVERGENT B2 ;  /* 0x0000000000027941 */ /* 0x000fea0003800200 */
.L_x_21:
[----:B------:R-:W0:Y:S01]  /*2130*/  MUFU.RCP64H R33, 255 ;  /* 0x406fe00000217908 */ /* 0x000e220000001800 */
[----:B------:R-:W-:Y:S01]  /*2140*/  HFMA2 R31, -RZ, RZ, 2.216796875, -512 ;  /* 0x406fe000ff1f7431 */ /* 0x000fe200000001ff */
[----:B------:R-:W-:Y:S01]  /*2150*/  MOV R30, 0x0 ;  /* 0x00000000001e7802 */ /* 0x000fe20000000f00 */
[----:B------:R-:W-:Y:S01]  /*2160*/  BSSY.RECONVERGENT B2, `(.L_x_23) ;  /* 0x000001e000027945 */ /* 0x000fe20003800200 */
[----:B------:R-:W-:Y:S02]  /*2170*/  MOV R32, 0x1 ;  /* 0x0000000100207802 */ /* 0x000fe40000000f00 */
[----:B------:R-:W-:Y:S02]  /*2180*/  LOP3.LUT R37, R50, 0xff, RZ, 0xc0, !PT ;  /* 0x000000ff32257812 */ /* 0x000fe400078ec0ff */
[----:B------:R-:W1:Y:S02]  /*2190*/  F2F.F32.F64 R0, R34 ;  /* 0x0000002200007310 */ /* 0x000e640000301000 */
[----:B0-----:R-:W-:Y:S01]  /*21a0*/  DFMA R26, R32, -R30, 1 ;  /* 0x3ff00000201a742b */ /* 0x001fe2000000081e */
[----:B-1----:R-:W-:-:S07]  /*21b0*/  FSETP.GEU.AND P0, PT, |R0|, 1.175494350822287508e-38, PT ;  /* 0x008000000000780b */ /* 0x002fce0003f0e200 */
[----:B------:R-:W-:-:S08]  /*21c0*/  DFMA R26, R26, R26, R26 ;  /* 0x0000001a1a1a722b */ /* 0x000fd0000000001a */
[----:B------:R-:W-:Y:S01]  /*21d0*/  DFMA R26, R32, R26, R32 ;  /* 0x0000001a201a722b */ /* 0x000fe20000000020 */
[----:B------:R-:W-:-:S04]  /*21e0*/  @!P0 FMUL R0, R0, 16777216 ;  /* 0x4b80000000008820 */ /* 0x000fc80000400000 */
[----:B------:R-:W0:Y:S03]  /*21f0*/  MUFU.LG2 R36, R0 ;  /* 0x0000000000247308 */ /* 0x000e260000000c00 */
[----:B------:R-:W-:-:S05]  /*2200*/  DFMA R32, R26, -R30, 1 ;  /* 0x3ff000001a20742b */ /* 0x000fca000000081e */
[----:B------:R-:W1:Y:S03]  /*2210*/  I2F.F64.U16 R30, R37 ;  /* 0x00000025001e7312 */ /* 0x000e660000101800 */
        /* <DEDUP_REMOVED lines=14> */
[----:B------:R-:W-:-:S07]  /*2300*/  MOV R0, 0x2320 ;  /* 0x0000232000007802 */ /* 0x000fce0000000f00 */
[----:B------:R-:W-:Y:S05]  /*2310*/  CALL.REL.NOINC `($__internal_0_$__cuda_sm20_div_rn_f64_full) ;  /* 0x0000000c00007944 */ /* 0x000fea0003c00000 */
[----:B------:R-:W-:Y:S02]  /*2320*/  MOV R26, R34 ;  /* 0x00000022001a7202 */ /* 0x000fe40000000f00 */
[----:B------:R-:W-:-:S07]  /*2330*/  MOV R27, R35 ;  /* 0x00000023001b7202 */ /* 0x000fce0000000f00 */
.L_x_24:
[----:B------:R-:W-:Y:S05]  /*2340*/  BSYNC.RECONVERGENT B2 ;  /* 0x0000000000027941 */ /* 0x000fea0003800200 */
.L_x_23:
[----:B------:R-:W0:Y:S01]  /*2350*/  F2F.F32.F64 R0, R26 ;  /* 0x0000001a00007310 */ /* 0x000e220000301000 */
[----:B------:R-:W-:Y:S01]  /*2360*/  HFMA2 R31, -RZ, RZ, 0, 0 ;  /* 0x00000000ff1f7431 */ /* 0x000fe200000001ff */
[----:B0-----:R-:W-:-:S13]  /*2370*/  FSETP.GEU.AND P0, PT, |R0|, 1.175494350822287508e-38, PT ;  /* 0x008000000000780b */ /* 0x001fda0003f0e200 */
[----:B------:R-:W-:-:S04]  /*2380*/  @!P0 FMUL R0, R0, 16777216 ;  /* 0x4b80000000008820 */ /* 0x000fc80000400000 */
[----:B------:R-:W0:Y:S02]  /*2390*/  MUFU.LG2 R28, R0 ;  /* 0x00000000001c7308 */ /* 0x000e240000000c00 */
[----:B0-----:R-:W-:-:S04]  /*23a0*/  @!P0 FADD R28, R28, -24 ;  /* 0xc1c000001c1c8421 */ /* 0x001fc80000000000 */
[----:B------:R-:W-:Y:S01]  /*23b0*/  FMUL R32, R28, 2.2000000476837158203 ;  /* 0x400ccccd1c207820 */ /* 0x000fe20000400000 */
[----:B------:R-:W-:-:S04]  /*23c0*/  CS2R R28, SRZ ;  /* 0x00000000001c7805 */ /* 0x000fc8000001ff00 */
[----:B------:R-:W-:-:S13]  /*23d0*/  FSETP.GEU.AND P0, PT, R32, -126, PT ;  /* 0xc2fc00002000780b */ /* 0x000fda0003f0e000 */
[----:B------:R-:W-:-:S04]  /*23e0*/  @!P0 FMUL R32, R32, 0.5 ;  /* 0x3f00000020208820 */ /* 0x000fc80000400000 */
[----:B------:R-:W0:Y:S02]  /*23f0*/  MUFU.EX2 R30, R32 ;  /* 0x00000020001e7308 */ /* 0x000e240000000800 */
[----:B0-----:R-:W-:-:S07]  /*2400*/  @!P0 FMUL R30, R30, R30 ;  /* 0x0000001e1e1e8220 */ /* 0x001fce0000400000 */
.L_x_18:
[----:B------:R-:W-:Y:S05]  /*2410*/  BSYNC.RECONVERGENT B1 ;  /* 0x0000000000017941 */ /* 0x000fea0003800200 */
.L_x_16:
[----:B------:R-:W-:Y:S01]  /*2420*/  FMUL R0, R48, R19 ;  /* 0x0000001330007220 */ /* 0x000fe20000400000 */
[----:B------:R-:W-:Y:S01]  /*2430*/  LOP3.LUT R19, R16, 0xffff, RZ, 0xc0, !PT ;  /* 0x0000ffff10137812 */ /* 0x000fe200078ec0ff */
[----:B------:R-:W-:Y:S01]  /*2440*/  UMOV UR4, 0x3fa6defc ;  /* 0x3fa6defc00047882 */ /* 0x000fe20000000000 */
[----:B------:R-:W-:Y:S01]  /*2450*/  SHF.R.U32.HI R35, RZ, 0x10, R17 ;  /* 0x00000010ff237819 */ /* 0x000fe20000011611 */
[----:B------:R-:W-:Y:S01]  /*2460*/  FFMA R0, R47, R18, R0 ;  /* 0x000000122f007223 */ /* 0x000fe20000000000 */
[----:B------:R-:W-:Y:S01]  /*2470*/  LOP3.LUT R34, R17, 0xffff, RZ, 0xc0, !PT ;  /* 0x0000ffff11227812 */ /* 0x000fe200078ec0ff */
[----:B------:R-:W-:Y:S01]  /*2480*/  UMOV UR5, 0x401921fb ;  /* 0x401921fb00057882 */ /* 0x000fe20000000000 */
[----:B------:R-:W-:Y:S01]  /*2490*/  BSSY.RECONVERGENT B1, `(.L_x_25) ;  /* 0x0000042000017945 */ /* 0x000fe20003800200 */
[----:B------:R-:W-:Y:S01]  /*24a0*/  FFMA R0, R49, R20, R0 ;  /* 0x0000001431007223 */ /* 0x000fe20000000000 */
[----:B------:R-:W-:-:S04]  /*24b0*/  SHF.R.U32.HI R20, RZ, 0x10, R16 ;  /* 0x00000010ff147819 */ /* 0x000fc80000011610 */
[----:B------:R-:W-:Y:S01]  /*24c0*/  FSETP.GEU.AND P0, PT, R0, RZ, PT ;  /* 0x000000ff0000720b */ /* 0x000fe20003f0e000 */
[----:B------:R-:W-:-:S03]  /*24d0*/  IMAD R19, R19, 0x9069, R20 ;  /* 0x0000906913137824 */ /* 0x000fc600078e0214 */
[----:B------:R-:W-:Y:S02]  /*24e0*/  FSEL R27, R47, -R47, !P0 ;  /* 0x8000002f2f1b7208 */ /* 0x000fe40004000000 */
[----:B------:R-:W-:Y:S02]  /*24f0*/  FSEL R37, R49, -R49, !P0 ;  /* 0x8000003131257208 */ /* 0x000fe40004000000 */
[C---:B------:R-:W-:Y:S02]  /*2500*/  FSET.BF.LT.AND R26, |R27|.reuse, 0.10000000149011611938, PT ;  /* 0x3dcccccd1b1a780a */ /* 0x040fe40003801200 */
[----:B------:R-:W-:Y:S02]  /*2510*/  FSEL R32, R48, -R48, !P0 ;  /* 0x8000003030207208 */ /* 0x000fe40004000000 */
[----:B------:R-:W-:Y:S01]  /*2520*/  FSET.BF.GEU.AND R16, |R27|, 0.10000000149011611938, PT ;  /* 0x3dcccccd1b10780a */ /* 0x000fe2000380e200 */
[----:B------:R-:W-:Y:S02]  /*2530*/  FMUL R0, R37, R26 ;  /* 0x0000001a25007220 */ /* 0x000fe40000400000 */
[----:B------:R-:W-:-:S02]  /*2540*/  FMUL R18, RZ, R32 ;  /* 0x00000020ff127220 */ /* 0x000fc40000400000 */
[----:B------:R-:W-:Y:S01]  /*2550*/  FFMA R36, RZ, R27, -R0 ;  /* 0x0000001bff247223 */ /* 0x000fe20000000800 */
[-C--:B------:R-:W-:Y:S01]  /*2560*/  FMUL R17, R27, R16.reuse ;  /* 0x000000101b117220 */ /* 0x080fe20000400000 */
[----:B------:R-:W-:Y:S01]  /*2570*/  FFMA R33, R37, R16, -R18 ;  /* 0x0000001025217223 */ /* 0x000fe20000000812 */
[----:B------:R-:W-:Y:S02]  /*2580*/  IMAD R16, R34, 0x4839, R35 ;  /* 0x0000483922107824 */ /* 0x000fe400078e0223 */
[----:B------:R-:W-:Y:S01]  /*2590*/  FMUL R0, R36, R36 ;  /* 0x0000002424007220 */ /* 0x000fe20000400000 */
[----:B------:R-:W-:Y:S01]  /*25a0*/  FFMA R26, R32, R26, -R17 ;  /* 0x0000001a201a7223 */ /* 0x000fe20000000811 */
[----:B------:R-:W-:Y:S02]  /*25b0*/  LOP3.LUT R18, R19, 0xffff, RZ, 0xc0, !PT ;  /* 0x0000ffff13127812 */ /* 0x000fe400078ec0ff */
[----:B------:R-:W-:Y:S01]  /*25c0*/  FFMA R17, R33, R33, R0 ;  /* 0x0000002121117223 */ /* 0x000fe20000000000 */
[----:B------:R-:W-:-:S02]  /*25d0*/  LEA R0, R19, R16, 0x10 ;  /* 0x0000001013007211 */ /* 0x000fc400078e80ff */
[----:B------:R-:W-:Y:S01]  /*25e0*/  SHF.R.U32.HI R19, RZ, 0x10, R19 ;  /* 0x00000010ff137819 */ /* 0x000fe20000011613 */
[----:B------:R-:W-:Y:S01]  /*25f0*/  FFMA R34, R26, R26, R17 ;  /* 0x0000001a1a227223 */ /* 0x000fe20000000011 */
[----:B------:R-:W-:Y:S02]  /*2600*/  LOP3.LUT R17, R0, 0x7fffff, RZ, 0xc0, !PT ;  /* 0x007fffff00117812 */ /* 0x000fe400078ec0ff */
[----:B------:R-:W-:Y:S02]  /*2610*/  MOV R0, 0x3f800000 ;  /* 0x3f80000000007802 */ /* 0x000fe40000000f00 */
[----:B------:R-:W-:Y:S02]  /*2620*/  FSETP.GEU.AND P0, PT, |R34|, 1.175494350822287508e-38, PT ;  /* 0x008000002200780b */ /* 0x000fe40003f0e200 */
[----:B------:R-:W-:Y:S02]  /*2630*/  LOP3.LUT R17, R17, 0x40000000, RZ, 0xfc, !PT ;  /* 0x4000000011117812 */ /* 0x000fe400078efcff */
[----:B------:R-:W-:-:S02]  /*2640*/  LOP3.LUT R20, R16, 0xffff, RZ, 0xc0, !PT ;  /* 0x0000ffff10147812 */ /* 0x000fc400078ec0ff */
[----:B------:R-:W-:Y:S01]  /*2650*/  SHF.R.U32.HI R35, RZ, 0x10, R16 ;  /* 0x00000010ff237819 */ /* 0x000fe20000011610 */
[----:B------:R-:W-:Y:S01]  /*2660*/  FFMA R38, R17, 0.5, -R0 ;  /* 0x3f00000011267823 */ /* 0x000fe20000000800 */
[----:B------:R-:W-:-:S03]  /*2670*/  IMAD R16, R18, 0x9069, R19 ;  /* 0x0000906912107824 */ /* 0x000fc600078e0213 */
[----:B------:R-:W-:Y:S01]  /*2680*/  IMAD R17, R20, 0x4839, R35 ;  /* 0x0000483914117824 */ /* 0x000fe200078e0223 */
[----:B------:R-:W0:Y:S01]  /*2690*/  F2F.F64.F32 R18, R38 ;  /* 0x0000002600127310 */ /* 0x000e220000201800 */
[----:B------:R-:W-:-:S03]  /*26a0*/  @!P0 FMUL R34, R34, 16777216 ;  /* 0x4b80000022228820 */ /* 0x000fc60000400000 */
[----:B------:R-:W-:-:S04]  /*26b0*/  LEA R20, R16, R17, 0x10 ;  /* 0x0000001110147211 */ /* 0x000fc800078e80ff */
[----:B------:R1:W2:Y:S01]  /*26c0*/  MUFU.RSQ R35, R34 ;  /* 0x0000002200237308 */ /* 0x0002a20000001400 */
[----:B------:R-:W-:-:S04]  /*26d0*/  LOP3.LUT R20, R20, 0x7fffff, RZ, 0xc0, !PT ;  /* 0x007fffff14147812 */ /* 0x000fc800078ec0ff */
[----:B------:R-:W-:Y:S01]  /*26e0*/  LOP3.LUT R39, R20, 0x40000000, RZ, 0xfc, !PT ;  /* 0x4000000014277812 */ /* 0x000fe200078efcff */
[----:B0-----:R-:W-:Y:S01]  /*26f0*/  DMUL R18, R18, UR4 ;  /* 0x0000000412127c28 */ /* 0x001fe20008000000 */
[----:B-1---5:R-:W-:-:S03]  /*2700*/  FFMA R34, R31, R21, R42 ;  /* 0x000000151f227223 */ /* 0x022fc6000000002a */
[----:B------:R-:W-:Y:S02]  /*2710*/  FFMA R0, R39, 0.5, -R0 ;  /* 0x3f00000027007823 */ /* 0x000fe40000000800 */
[----:B------:R0:W1:Y:S03]  /*2720*/  F2F.F32.F64 R20, R18 ;  /* 0x0000001200147310 */ /* 0x0000660000301000 */
[----:B------:R-:W-:Y:S01]  /*2730*/  IADD3 R39, PT, PT, R0, -0xd000000, RZ ;  /* 0xf300000000277810 */ /* 0x000fe20007ffe0ff */
[----:B--2---:R-:W-:-:S03]  /*2740*/  @!P0 FMUL R35, R35, 4096 ;  /* 0x4580000023238820 */ /* 0x004fc60000400000 */
[----:B------:R-:W-:Y:S01]  /*2750*/  ISETP.GT.U32.AND P0, PT, R39, 0x727fffff, PT ;  /* 0x727fffff2700780c */ /* 0x000fe20003f04070 */
[----:B------:R-:W-:Y:S01]  /*2760*/  FFMA R39, R29, R23, R44 ;  /* 0x000000171d277223 */ /* 0x000fe2000000002c */
[----:B------:R2:W3:Y:S01]  /*2770*/  MUFU.RSQ R53, R0 ;  /* 0x0000000000357308 */ /* 0x0004e20000001400 */
[-C--:B------:R-:W-:Y:S01]  /*2780*/  FMUL R33, R33, R35.reuse ;  /* 0x0000002321217220 */ /* 0x080fe20000400000 */
[-C--:B------:R-:W-:Y:S01]  /*2790*/  FMUL R36, R36, R35.reuse ;  /* 0x0000002324247220 */ /* 0x080fe20000400000 */
[----:B------:R-:W-:Y:S01]  /*27a0*/  FMUL R35, R26, R35 ;  /* 0x000000231a237220 */ /* 0x000fe20000400000 */
[----:B------:R-:W-:Y:S01]  /*27b0*/  FFMA R26, R28, R40, R41 ;  /* 0x000000281c1a7223 */ /* 0x000fe20000000029 */
[C---:B------:R-:W-:Y:S01]  /*27c0*/  FMUL R44, R32.reuse, R33 ;  /* 0x00000021202c7220 */ /* 0x040fe20000400000 */
[-C--:B------:R-:W-:Y:S01]  /*27d0*/  FMUL R41, R37, R36.reuse ;  /* 0x0000002425297220 */ /* 0x080fe20000400000 */
[CC--:B0-----:R-:W-:Y:S02]  /*27e0*/  FMUL R18, R27.reuse, R35.reuse ;  /* 0x000000231b127220 */ /* 0x0c1fe40000400000 */
[----:B------:R-:W-:Y:S01]  /*27f0*/  FFMA R42, R27, R36, -R44 ;  /* 0x000000241b2a7223 */ /* 0x000fe2000000082c */
[----:B------:R-:W-:Y:S01]  /*2800*/  FFMA R38, R32, R35, -R41 ;  /* 0x0000002320267223 */ /* 0x000fe20000000829 */
[----:B------:R-:W-:Y:S01]  /*2810*/  FFMA R41, R37, R33, -R18 ;  /* 0x0000002125297223 */ /* 0x000fe20000000812 */
[----:B-12---:R-:W-:Y:S06]  /*2820*/  @!P0 BRA `(.L_x_26) ;  /* 0x0000000000108947 */ /* 0x006fec0003800000 */
[----:B------:R-:W-:-:S07]  /*2830*/  MOV R18, 0x2850 ;  /* 0x0000285000127802 */ /* 0x000fce0000000f00 */
[----:B---3--:R-:W-:Y:S05]  /*2840*/  CALL.REL.NOINC `($__internal_1_$__cuda_sm20_sqrt_rn_f32_slowpath) ;  /* 0x0000000c00207944 */ /* 0x008fea0003c00000 */
[----:B------:R-:W-:Y:S01]  /*2850*/  MOV R18, R44 ;  /* 0x0000002c00127202 */ /* 0x000fe20000000f00 */
[----:B------:R-:W-:Y:S06]  /*2860*/  BRA `(.L_x_27) ;  /* 0x0000000000107947 */ /* 0x000fec0003800000 */
.L_x_26:
[----:B---3--:R-:W-:Y:S01]  /*2870*/  FMUL.FTZ R19, R0, R53 ;  /* 0x0000003500137220 */ /* 0x008fe20000410000 */
[----:B------:R-:W-:-:S03]  /*2880*/  FMUL.FTZ R44, R53, 0.5 ;  /* 0x3f000000352c7820 */ /* 0x000fc60000410000 */
[----:B------:R-:W-:-:S04]  /*2890*/  FFMA R18, -R19, R19, R0 ;  /* 0x0000001313127223 */ /* 0x000fc80000000100 */
[----:B------:R-:W-:-:S07]  /*28a0*/  FFMA R18, R18, R44, R19 ;  /* 0x0000002c12127223 */ /* 0x000fce0000000013 */
.L_x_27:
[----:B------:R-:W-:Y:S05]  /*28b0*/  BSYNC.RECONVERGENT B1 ;  /* 0x0000000000017941 */ /* 0x000fea0003800200 */
.L_x_25:
[----:B------:R-:W-:Y:S01]  /*28c0*/  FMUL.RZ R44, R20, 0.15915493667125701904 ;  /* 0x3e22f983142c7820 */ /* 0x000fe2000040c000 */
[----:B------:R-:W-:Y:S01]  /*28d0*/  FADD R0, -R0, 1 ;  /* 0x3f80000000007421 */ /* 0x000fe20000000100 */
[----:B------:R-:W-:Y:S02]  /*28e0*/  BSSY.RECONVERGENT B1, `(.L_x_28) ;  /* 0x0000017000017945 */ /* 0x000fe40003800200 */
[----:B------:R-:W0:Y:S02]  /*28f0*/  MUFU.SIN R19, R44 ;  /* 0x0000002c00137308 */ /* 0x000e240000000400 */
[----:B------:R-:W-:-:S04]  /*2900*/  IADD3 R20, PT, PT, R0, -0xd000000, RZ ;  /* 0xf300000000147810 */ /* 0x000fc80007ffe0ff */
[----:B------:R-:W-:Y:S02]  /*2910*/  ISETP.GT.U32.AND P0, PT, R20, 0x727fffff, PT ;  /* 0x727fffff1400780c */ /* 0x000fe40003f04070 */
[----:B------:R-:W1:Y:S08]  /*2920*/  MUFU.COS R53, R44 ;  /* 0x0000002c00357308 */ /* 0x000e700000000000 */
[----:B------:R2:W3:Y:S01]  /*2930*/  MUFU.RSQ R55, R0 ;  /* 0x0000000000377308 */ /* 0x0004e20000001400 */
[----:B0-----:R-:W-:-:S04]  /*2940*/  FMUL R19, R19, R18 ;  /* 0x0000001213137220 */ /* 0x001fc80000400000 */
[-C--:B------:R-:W-:Y:S01]  /*2950*/  FMUL R20, R38, R19.reuse ;  /* 0x0000001326147220 */ /* 0x080fe20000400000 */
[-C--:B------:R-:W-:Y:S01]  /*2960*/  FMUL R41, R41, R19.reuse ;  /* 0x0000001329297220 */ /* 0x080fe20000400000 */
[----:B------:R-:W-:Y:S01]  /*2970*/  FMUL R42, R42, R19 ;  /* 0x000000132a2a7220 */ /* 0x000fe20000400000 */
[----:B-1----:R-:W-:-:S04]  /*2980*/  FMUL R18, R53, R18 ;  /* 0x0000001235127220 */ /* 0x002fc80000400000 */
[-C--:B------:R-:W-:Y:S01]  /*2990*/  FFMA R20, R33, R18.reuse, R20 ;  /* 0x0000001221147223 */ /* 0x080fe20000000014 */
[-C--:B------:R-:W-:Y:S01]  /*29a0*/  FFMA R33, R36, R18.reuse, R41 ;  /* 0x0000001224217223 */ /* 0x080fe20000000029 */
[----:B------:R-:W-:Y:S01]  /*29b0*/  FFMA R36, R35, R18, R42 ;  /* 0x0000001223247223 */ /* 0x000fe2000000002a */
[----:B--2---:R-:W-:Y:S06]  /*29c0*/  @!P0 BRA `(.L_x_29) ;  /* 0x0000000000108947 */ /* 0x004fec0003800000 */
[----:B------:R-:W-:-:S07]  /*29d0*/  MOV R18, 0x29f0 ;  /* 0x000029f000127802 */ /* 0x000fce0000000f00 */
[----:B---3--:R-:W-:Y:S05]  /*29e0*/  CALL.REL.NOINC `($__internal_1_$__cuda_sm20_sqrt_rn_f32_slowpath) ;  /* 0x0000000800b87944 */ /* 0x008fea0003c00000 */
[----:B------:R-:W-:Y:S01]  /*29f0*/  MOV R0, R44 ;  /* 0x0000002c00007202 */ /* 0x000fe20000000f00 */
[----:B------:R-:W-:Y:S06]  /*2a00*/  BRA `(.L_x_30) ;  /* 0x0000000000107947 */ /* 0x000fec0003800000 */
.L_x_29:
[----:B---3--:R-:W-:Y:S01]  /*2a10*/  FMUL.FTZ R19, R0, R55 ;  /* 0x0000003700137220 */ /* 0x008fe20000410000 */
[----:B------:R-:W-:-:S03]  /*2a20*/  FMUL.FTZ R18, R55, 0.5 ;  /* 0x3f00000037127820 */ /* 0x000fc60000410000 */
[----:B------:R-:W-:-:S04]  /*2a30*/  FFMA R0, -R19, R19, R0 ;  /* 0x0000001313007223 */ /* 0x000fc80000000100 */
[----:B------:R-:W-:-:S07]  /*2a40*/  FFMA R0, R0, R18, R19 ;  /* 0x0000001200007223 */ /* 0x000fce0000000013 */
.L_x_30:
[----:B------:R-:W-:Y:S05]  /*2a50*/  BSYNC.RECONVERGENT B1 ;  /* 0x0000000000017941 */ /* 0x000fea0003800200 */
.L_x_28:
[-C--:B------:R-:W-:Y:S01]  /*2a60*/  FFMA R19, R32, R0.reuse, R33 ;  /* 0x0000000020137223 */ /* 0x080fe20000000021 */
[----:B------:R-:W-:Y:S01]  /*2a70*/  IADD3 R22, PT, PT, R22, 0x1, RZ ;  /* 0x0000000116167810 */ /* 0x000fe20007ffe0ff */
[-C--:B------:R-:W-:Y:S01]  /*2a80*/  FFMA R18, R27, R0.reuse, R20 ;  /* 0x000000001b127223 */ /* 0x080fe20000000014 */
[----:B------:R-:W-:Y:S01]  /*2a90*/  FFMA R20, R37, R0, R36 ;  /* 0x0000000025147223 */ /* 0x000fe20000000024 */
[----:B------:R-:W-:Y:S01]  /*2aa0*/  FMUL R33, R32, R19 ;  /* 0x0000001320217220 */ /* 0x000fe20000400000 */
[----:B------:R-:W-:Y:S01]  /*2ab0*/  ISETP.NE.AND P0, PT, R22, 0x4, PT ;  /* 0x000000041600780c */ /* 0x000fe20003f05270 */
[C---:B------:R-:W-:Y:S01]  /*2ac0*/  FFMA R0, R27.reuse, 0.0010000000474974513054, R43 ;  /* 0x3a83126f1b007823 */ /* 0x040fe2000000002b */
[----:B------:R-:W-:Y:S01]  /*2ad0*/  FFMA R32, R32, 0.0010000000474974513054, R45 ;  /* 0x3a83126f20207823 */ /* 0x000fe2000000002d */
[----:B------:R-:W-:-:S04]  /*2ae0*/  FFMA R33, R27, R18, R33 ;  /* 0x000000121b217223 */ /* 0x000fc80000000021 */
[C---:B------:R-:W-:Y:S01]  /*2af0*/  FFMA R33, R37.reuse, R20, R33 ;  /* 0x0000001425217223 */ /* 0x040fe20000000021 */
[----:B------:R-:W-:-:S03]  /*2b00*/  FFMA R37, R37, 0.0010000000474974513054, R46 ;  /* 0x3a83126f25257823 */ /* 0x000fc6000000002e */
[-C--:B------:R-:W-:Y:S01]  /*2b10*/  FMUL R27, R51, R33.reuse ;  /* 0x00000021331b7220 */ /* 0x080fe20000400000 */
[-C--:B------:R-:W-:Y:S01]  /*2b20*/  FMUL R36, R50, R33.reuse ;  /* 0x0000002132247220 */ /* 0x080fe20000400000 */
[----:B------:R-:W-:Y:S02]  /*2b30*/  FMUL R38, R30, R33 ;  /* 0x000000211e267220 */ /* 0x000fe40000400000 */
[----:B------:R-:W-:Y:S01]  /*2b40*/  FMUL R40, R27, R40 ;  /* 0x000000281b287220 */ /* 0x000fe20000400000 */
[----:B------:R-:W-:Y:S01]  /*2b50*/  FMUL R23, R36, R23 ;  /* 0x0000001724177220 */ /* 0x000fe20000400000 */
[----:B------:R-:W-:Y:S01]  /*2b60*/  FMUL R21, R38, R21 ;  /* 0x0000001526157220 */ /* 0x000fe20000400000 */
[----:B------:R-:W-:Y:S06]  /*2b70*/  @P0 BRA `(.L_x_31) ;  /* 0xffffffe000b40947 */ /* 0x000fec000383ffff */
.L_x_15:
[----:B------:R-:W-:Y:S05]  /*2b80*/  BSYNC.RECONVERGENT B0 ;  /* 0x0000000000007941 */ /* 0x000fea0003800200 */
.L_x_6:
[----:B------:R-:W-:Y:S01]  /*2b90*/  FFMA R13, R26, 0.5, R13 ;  /* 0x3f0000001a0d7823 */ /* 0x000fe2000000000d */
[----:B------:R-:W-:Y:S01]  /*2ba0*/  FFMA R14, R39, 0.5, R14 ;  /* 0x3f000000270e7823 */ /* 0x000fe2000000000e */
[----:B------:R-:W-:Y:S01]  /*2bb0*/  FFMA R15, R34, 0.5, R15 ;  /* 0x3f000000220f7823 */ /* 0x000fe2000000000f */
[----:B------:R-:W-:Y:S01]  /*2bc0*/  UPLOP3.LUT UP0, UPT, UPT, UPT, UPT, 0x40, 0x4 ;  /* 0x000000000004789c */ /* 0x000fe20003f0e870 */
[----:B------:R-:W-:Y:S10]  /*2bd0*/  BRA.U UP1, `(.L_x_32) ;  /* 0xffffffdd01287547 */ /* 0x000ff4000b83ffff */
[----:B------:R-:W-:Y:S01]  /*2be0*/  FADD.SAT R14, RZ, R14 ;  /* 0x0000000eff0e7221 */ /* 0x000fe20000002000 */
[----:B------:R-:W-:Y:S01]  /*2bf0*/  FADD.SAT R13, RZ, R13 ;  /* 0x0000000dff0d7221 */ /* 0x000fe20000002000 */
[----:B------:R-:W-:Y:S01]  /*2c00*/  FADD.SAT R15, RZ, R15 ;  /* 0x0000000fff0f7221 */ /* 0x000fe20000002000 */
[----:B------:R-:W-:Y:S01]  /*2c10*/  HFMA2 R10, -RZ, RZ, 0, 0 ;  /* 0x00000000ff0a7431 */ /* 0x000fe200000001ff */
[----:B------:R-:W-:Y:S01]  /*2c20*/  MOV R11, 0x406fe000 ;  /* 0x406fe000000b7802 */ /* 0x000fe20000000f00 */
[----:B------:R-:W0:Y:S01]  /*2c30*/  LDCU UR4, c[0x0][0x380] ;  /* 0x00007000ff0477ac */ /* 0x000e220008000800 */
[----:B------:R-:W-:Y:S02]  /*2c40*/  FSETP.GEU.AND P1, PT, R14, 1.175494350822287508e-38, PT ;  /* 0x008000000e00780b */ /* 0x000fe40003f2e000 */
[----:B------:R-:W-:Y:S02]  /*2c50*/  FSETP.GEU.AND P0, PT, R13, 1.175494350822287508e-38, PT ;  /* 0x008000000d00780b */ /* 0x000fe40003f0e000 */
[----:B------:R-:W-:-:S09]  /*2c60*/  FSETP.GEU.AND P2, PT, R15, 1.175494350822287508e-38, PT ;  /* 0x008000000f00780b */ /* 0x000fd20003f4e000 */
[----:B------:R-:W-:Y:S02]  /*2c70*/  @!P1 FMUL R14, R14, 16777216 ;  /* 0x4b8000000e0e9820 */ /* 0x000fe40000400000 */
[----:B------:R-:W-:Y:S02]  /*2c80*/  @!P0 FMUL R13, R13, 16777216 ;  /* 0x4b8000000d0d8820 */ /* 0x000fe40000400000 */
[----:B------:R-:W1:Y:S01]  /*2c90*/  MUFU.LG2 R4, R14 ;  /* 0x0000000e00047308 */ /* 0x000e620000000c00 */
[----:B------:R-:W-:Y:S01]  /*2ca0*/  @!P2 FMUL R15, R15, 16777216 ;  /* 0x4b8000000f0fa820 */ /* 0x000fe20000400000 */
[----:B0-----:R-:W-:-:S06]  /*2cb0*/  IMAD R3, R2, UR4, R3 ;  /* 0x0000000402037c24 */ /* 0x001fcc000f8e0203 */
[----:B------:R-:W0:Y:S08]  /*2cc0*/  MUFU.LG2 R0, R13 ;  /* 0x0000000d00007308 */ /* 0x000e300000000c00 */
[----:B------:R-:W2:Y:S01]  /*2cd0*/  MUFU.LG2 R5, R15 ;  /* 0x0000000f00057308 */ /* 0x000ea20000000c00 */
[----:B-1----:R-:W-:-:S04]  /*2ce0*/  @!P1 FADD R4, R4, -24 ;  /* 0xc1c0000004049421 */ /* 0x002fc80000000000 */
[----:B------:R-:W-:Y:S01]  /*2cf0*/  FMUL R8, R4, 0.45454546809196472168 ;  /* 0x3ee8ba2f04087820 */ /* 0x000fe20000400000 */
[----:B0-----:R-:W-:-:S04]  /*2d00*/  @!P0 FADD R0, R0, -24 ;  /* 0xc1c0000000008421 */ /* 0x001fc80000000000 */
[----:B------:R-:W-:Y:S01]  /*2d10*/  FSETP.GEU.AND P1, PT, R8, -126, PT ;  /* 0xc2fc00000800780b */ /* 0x000fe20003f2e000 */
[----:B------:R-:W-:Y:S01]  /*2d20*/  FMUL R0, R0, 0.45454546809196472168 ;  /* 0x3ee8ba2f00007820 */ /* 0x000fe20000400000 */
[----:B--2---:R-:W-:-:S04]  /*2d30*/  @!P2 FADD R5, R5, -24 ;  /* 0xc1c000000505a421 */ /* 0x004fc80000000000 */
[----:B------:R-:W-:Y:S01]  /*2d40*/  FSETP.GEU.AND P0, PT, R0, -126, PT ;  /* 0xc2fc00000000780b */ /* 0x000fe20003f0e000 */
[----:B------:R-:W-:-:S06]  /*2d50*/  FMUL R14, R5, 0.45454546809196472168 ;  /* 0x3ee8ba2f050e7820 */ /* 0x000fcc0000400000 */
[----:B------:R-:W-:Y:S01]  /*2d60*/  @!P1 FMUL R8, R8, 0.5 ;  /* 0x3f00000008089820 */ /* 0x000fe20000400000 */
[----:B------:R-:W-:-:S03]  /*2d70*/  FSETP.GEU.AND P2, PT, R14, -126, PT ;  /* 0xc2fc00000e00780b */ /* 0x000fc60003f4e000 */
[----:B------:R-:W0:Y:S02]  /*2d80*/  MUFU.EX2 R13, R8 ;  /* 0x00000008000d7308 */ /* 0x000e240000000800 */
[----:B------:R-:W-:-:S06]  /*2d90*/  @!P0 FMUL R0, R0, 0.5 ;  /* 0x3f00000000008820 */ /* 0x000fcc0000400000 */
[----:B------:R-:W1:Y:S02]  /*2da0*/  MUFU.EX2 R12, R0 ;  /* 0x00000000000c7308 */ /* 0x000e640000000800 */
[----:B------:R-:W-:-:S06]  /*2db0*/  @!P2 FMUL R14, R14, 0.5 ;  /* 0x3f0000000e0ea820 */ /* 0x000fcc0000400000 */
[----:B------:R-:W2:Y:S01]  /*2dc0*/  MUFU.EX2 R15, R14 ;  /* 0x0000000e000f7308 */ /* 0x000ea20000000800 */
[----:B0-----:R-:W-:-:S07]  /*2dd0*/  @!P1 FMUL R13, R13, R13 ;  /* 0x0000000d0d0d9220 */ /* 0x001fce0000400000 */
[----:B------:R-:W0:Y:S01]  /*2de0*/  F2F.F64.F32 R6, R13 ;  /* 0x0000000d00067310 */ /* 0x000e220000201800 */
[----:B-1----:R-:W-:-:S07]  /*2df0*/  @!P0 FMUL R12, R12, R12 ;  /* 0x0000000c0c0c8220 */ /* 0x002fce0000400000 */
[----:B------:R-:W1:Y:S01]  /*2e00*/  F2F.F64.F32 R4, R12 ;  /* 0x0000000c00047310 */ /* 0x000e620000201800 */
[----:B--2---:R-:W-:Y:S01]  /*2e10*/  @!P2 FMUL R15, R15, R15 ;  /* 0x0000000f0f0fa220 */ /* 0x004fe20000400000 */
[----:B0-----:R-:W-:-:S06]  /*2e20*/  DFMA R6, R6, R10, 0.5 ;  /* 0x3fe000000606742b */ /* 0x001fcc000000000a */
[----:B------:R-:W0:Y:S01]  /*2e30*/  F2F.F64.F32 R8, R15 ;  /* 0x0000000f00087310 */ /* 0x000e220000201800 */
[----:B-1----:R-:W-:-:S07]  /*2e40*/  DFMA R4, R4, R10, 0.5 ;  /* 0x3fe000000404742b */ /* 0x002fce000000000a */
[----:B------:R-:W1:Y:S01]  /*2e50*/  F2I.U32.F64.TRUNC R6, R6 ;  /* 0x0000000600067311 */ /* 0x000e62000030d000 */
[----:B0-----:R-:W-:Y:S01]  /*2e60*/  DFMA R8, R8, R10, 0.5 ;  /* 0x3fe000000808742b */ /* 0x001fe2000000000a */
[----:B------:R-:W0:Y:S06]  /*2e70*/  LDC.64 R10, c[0x0][0x398] ;  /* 0x0000e600ff0a7b82 */ /* 0x000e2c0000000a00 */
[----:B------:R-:W2:Y:S01]  /*2e80*/  F2I.U32.F64.TRUNC R4, R4 ;  /* 0x0000000400047311 */ /* 0x000ea2000030d000 */
[----:B-1----:R-:W-:-:S07]  /*2e90*/  SHF.L.U32 R0, R6, 0x8, RZ ;  /* 0x0000000806007819 */ /* 0x002fce00000006ff */
[----:B------:R-:W1:Y:S01]  /*2ea0*/  F2I.U32.F64.TRUNC R8, R8 ;  /* 0x0000000800087311 */ /* 0x000e62000030d000 */
[----:B------:R-:W-:-:S04]  /*2eb0*/  LOP3.LUT R13, R0, 0xff00, RZ, 0xc0, !PT ;  /* 0x0000ff00000d7812 */ /* 0x000fc800078ec0ff */
[----:B--2---:R-:W-:Y:S02]  /*2ec0*/  LOP3.LUT R13, R13, 0xff, R4, 0xf8, !PT ;  /* 0x000000ff0d0d7812 */ /* 0x004fe400078ef804 */
[----:B-1----:R-:W-:Y:S01]  /*2ed0*/  SHF.L.U32 R0, R8, 0x10, RZ ;  /* 0x0000001008007819 */ /* 0x002fe200000006ff */
[----:B0-----:R-:W-:-:S03]  /*2ee0*/  IMAD.WIDE.U32 R2, R3, 0x4, R10 ;  /* 0x0000000403027825 */ /* 0x001fc600078e000a */
[----:B------:R-:W-:-:S05]  /*2ef0*/  LOP3.LUT R13, R13, 0xff0000, R0, 0xf8, !PT ;  /* 0x00ff00000d0d7812 */ /* 0x000fca00078ef800 */
[----:B------:R-:W-:Y:S01]  /*2f00*/  STG.E desc[UR8][R2.64], R13 ;  /* 0x0000000d02007986 */ /* 0x000fe2000c101908 */
[----:B------:R-:W-:Y:S05]  /*2f10*/  EXIT ;  /* 0x000000000000794d */ /* 0x000fea0003800000 */
        .weak           $__internal_0_$__cuda_sm20_div_rn_f64_full
        .type           $__internal_0_$__cuda_sm20_div_rn_f64_full,@function
        .size           $__internal_0_$__cuda_sm20_div_rn_f64_full,($__internal_1_$__cuda_sm20_sqrt_rn_f32_slowpath - $__internal_0_$__cuda_sm20_div_rn_f64_full)
$__internal_0_$__cuda_sm20_div_rn_f64_full:
[C---:B------:R-:W-:Y:S01]  /*2f20*/  FSETP.GEU.AND P0, PT, |R29|.reuse, 1.469367938527859385e-39, PT ;  /* 0x001000001d00780b */ /* 0x040fe20003f0e200 */
[----:B------:R-:W-:Y:S01]  /*2f30*/  BSSY.RECONVERGENT B3, `(.L_x_33) ;  /* 0x0000056000037945 */ /* 0x000fe20003800200 */
[----:B------:R-:W-:Y:S02]  /*2f40*/  LOP3.LUT R26, R29, 0x800fffff, RZ, 0xc0, !PT ;  /* 0x800fffff1d1a7812 */ /* 0x000fe400078ec0ff */
[----:B------:R-:W-:Y:S02]  /*2f50*/  MOV R32, 0x1 ;  /* 0x0000000100207802 */ /* 0x000fe40000000f00 */
[----:B------:R-:W-:Y:S02]  /*2f60*/  LOP3.LUT R27, R26, 0x3ff00000, RZ, 0xfc, !PT ;  /* 0x3ff000001a1b7812 */ /* 0x000fe400078efcff */
[----:B------:R-:W-:Y:S02]  /*2f70*/  MOV R26, R28 ;  /* 0x0000001c001a7202 */ /* 0x000fe40000000f00 */
[----:B------:R-:W-:-:S02]  /*2f80*/  FSETP.GEU.AND P2, PT, |R31|, 1.469367938527859385e-39, PT ;  /* 0x001000001f00780b */ /* 0x000fc40003f4e200 */
[----:B------:R-:W-:Y:S01]  /*2f90*/  LOP3.LUT R52, R31, 0x7ff00000, RZ, 0xc0, !PT ;  /* 0x7ff000001f347812 */ /* 0x000fe200078ec0ff */
[----:B------:R-:W-:Y:S01]  /*2fa0*/  @!P0 DMUL R26, R28, 8.98846567431157953865e+307 ;  /* 0x7fe000001c1a8828 */ /* 0x000fe20000000000 */
[----:B------:R-:W-:Y:S02]  /*2fb0*/  MOV R53, 0x1ca00000 ;  /* 0x1ca0000000357802 */ /* 0x000fe40000000f00 */
[----:B------:R-:W-:-:S03]  /*2fc0*/  LOP3.LUT R55, R29, 0x7ff00000, RZ, 0xc0, !PT ;  /* 0x7ff000001d377812 */ /* 0x000fc600078ec0ff */
[----:B------:R-:W0:Y:S01]  /*2fd0*/  MUFU.RCP64H R33, R27 ;  /* 0x0000001b00217308 */ /* 0x000e220000001800 */
[----:B------:R-:W-:-:S03]  /*2fe0*/  ISETP.GE.U32.AND P1, PT, R52, R55, PT ;  /* 0x000000373400720c */ /* 0x000fc60003f26070 */
[----:B------:R-:W-:Y:S02]  /*2ff0*/  @!P2 LOP3.LUT R37, R29, 0x7ff00000, RZ, 0xc0, !PT ;  /* 0x7ff000001d25a812 */ /* 0x000fe400078ec0ff */
[----:B------:R-:W-:Y:S02]  /*3000*/  @!P0 LOP3.LUT R55, R27, 0x7ff00000, RZ, 0xc0, !PT ;  /* 0x7ff000001b378812 */ /* 0x000fe400078ec0ff */
[----:B------:R-:W-:-:S04]  /*3010*/  @!P2 ISETP.GE.U32.AND P3, PT, R52, R37, PT ;  /* 0x000000253400a20c */ /* 0x000fc80003f66070 */
[----:B------:R-:W-:-:S04]  /*3020*/  @!P2 SEL R37, R53, 0x63400000, !P3 ;  /* 0x634000003525a807 */ /* 0x000fc80005800000 */
[----:B------:R-:W-:Y:S01]  /*3030*/  @!P2 LOP3.LUT R38, R37, 0x80000000, R31, 0xf8, !PT ;  /* 0x800000002526a812 */ /* 0x000fe200078ef81f */
[----:B0-----:R-:W-:-:S03]  /*3040*/  DFMA R34, R32, -R26, 1 ;  /* 0x3ff000002022742b */ /* 0x001fc6000000081a */
[----:B------:R-:W-:Y:S02]  /*3050*/  @!P2 LOP3.LUT R39, R38, 0x100000, RZ, 0xfc, !PT ;  /* 0x001000002627a812 */ /* 0x000fe400078efcff */
[----:B------:R-:W-:-:S03]  /*3060*/  @!P2 MOV R38, RZ ;  /* 0x000000ff0026a202 */ /* 0x000fc60000000f00 */
[----:B------:R-:W-:-:S08]  /*3070*/  DFMA R34, R34, R34, R34 ;  /* 0x000000222222722b */ /* 0x000fd00000000022 */
[----:B------:R-:W-:Y:S01]  /*3080*/  DFMA R34, R32, R34, R32 ;  /* 0x000000222022722b */ /* 0x000fe20000000020 */
[----:B------:R-:W-:Y:S02]  /*3090*/  SEL R33, R53, 0x63400000, !P1 ;  /* 0x6340000035217807 */ /* 0x000fe40004800000 */
[----:B------:R-:W-:Y:S02]  /*30a0*/  MOV R32, R30 ;  /* 0x0000001e00207202 */ /* 0x000fe40000000f00 */
[----:B------:R-:W-:-:S03]  /*30b0*/  LOP3.LUT R33, R33, 0x800fffff, R31, 0xf8, !PT ;  /* 0x800fffff21217812 */ /* 0x000fc600078ef81f */
[----:B------:R-:W-:-:S03]  /*30c0*/  DFMA R36, R34, -R26, 1 ;  /* 0x3ff000002224742b */ /* 0x000fc6000000081a */
[----:B------:R-:W-:-:S05]  /*30d0*/  @!P2 DFMA R32, R32, 2, -R38 ;  /* 0x400000002020a82b */ /* 0x000fca0000000826 */
[----:B------:R-:W-:-:S08]  /*30e0*/  DFMA R34, R34, R36, R34 ;  /* 0x000000242222722b */ /* 0x000fd00000000022 */
[----:B------:R-:W-:-:S08]  /*30f0*/  DMUL R36, R34, R32 ;  /* 0x0000002022247228 */ /* 0x000fd00000000000 */
[----:B------:R-:W-:-:S08]  /*3100*/  DFMA R38, R36, -R26, R32 ;  /* 0x8000001a2426722b */ /* 0x000fd00000000020 */
[----:B------:R-:W-:Y:S01]  /*3110*/  DFMA R38, R34, R38, R36 ;  /* 0x000000262226722b */ /* 0x000fe20000000024 */
[----:B------:R-:W-:Y:S02]  /*3120*/  MOV R36, R52 ;  /* 0x0000003400247202 */ /* 0x000fe40000000f00 */
[----:B------:R-:W-:Y:S02]  /*3130*/  @!P2 LOP3.LUT R36, R33, 0x7ff00000, RZ, 0xc0, !PT ;  /* 0x7ff000002124a812 */ /* 0x000fe400078ec0ff */
[----:B------:R-:W-:Y:S02]  /*3140*/  IADD3 R35, PT, PT, R55, -0x1, RZ ;  /* 0xffffffff37237810 */ /* 0x000fe40007ffe0ff */
[----:B------:R-:W-:-:S04]  /*3150*/  IADD3 R34, PT, PT, R36, -0x1, RZ ;  /* 0xffffffff24227810 */ /* 0x000fc80007ffe0ff */
[----:B------:R-:W-:-:S04]  /*3160*/  ISETP.GT.U32.AND P0, PT, R34, 0x7feffffe, PT ;  /* 0x7feffffe2200780c */ /* 0x000fc80003f04070 */
[----:B------:R-:W-:-:S13]  /*3170*/  ISETP.GT.U32.OR P0, PT, R35, 0x7feffffe, P0 ;  /* 0x7feffffe2300780c */ /* 0x000fda0000704470 */
[----:B------:R-:W-:Y:S05]  /*3180*/  @P0 BRA `(.L_x_34) ;  /* 0x00000000006c0947 */ /* 0x000fea0003800000 */
[----:B------:R-:W-:-:S04]  /*3190*/  LOP3.LUT R31, R29, 0x7ff00000, RZ, 0xc0, !PT ;  /* 0x7ff000001d1f7812 */ /* 0x000fc800078ec0ff */
[CC--:B------:R-:W-:Y:S02]  /*31a0*/  VIADDMNMX R30, R52.reuse, -R31.reuse, 0xb9600000, !PT ;  /* 0xb9600000341e7446 */ /* 0x0c0fe4000780091f */
[----:B------:R-:W-:Y:S02]  /*31b0*/  ISETP.GE.U32.AND P0, PT, R52, R31, PT ;  /* 0x0000001f3400720c */ /* 0x000fe40003f06070 */
[----:B------:R-:W-:Y:S02]  /*31c0*/  VIMNMX R30, PT, PT, R30, 0x46a00000, PT ;  /* 0x46a000001e1e7848 */ /* 0x000fe40003fe0100 */
[----:B------:R-:W-:-:S04]  /*31d0*/  SEL R53, R53, 0x63400000, !P0 ;  /* 0x6340000035357807 */ /* 0x000fc80004000000 */
[----:B------:R-:W-:Y:S02]  /*31e0*/  IADD3 R36, PT, PT, -R53, R30, RZ ;  /* 0x0000001e35247210 */ /* 0x000fe40007ffe1ff */
[----:B------:R-:W-:Y:S02]  /*31f0*/  MOV R30, RZ ;  /* 0x000000ff001e7202 */ /* 0x000fe40000000f00 */
[----:B------:R-:W-:-:S06]  /*3200*/  IADD3 R31, PT, PT, R36, 0x7fe00000, RZ ;  /* 0x7fe00000241f7810 */ /* 0x000fcc0007ffe0ff */
[----:B------:R-:W-:-:S10]  /*3210*/  DMUL R34, R38, R30 ;  /* 0x0000001e26227228 */ /* 0x000fd40000000000 */
[----:B------:R-:W-:-:S13]  /*3220*/  FSETP.GTU.AND P0, PT, |R35|, 1.469367938527859385e-39, PT ;  /* 0x001000002300780b */ /* 0x000fda0003f0c200 */
[----:B------:R-:W-:Y:S05]  /*3230*/  @P0 BRA `(.L_x_35) ;  /* 0x0000000000940947 */ /* 0x000fea0003800000 */
[----:B------:R-:W-:Y:S01]  /*3240*/  DFMA R32, R38, -R26, R32 ;  /* 0x8000001a2620722b */ /* 0x000fe20000000020 */
[----:B------:R-:W-:-:S09]  /*3250*/  MOV R30, RZ ;  /* 0x000000ff001e7202 */ /* 0x000fd20000000f00 */
[C---:B------:R-:W-:Y:S02]  /*3260*/  FSETP.NEU.AND P0, PT, R33.reuse, RZ, PT ;  /* 0x000000ff2100720b */ /* 0x040fe40003f0d000 */
[----:B------:R-:W-:-:S04]  /*3270*/  LOP3.LUT R37, R33, 0x80000000, R29, 0x48, !PT ;  /* 0x8000000021257812 */ /* 0x000fc800078e481d */
[----:B------:R-:W-:-:S07]  /*3280*/  LOP3.LUT R31, R37, R31, RZ, 0xfc, !PT ;  /* 0x0000001f251f7212 */ /* 0x000fce00078efcff */
[----:B------:R-:W-:Y:S05]  /*3290*/  @!P0 BRA `(.L_x_35) ;  /* 0x00000000007c8947 */ /* 0x000fea0003800000 */
[----:B------:R-:W-:Y:S01]  /*32a0*/  IADD3 R27, PT, PT, -R36, RZ, RZ ;  /* 0x000000ff241b7210 */ /* 0x000fe20007ffe1ff */
[----:B------:R-:W-:Y:S01]  /*32b0*/  DMUL.RP R30, R38, R30 ;  /* 0x0000001e261e7228 */ /* 0x000fe20000008000 */
[----:B------:R-:W-:-:S06]  /*32c0*/  MOV R26, RZ ;  /* 0x000000ff001a7202 */ /* 0x000fcc0000000f00 */
[----:B------:R-:W-:-:S03]  /*32d0*/  DFMA R26, R34, -R26, R38 ;  /* 0x8000001a221a722b */ /* 0x000fc60000000026 */
[----:B------:R-:W-:-:S03]  /*32e0*/  LOP3.LUT R37, R31, R37, RZ, 0x3c, !PT ;  /* 0x000000251f257212 */ /* 0x000fc600078e3cff */
[----:B------:R-:W-:-:S04]  /*32f0*/  IADD3 R26, PT, PT, -R36, -0x43300000, RZ ;  /* 0xbcd00000241a7810 */ /* 0x000fc80007ffe1ff */
[----:B------:R-:W-:-:S04]  /*3300*/  FSETP.NEU.AND P0, PT, |R27|, R26, PT ;  /* 0x0000001a1b00720b */ /* 0x000fc80003f0d200 */
[----:B------:R-:W-:Y:S02]  /*3310*/  FSEL R34, R30, R34, !P0 ;  /* 0x000000221e227208 */ /* 0x000fe40004000000 */
[----:B------:R-:W-:Y:S01]  /*3320*/  FSEL R35, R37, R35, !P0 ;  /* 0x0000002325237208 */ /* 0x000fe20004000000 */
[----:B------:R-:W-:Y:S06]  /*3330*/  BRA `(.L_x_35) ;  /* 0x0000000000547947 */ /* 0x000fec0003800000 */
.L_x_34:
[----:B------:R-:W-:-:S14]  /*3340*/  DSETP.NAN.AND P0, PT, R30, R30, PT ;  /* 0x0000001e1e00722a */ /* 0x000fdc0003f08000 */
[----:B------:R-:W-:Y:S05]  /*3350*/  @P0 BRA `(.L_x_36) ;  /* 0x0000000000440947 */ /* 0x000fea0003800000 */
[----:B------:R-:W-:-:S14]  /*3360*/  DSETP.NAN.AND P0, PT, R28, R28, PT ;  /* 0x0000001c1c00722a */ /* 0x000fdc0003f08000 */
[----:B------:R-:W-:Y:S05]  /*3370*/  @P0 BRA `(.L_x_37) ;  /* 0x0000000000300947 */ /* 0x000fea0003800000 */
[----:B------:R-:W-:Y:S02]  /*3380*/  ISETP.NE.AND P0, PT, R36, R55, PT ;  /* 0x000000372400720c */ /* 0x000fe40003f05270 */
[----:B------:R-:W-:Y:S02]  /*3390*/  MOV R34, 0x0 ;  /* 0x0000000000227802 */ /* 0x000fe40000000f00 */
[----:B------:R-:W-:-:S09]  /*33a0*/  MOV R35, 0xfff80000 ;  /* 0xfff8000000237802 */ /* 0x000fd20000000f00 */
[----:B------:R-:W-:Y:S05]  /*33b0*/  @!P0 BRA `(.L_x_35) ;  /* 0x0000000000348947 */ /* 0x000fea0003800000 */
[----:B------:R-:W-:Y:S02]  /*33c0*/  ISETP.NE.AND P0, PT, R36, 0x7ff00000, PT ;  /* 0x7ff000002400780c */ /* 0x000fe40003f05270 */
[----:B------:R-:W-:Y:S02]  /*33d0*/  LOP3.LUT R35, R31, 0x80000000, R29, 0x48, !PT ;  /* 0x800000001f237812 */ /* 0x000fe400078e481d */
[----:B------:R-:W-:-:S13]  /*33e0*/  ISETP.EQ.OR P0, PT, R55, RZ, !P0 ;  /* 0x000000ff3700720c */ /* 0x000fda0004702670 */
[----:B------:R-:W-:Y:S02]  /*33f0*/  @P0 LOP3.LUT R26, R35, 0x7ff00000, RZ, 0xfc, !PT ;  /* 0x7ff00000231a0812 */ /* 0x000fe400078efcff */
[----:B------:R-:W-:Y:S02]  /*3400*/  @!P0 MOV R34, RZ ;  /* 0x000000ff00228202 */ /* 0x000fe40000000f00 */
[----:B------:R-:W-:Y:S02]  /*3410*/  @P0 MOV R34, RZ ;  /* 0x000000ff00220202 */ /* 0x000fe40000000f00 */
[----:B------:R-:W-:Y:S01]  /*3420*/  @P0 MOV R35, R26 ;  /* 0x0000001a00230202 */ /* 0x000fe20000000f00 */
[----:B------:R-:W-:Y:S06]  /*3430*/  BRA `(.L_x_35) ;  /* 0x0000000000147947 */ /* 0x000fec0003800000 */
.L_x_37:
[----:B------:R-:W-:Y:S02]  /*3440*/  LOP3.LUT R35, R29, 0x80000, RZ, 0xfc, !PT ;  /* 0x000800001d237812 */ /* 0x000fe400078efcff */
[----:B------:R-:W-:Y:S01]  /*3450*/  MOV R34, R28 ;  /* 0x0000001c00227202 */ /* 0x000fe20000000f00 */
[----:B------:R-:W-:Y:S06]  /*3460*/  BRA `(.L_x_35) ;  /* 0x0000000000087947 */ /* 0x000fec0003800000 */
.L_x_36:
[----:B------:R-:W-:Y:S02]  /*3470*/  LOP3.LUT R35, R31, 0x80000, RZ, 0xfc, !PT ;  /* 0x000800001f237812 */ /* 0x000fe400078efcff */
[----:B------:R-:W-:-:S07]  /*3480*/  MOV R34, R30 ;  /* 0x0000001e00227202 */ /* 0x000fce0000000f00 */
.L_x_35:
[----:B------:R-:W-:Y:S05]  /*3490*/  BSYNC.RECONVERGENT B3 ;  /* 0x0000000000037941 */ /* 0x000fea0003800200 */
.L_x_33:
[----:B------:R-:W-:Y:S01]  /*34a0*/  HFMA2 R27, -RZ, RZ, 0, 0 ;  /* 0x00000000ff1b7431 */ /* 0x000fe200000001ff */
[----:B------:R-:W-:-:S04]  /*34b0*/  MOV R26, R0 ;  /* 0x00000000001a7202 */ /* 0x000fc80000000f00 */
[----:B------:R-:W-:Y:S05]  /*34c0*/  RET.REL.NODEC R26 `(_Z16ker_pixel_shaderjjjjjjPjjP7light_tjP10triangle_tf4vec3S4_4quatj) ;  /* 0xffffffc81acc7950 */ /* 0x000fea0003c3ffff */
        .weak           $__internal_1_$__cuda_sm20_sqrt_rn_f32_slowpath
        .type           $__internal_1_$__cuda_sm20_sqrt_rn_f32_slowpath,@function
        .size           $__internal_1_$__cuda_sm20_sqrt_rn_f32_slowpath,($__internal_2_$__cuda_sm3x_div_rn_noftz_f32_slowpath - $__internal_1_$__cuda_sm20_sqrt_rn_f32_slowpath)
$__internal_1_$__cuda_sm20_sqrt_rn_f32_slowpath:
[----:B------:R-:W-:-:S13]  /*34d0*/  LOP3.LUT P0, RZ, R0, 0x7fffffff, RZ, 0xc0, !PT ;  /* 0x7fffffff00ff7812 */ /* 0x000fda000780c0ff */
[----:B------:R-:W-:Y:S01]  /*34e0*/  @!P0 MOV R19, R0 ;  /* 0x0000000000138202 */ /* 0x000fe20000000f00 */
[----:B------:R-:W-:Y:S06]  /*34f0*/  @!P0 BRA `(.L_x_38) ;  /* 0x0000000000408947 */ /* 0x000fec0003800000 */
[----:B------:R-:W-:-:S13]  /*3500*/  FSETP.GEU.FTZ.AND P0, PT, R0, RZ, PT ;  /* 0x000000ff0000720b */ /* 0x000fda0003f1e000 */
[----:B------:R-:W-:Y:S01]  /*3510*/  @!P0 MOV R19, 0x7fffffff ;  /* 0x7fffffff00138802 */ /* 0x000fe20000000f00 */
[----:B------:R-:W-:Y:S06]  /*3520*/  @!P0 BRA `(.L_x_38) ;  /* 0x0000000000348947 */ /* 0x000fec0003800000 */
[----:B------:R-:W-:-:S13]  /*3530*/  FSETP.GTU.FTZ.AND P0, PT, |R0|, +INF , PT ;  /* 0x7f8000000000780b */ /* 0x000fda0003f1c200 */
[----:B------:R-:W-:Y:S01]  /*3540*/  @P0 FADD.FTZ R19, R0, 1 ;  /* 0x3f80000000130421 */ /* 0x000fe20000010000 */
[----:B------:R-:W-:Y:S06]  /*3550*/  @P0 BRA `(.L_x_38) ;  /* 0x0000000000280947 */ /* 0x000fec0003800000 */
[----:B------:R-:W-:-:S13]  /*3560*/  FSETP.NEU.FTZ.AND P0, PT, |R0|, +INF , PT ;  /* 0x7f8000000000780b */ /* 0x000fda0003f1d200 */
[----:B------:R-:W-:-:S04]  /*3570*/  @P0 FFMA R44, R0, 1.84467440737095516160e+19, RZ ;  /* 0x5f800000002c0823 */ /* 0x000fc800000000ff */
[----:B------:R-:W0:Y:S02]  /*3580*/  @P0 MUFU.RSQ R19, R44 ;  /* 0x0000002c00130308 */ /* 0x000e240000001400 */
[----:B0-----:R-:W-:Y:S01]  /*3590*/  @P0 FMUL.FTZ R53, R44, R19 ;  /* 0x000000132c350220 */ /* 0x001fe20000410000 */
[----:B------:R-:W-:Y:S01]  /*35a0*/  @P0 FMUL.FTZ R54, R19, 0.5 ;  /* 0x3f00000013360820 */ /* 0x000fe20000410000 */
[----:B------:R-:W-:Y:S02]  /*35b0*/  @!P0 MOV R19, R0 ;  /* 0x0000000000138202 */ /* 0x000fe40000000f00 */
[----:B------:R-:W-:-:S04]  /*35c0*/  @P0 FADD.FTZ R52, -R53, -RZ ;  /* 0x800000ff35340221 */ /* 0x000fc80000010100 */
[----:B------:R-:W-:-:S04]  /*35d0*/  @P0 FFMA R52, R53, R52, R44 ;  /* 0x0000003435340223 */ /* 0x000fc8000000002c */
[----:B------:R-:W-:-:S04]  /*35e0*/  @P0 FFMA R52, R52, R54, R53 ;  /* 0x0000003634340223 */ /* 0x000fc80000000035 */
[----:B------:R-:W-:-:S07]  /*35f0*/  @P0 FMUL.FTZ R19, R52, 2.3283064365386962891e-10 ;  /* 0x2f80000034130820 */ /* 0x000fce0000410000 */
.L_x_38:
[----:B------:R-:W-:Y:S01]  /*3600*/  MOV R44, R19 ;  /* 0x00000013002c7202 */ /* 0x000fe20000000f00 */
[----:B------:R-:W-:-:S04]  /*3610*/  HFMA2 R19, -RZ, RZ, 0, 0 ;  /* 0x00000000ff137431 */ /* 0x000fc800000001ff */
[----:B------:R-:W-:Y:S05]  /*3620*/  RET.REL.NODEC R18 `(_Z16ker_pixel_shaderjjjjjjPjjP7light_tjP10triangle_tf4vec3S4_4quatj) ;  /* 0xffffffc812747950 */ /* 0x000fea0003c3ffff */
        .weak           $__internal_2_$__cuda_sm3x_div_rn_noftz_f32_slowpath
        .type           $__internal_2_$__cuda_sm3x_div_rn_noftz_f32_slowpath,@function
        .size           $__internal_2_$__cuda_sm3x_div_rn_noftz_f32_slowpath,(.L_x_1151 - $__internal_2_$__cuda_sm3x_div_rn_noftz_f32_slowpath)
$__internal_2_$__cuda_sm3x_div_rn_noftz_f32_slowpath:
[----:B------:R-:W-:Y:S01]  /*3630*/  SHF.R.U32.HI R22, RZ, 0x17, R19 ;  /* 0x00000017ff167819 */ /* 0x000fe20000011613 */
[----:B------:R-:W-:Y:S01]  /*3640*/  BSSY.RECONVERGENT B1, `(.L_x_39) ;  /* 0x0000062000017945 */ /* 0x000fe20003800200 */
[----:B------:R-:W-:Y:S02]  /*3650*/  SHF.R.U32.HI R21, RZ, 0x17, R0 ;  /* 0x00000017ff157819 */ /* 0x000fe40000011600 */
[----:B------:R-:W-:Y:S02]  /*3660*/  LOP3.LUT R32, R22, 0xff, RZ, 0xc0, !PT ;  /* 0x000000ff16207812 */ /* 0x000fe400078ec0ff */
[----:B------:R-:W-:Y:S02]  /*3670*/  LOP3.LUT R26, R21, 0xff, RZ, 0xc0, !PT ;  /* 0x000000ff151a7812 */ /* 0x000fe400078ec0ff */
[----:B------:R-:W-:Y:S02]  /*3680*/  IADD3 R23, PT, PT, R32, -0x1, RZ ;  /* 0xffffffff20177810 */ /* 0x000fe40007ffe0ff */
[----:B------:R-:W-:-:S02]  /*3690*/  IADD3 R22, PT, PT, R26, -0x1, RZ ;  /* 0xffffffff1a167810 */ /* 0x000fc40007ffe0ff */
[----:B------:R-:W-:-:S04]  /*36a0*/  ISETP.GT.U32.AND P0, PT, R23, 0xfd, PT ;  /* 0x000000fd1700780c */ /* 0x000fc80003f04070 */
[----:B------:R-:W-:-:S13]  /*36b0*/  ISETP.GT.U32.OR P0, PT, R22, 0xfd, P0 ;  /* 0x000000fd1600780c */ /* 0x000fda0000704470 */
[----:B------:R-:W-:Y:S01]  /*36c0*/  @!P0 MOV R21, RZ ;  /* 0x000000ff00158202 */ /* 0x000fe20000000f00 */
[----:B------:R-:W-:Y:S06]  /*36d0*/  @!P0 BRA `(.L_x_40) ;  /* 0x00000000005c8947 */ /* 0x000fec0003800000 */
[----:B------:R-:W-:Y:S02]  /*36e0*/  FSETP.GTU.FTZ.AND P0, PT, |R0|, +INF , PT ;  /* 0x7f8000000000780b */ /* 0x000fe40003f1c200 */
[----:B------:R-:W-:-:S04]  /*36f0*/  FSETP.GTU.FTZ.AND P1, PT, |R19|, +INF , PT ;  /* 0x7f8000001300780b */ /* 0x000fc80003f3c200 */
[----:B------:R-:W-:-:S13]  /*3700*/  PLOP3.LUT P0, PT, P0, P1, PT, 0xf8, 0x8f ;  /* 0x00000000008f781c */ /* 0x000fda0000703f70 */
[----:B------:R-:W-:Y:S05]  /*3710*/  @P0 BRA `(.L_x_41) ;  /* 0x00000004004c0947 */ /* 0x000fea0003800000 */
[----:B------:R-:W-:-:S13]  /*3720*/  LOP3.LUT P0, RZ, R19, 0x7fffffff, R0, 0xc8, !PT ;  /* 0x7fffffff13ff7812 */ /* 0x000fda000780c800 */
[----:B------:R-:W-:Y:S05]  /*3730*/  @!P0 BRA `(.L_x_42) ;  /* 0x00000004003c8947 */ /* 0x000fea0003800000 */
[C---:B------:R-:W-:Y:S02]  /*3740*/  FSETP.NEU.FTZ.AND P1, PT, |R0|.reuse, +INF , PT ;  /* 0x7f8000000000780b */ /* 0x040fe40003f3d200 */
[----:B------:R-:W-:Y:S02]  /*3750*/  FSETP.NEU.FTZ.AND P2, PT, |R19|, +INF , PT ;  /* 0x7f8000001300780b */ /* 0x000fe40003f5d200 */
[----:B------:R-:W-:-:S11]  /*3760*/  FSETP.NEU.FTZ.AND P0, PT, |R0|, +INF , PT ;  /* 0x7f8000000000780b */ /* 0x000fd60003f1d200 */
[----:B------:R-:W-:Y:S05]  /*3770*/  @!P2 BRA !P1, `(.L_x_42) ;  /* 0x00000004002ca947 */ /* 0x000fea0004800000 */
[----:B------:R-:W-:-:S04]  /*3780*/  LOP3.LUT P1, RZ, R0, 0x7fffffff, RZ, 0xc0, !PT ;  /* 0x7fffffff00ff7812 */ /* 0x000fc8000782c0ff */
[----:B------:R-:W-:-:S13]  /*3790*/  PLOP3.LUT P1, PT, P2, P1, PT, 0x2f, 0xf2 ;  /* 0x0000000000f2781c */ /* 0x000fda0001722577 */
[----:B------:R-:W-:Y:S05]  /*37a0*/  @P1 BRA `(.L_x_43) ;  /* 0x0000000400181947 */ /* 0x000fea0003800000 */
[----:B------:R-:W-:-:S04]  /*37b0*/  LOP3.LUT P1, RZ, R19, 0x7fffffff, RZ, 0xc0, !PT ;  /* 0x7fffffff13ff7812 */ /* 0x000fc8000782c0ff */
[----:B------:R-:W-:-:S13]  /*37c0*/  PLOP3.LUT P0, PT, P0, P1, PT, 0x2f, 0xf2 ;  /* 0x0000000000f2781c */ /* 0x000fda0000702577 */
[----:B------:R-:W-:Y:S05]  /*37d0*/  @P0 BRA `(.L_x_44) ;  /* 0x0000000400000947 */ /* 0x000fea0003800000 */
[----:B------:R-:W-:Y:S02]  /*37e0*/  ISETP.GE.AND P0, PT, R22, RZ, PT ;  /* 0x000000ff1600720c */ /* 0x000fe40003f06270 */
[----:B------:R-:W-:-:S11]  /*37f0*/  ISETP.GE.AND P1, PT, R23, RZ, PT ;  /* 0x000000ff1700720c */ /* 0x000fd60003f26270 */
[----:B------:R-:W-:Y:S01]  /*3800*/  @P0 MOV R21, RZ ;  /* 0x000000ff00150202 */ /* 0x000fe20000000f00 */
[----:B------:R-:W-:Y:S01]  /*3810*/  @!P0 FFMA R0, R0, 1.84467440737095516160e+19, RZ ;  /* 0x5f80000000008823 */ /* 0x000fe200000000ff */
[----:B------:R-:W-:Y:S01]  /*3820*/  @!P0 MOV R21, 0xffffffc0 ;  /* 0xffffffc000158802 */ /* 0x000fe20000000f00 */
[----:B------:R-:W-:-:S03]  /*3830*/  @!P1 FFMA R19, R19, 1.84467440737095516160e+19, RZ ;  /* 0x5f80000013139823 */ /* 0x000fc600000000ff */
[----:B------:R-:W-:-:S07]  /*3840*/  @!P1 IADD3 R21, PT, PT, R21, 0x40, RZ ;  /* 0x0000004015159810 */ /* 0x000fce0007ffe0ff */
.L_x_40:
[----:B------:R-:W-:Y:S01]  /*3850*/  LEA R22, R32, 0xc0800000, 0x17 ;  /* 0xc080000020167811 */ /* 0x000fe200078eb8ff */
[----:B------:R-:W-:Y:S03]  /*3860*/  BSSY.RECONVERGENT B2, `(.L_x_45) ;  /* 0x0000036000027945 */ /* 0x000fe60003800200 */
[----:B------:R-:W-:Y:S02]  /*3870*/  IADD3 R22, PT, PT, -R22, R19, RZ ;  /* 0x0000001316167210 */ /* 0x000fe40007ffe1ff */
[----:B------:R-:W-:Y:S02]  /*3880*/  IADD3 R19, PT, PT, R26, -0x7f, RZ ;  /* 0xffffff811a137810 */ /* 0x000fe40007ffe0ff */
[----:B------:R0:W1:Y:S01]  /*3890*/  MUFU.RCP R23, R22 ;  /* 0x0000001600177308 */ /* 0x0000620000001000 */
[----:B------:R-:W-:Y:S02]  /*38a0*/  FADD.FTZ R27, -R22, -RZ ;  /* 0x800000ff161b7221 */ /* 0x000fe40000010100 */
[C---:B------:R-:W-:Y:S01]  /*38b0*/  IMAD R0, R19.reuse, -0x800000, R0 ;  /* 0xff80000013007824 */ /* 0x040fe200078e0200 */
[----:B0-----:R-:W-:-:S04]  /*38c0*/  IADD3 R22, PT, PT, R19, 0x7f, -R32 ;  /* 0x0000007f13167810 */ /* 0x001fc80007ffe820 */
[----:B------:R-:W-:Y:S01]  /*38d0*/  IADD3 R22, PT, PT, R22, R21, RZ ;  /* 0x0000001516167210 */ /* 0x000fe20007ffe0ff */
[----:B-1----:R-:W-:-:S04]  /*38e0*/  FFMA R26, R23, R27, 1 ;  /* 0x3f800000171a7423 */ /* 0x002fc8000000001b */
[----:B------:R-:W-:-:S04]  /*38f0*/  FFMA R34, R23, R26, R23 ;  /* 0x0000001a17227223 */ /* 0x000fc80000000017 */
[----:B------:R-:W-:-:S04]  /*3900*/  FFMA R23, R0, R34, RZ ;  /* 0x0000002200177223 */ /* 0x000fc800000000ff */
[----:B------:R-:W-:-:S04]  /*3910*/  FFMA R26, R27, R23, R0 ;  /* 0x000000171b1a7223 */ /* 0x000fc80000000000 */
[----:B------:R-:W-:-:S04]  /*3920*/  FFMA R23, R34, R26, R23 ;  /* 0x0000001a22177223 */ /* 0x000fc80000000017 */
[----:B------:R-:W-:-:S04]  /*3930*/  FFMA R26, R27, R23, R0 ;  /* 0x000000171b1a7223 */ /* 0x000fc80000000000 */
[----:B------:R-:W-:-:S05]  /*3940*/  FFMA R0, R34, R26, R23 ;  /* 0x0000001a22007223 */ /* 0x000fca0000000017 */
[----:B------:R-:W-:-:S04]  /*3950*/  SHF.R.U32.HI R19, RZ, 0x17, R0 ;  /* 0x00000017ff137819 */ /* 0x000fc80000011600 */
[----:B------:R-:W-:-:S04]  /*3960*/  LOP3.LUT R19, R19, 0xff, RZ, 0xc0, !PT ;  /* 0x000000ff13137812 */ /* 0x000fc800078ec0ff */
[----:B------:R-:W-:-:S04]  /*3970*/  IADD3 R27, PT, PT, R19, R22, RZ ;  /* 0x00000016131b7210 */ /* 0x000fc80007ffe0ff */
[----:B------:R-:W-:-:S04]  /*3980*/  IADD3 R19, PT, PT, R27, -0x1, RZ ;  /* 0xffffffff1b137810 */ /* 0x000fc80007ffe0ff */
[----:B------:R-:W-:-:S13]  /*3990*/  ISETP.GE.U32.AND P0, PT, R19, 0xfe, PT ;  /* 0x000000fe1300780c */ /* 0x000fda0003f06070 */
[----:B------:R-:W-:Y:S05]  /*39a0*/  @!P0 BRA `(.L_x_46) ;  /* 0x0000000000808947 */ /* 0x000fea0003800000 */
[----:B------:R-:W-:-:S13]  /*39b0*/  ISETP.GT.AND P0, PT, R27, 0xfe, PT ;  /* 0x000000fe1b00780c */ /* 0x000fda0003f04270 */
[----:B------:R-:W-:Y:S05]  /*39c0*/  @P0 BRA `(.L_x_47) ;  /* 0x00000000006c0947 */ /* 0x000fea0003800000 */
[----:B------:R-:W-:-:S13]  /*39d0*/  ISETP.GE.AND P0, PT, R27, 0x1, PT ;  /* 0x000000011b00780c */ /* 0x000fda0003f06270 */
[----:B------:R-:W-:Y:S05]  /*39e0*/  @P0 BRA `(.L_x_48) ;  /* 0x0000000000740947 */ /* 0x000fea0003800000 */
[----:B------:R-:W-:Y:S02]  /*39f0*/  ISETP.GE.AND P0, PT, R27, -0x18, PT ;  /* 0xffffffe81b00780c */ /* 0x000fe40003f06270 */
[----:B------:R-:W-:-:S11]  /*3a00*/  LOP3.LUT R0, R0, 0x80000000, RZ, 0xc0, !PT ;  /* 0x8000000000007812 */ /* 0x000fd600078ec0ff */
[----:B------:R-:W-:Y:S05]  /*3a10*/  @!P0 BRA `(.L_x_48) ;  /* 0x0000000000688947 */ /* 0x000fea0003800000 */
[CCC-:B------:R-:W-:Y:S01]  /*3a20*/  FFMA.RZ R19, R34.reuse, R26.reuse, R23.reuse ;  /* 0x0000001a22137223 */ /* 0x1c0fe2000000c017 */
[CCC-:B------:R-:W-:Y:S01]  /*3a30*/  FFMA.RM R22, R34.reuse, R26.reuse, R23.reuse ;  /* 0x0000001a22167223 */ /* 0x1c0fe20000004017 */
[C---:B------:R-:W-:Y:S02]  /*3a40*/  ISETP.NE.AND P2, PT, R27.reuse, RZ, PT ;  /* 0x000000ff1b00720c */ /* 0x040fe40003f45270 */
[----:B------:R-:W-:Y:S02]  /*3a50*/  ISETP.NE.AND P1, PT, R27, RZ, PT ;  /* 0x000000ff1b00720c */ /* 0x000fe40003f25270 */
[----:B------:R-:W-:Y:S01]  /*3a60*/  LOP3.LUT R21, R19, 0x7fffff, RZ, 0xc0, !PT ;  /* 0x007fffff13157812 */ /* 0x000fe200078ec0ff */
[----:B------:R-:W-:Y:S01]  /*3a70*/  FFMA.RP R19, R34, R26, R23 ;  /* 0x0000001a22137223 */ /* 0x000fe20000008017 */
[----:B------:R-:W-:Y:S02]  /*3a80*/  IADD3 R26, PT, PT, R27, 0x20, RZ ;  /* 0x000000201b1a7810 */ /* 0x000fe40007ffe0ff */
[----:B------:R-:W-:-:S02]  /*3a90*/  LOP3.LUT R21, R21, 0x800000, RZ, 0xfc, !PT ;  /* 0x0080000015157812 */ /* 0x000fc400078efcff */
[----:B------:R-:W-:Y:S02]  /*3aa0*/  IADD3 R23, PT, PT, -R27, RZ, RZ ;  /* 0x000000ff1b177210 */ /* 0x000fe40007ffe1ff */
[----:B------:R-:W-:Y:S02]  /*3ab0*/  SHF.L.U32 R26, R21, R26, RZ ;  /* 0x0000001a151a7219 */ /* 0x000fe400000006ff */
[----:B------:R-:W-:Y:S02]  /*3ac0*/  FSETP.NEU.FTZ.AND P0, PT, R19, R22, PT ;  /* 0x000000161300720b */ /* 0x000fe40003f1d000 */
[----:B------:R-:W-:Y:S02]  /*3ad0*/  SEL R22, R23, RZ, P2 ;  /* 0x000000ff17167207 */ /* 0x000fe40001000000 */
[----:B------:R-:W-:Y:S02]  /*3ae0*/  ISETP.NE.AND P1, PT, R26, RZ, P1 ;  /* 0x000000ff1a00720c */ /* 0x000fe40000f25270 */
[----:B------:R-:W-:-:S02]  /*3af0*/  SHF.R.U32.HI R22, RZ, R22, R21 ;  /* 0x00000016ff167219 */ /* 0x000fc40000011615 */
[----:B------:R-:W-:Y:S02]  /*3b00*/  PLOP3.LUT P0, PT, P0, P1, PT, 0xf8, 0x8f ;  /* 0x00000000008f781c */ /* 0x000fe40000703f70 */
[----:B------:R-:W-:Y:S02]  /*3b10*/  SHF.R.U32.HI R26, RZ, 0x1, R22 ;  /* 0x00000001ff1a7819 */ /* 0x000fe40000011616 */
[----:B------:R-:W-:-:S04]  /*3b20*/  SEL R19, RZ, 0x1, !P0 ;  /* 0x00000001ff137807 */ /* 0x000fc80004000000 */
[----:B------:R-:W-:-:S04]  /*3b30*/  LOP3.LUT R19, R19, 0x1, R26, 0xf8, !PT ;  /* 0x0000000113137812 */ /* 0x000fc800078ef81a */
[----:B------:R-:W-:-:S04]  /*3b40*/  LOP3.LUT R19, R19, R22, RZ, 0xc0, !PT ;  /* 0x0000001613137212 */ /* 0x000fc800078ec0ff */
[----:B------:R-:W-:-:S04]  /*3b50*/  IADD3 R19, PT, PT, R26, R19, RZ ;  /* 0x000000131a137210 */ /* 0x000fc80007ffe0ff */
[----:B------:R-:W-:Y:S01]  /*3b60*/  LOP3.LUT R0, R19, R0, RZ, 0xfc, !PT ;  /* 0x0000000013007212 */ /* 0x000fe200078efcff */
[----:B------:R-:W-:Y:S06]  /*3b70*/  BRA `(.L_x_48) ;  /* 0x0000000000107947 */ /* 0x000fec0003800000 */
.L_x_47:
[----:B------:R-:W-:-:S04]  /*3b80*/  LOP3.LUT R0, R0, 0x80000000, RZ, 0xc0, !PT ;  /* 0x8000000000007812 */ /* 0x000fc800078ec0ff */
[----:B------:R-:W-:Y:S01]  /*3b90*/  LOP3.LUT R0, R0, 0x7f800000, RZ, 0xfc, !PT ;  /* 0x7f80000000007812 */ /* 0x000fe200078efcff */
[----:B------:R-:W-:Y:S06]  /*3ba0*/  BRA `(.L_x_48) ;  /* 0x0000000000047947 */ /* 0x000fec0003800000 */
.L_x_46:
[----:B------:R-:W-:-:S07]  /*3bb0*/  LEA R0, R22, R0, 0x17 ;  /* 0x0000000016007211 */ /* 0x000fce00078eb8ff */
.L_x_48:
[----:B------:R-:W-:Y:S05]  /*3bc0*/  BSYNC.RECONVERGENT B2 ;  /* 0x0000000000027941 */ /* 0x000fea0003800200 */
.L_x_45:
[----:B------:R-:W-:Y:S05]  /*3bd0*/  BRA `(.L_x_49) ;  /* 0x0000000000207947 */ /* 0x000fea0003800000 */
.L_x_44:
[----:B------:R-:W-:-:S04]  /*3be0*/  LOP3.LUT R0, R19, 0x80000000, R0, 0x48, !PT ;  /* 0x8000000013007812 */ /* 0x000fc800078e4800 */
[----:B------:R-:W-:Y:S01]  /*3bf0*/  LOP3.LUT R0, R0, 0x7f800000, RZ, 0xfc, !PT ;  /* 0x7f80000000007812 */ /* 0x000fe200078efcff */
[----:B------:R-:W-:Y:S06]  /*3c00*/  BRA `(.L_x_49) ;  /* 0x0000000000147947 */ /* 0x000fec0003800000 */
.L_x_43:
[----:B------:R-:W-:Y:S01]  /*3c10*/  LOP3.LUT R0, R19, 0x80000000, R0, 0x48, !PT ;  /* 0x8000000013007812 */ /* 0x000fe200078e4800 */
[----:B------:R-:W-:Y:S06]  /*3c20*/  BRA `(.L_x_49) ;  /* 0x00000000000c7947 */ /* 0x000fec0003800000 */
.L_x_42:
[----:B------:R-:W0:Y:S01]  /*3c30*/  MUFU.RSQ R0, -QNAN ;  /* 0xffc0000000007908 */ /* 0x000e220000001400 */
[----:B------:R-:W-:Y:S05]  /*3c40*/  BRA `(.L_x_49) ;  /* 0x0000000000047947 */ /* 0x000fea0003800000 */
.L_x_41:
[----:B------:R-:W-:-:S07]  /*3c50*/  FADD.FTZ R0, R0, R19 ;  /* 0x0000001300007221 */ /* 0x000fce0000010000 */
.L_x_49:
[----:B------:R-:W-:Y:S05]  /*3c60*/  BSYNC.RECONVERGENT B1 ;  /* 0x0000000000017941 */ /* 0x000fea0003800200 */
.L_x_39:
[----:B------:R-:W-:-:S04]  /*3c70*/  HFMA2 R19, -RZ, RZ, 0, 0 ;  /* 0x00000000ff137431 */ /* 0x000fc800000001ff */
[----:B0-----:R-:W-:Y:S05]  /*3c80*/  RET.REL.NODEC R18 `(_Z16ker_pixel_shaderjjjjjjPjjP7light_tjP10triangle_tf4vec3S4_4quatj) ;  /* 0xffffffc012dc7950 */ /* 0x001fea0003c3ffff */
.L_x_50:
[----:B------:R-:W-:-:S00]  /*3c90*/  BRA `(.L_x_50) ;  /* 0xfffffffc00fc7947 */ /* 0x000fc0000383ffff */
[----:B------:R-:W-:-:S00]  /*3ca0*/  NOP ;  /* 0x0000000000007918 */ /* 0x000fc00000000000 */
        /* <DEDUP_REMOVED lines=13> */
.L_x_1151:


//--------------------- .text._Z15ker_mesh_shaderf4quatjjP10triangle_t --------------------------
	.section	.text._Z15ker_mesh_shaderf4quatjjP10triangle_t,"ax",@progbits
	.align	128
        .global         _Z15ker_mesh_shaderf4quatjjP10triangle_t
        .type           _Z15ker_mesh_shaderf4quatjjP10triangle_t,@function
        .size           _Z15ker_mesh_shaderf4quatjjP10triangle_t,(.L_x_1157 - _Z15ker_mesh_shaderf4quatjjP10triangle_t)
        .other          _Z15ker_mesh_shaderf4quatjjP10triangle_t,@"STO_CUDA_ENTRY STV_DEFAULT"
_Z15ker_mesh_shaderf4quatjjP10triangle_t:
.text._Z15ker_mesh_shaderf4quatjjP10triangle_t:
[----:B------:R-:W0:Y:S01]  /*0000*/  LDC R1, c[0x0][0x37c] ;  /* 0x0000df00ff017b82 */ /* 0x000e220000000800 */
[----:B------:R-:W1:Y:S01]  /*0010*/  LDCU UR4, c[0x0][0x394] ;  /* 0x00007280ff0477ac */ /* 0x000e620008000800 */
[----:B------:R-:W-:Y:S01]  /*0020*/  HFMA2 R2, -RZ, RZ, 0, 5.9604644775390625e-08 ;  /* 0x00000001ff027431 */ /* 0x000fe200000001ff */
[----:B------:R-:W2:Y:S05]  /*0030*/  S2R R13, SR_TID.Y ;  /* 0x00000000000d7919 */ /* 0x000eaa0000002200 */
[----:B------:R-:W-:Y:S01]  /*0040*/  S2UR UR5, SR_CTAID.X ;  /* 0x00000000000579c3 */ /* 0x000fe20000002500 */
[----:B------:R-:W-:Y:S01]  /*0050*/  UMOV UR8, 0x3fa6defc ;  /* 0x3fa6defc00087882 */ /* 0x000fe20000000000 */
[----:B------:R-:W-:Y:S01]  /*0060*/  UMOV UR9, 0x401921fb ;  /* 0x401921fb00097882 */ /* 0x000fe20000000000 */
[----:B------:R-:W3:Y:S01]  /*0070*/  S2R R11, SR_TID.X ;  /* 0x00000000000b7919 */ /* 0x000ee20000002100 */
[----:B0-----:R-:W-:-:S04]  /*0080*/  IADD3 R1, PT, PT, R1, -0x38, RZ ;  /* 0xffffffc801017810 */ /* 0x001fc80007ffe0ff */
[----:B------:R-:W0:Y:S01]  /*0090*/  S2UR UR6, SR_CTAID.Y ;  /* 0x00000000000679c3 */ /* 0x000e220000002600 */
[----:B-1----:R-:W1:Y:S07]  /*00a0*/  I2F.F64.U32 R4, UR4 ;  /* 0x0000000400047d12 */ /* 0x002e6e0008201800 */
[----:B------:R-:W3:Y:S08]  /*00b0*/  LDC R0, c[0x0][0x360] ;  /* 0x0000d800ff007b82 */ /* 0x000ef00000000800 */
[----:B------:R-:W2:Y:S01]  /*00c0*/  LDC R10, c[0x0][0x364] ;  /* 0x0000d900ff0a7b82 */ /* 0x000ea20000000800 */
[----:B------:R-:W0:Y:S01]  /*00d0*/  LDCU UR4, c[0x0][0x370] ;  /* 0x00006e00ff0477ac */ /* 0x000e220008000800 */
[----:B-1----:R-:W1:Y:S01]  /*00e0*/  MUFU.RCP64H R3, R5 ;  /* 0x0000000500037308 */ /* 0x002e620000001800 */
[----:B0-----:R-:W-:Y:S01]  /*00f0*/  UIMAD UR4, UR6, UR4, UR5 ;  /* 0x00000004060472a4 */ /* 0x001fe2000f8e0205 */
[----:B-1----:R-:W-:-:S08]  /*0100*/  DFMA R6, -R4, R2, 1 ;  /* 0x3ff000000406742b */ /* 0x002fd00000000102 */
[----:B------:R-:W-:-:S08]  /*0110*/  DFMA R6, R6, R6, R6 ;  /* 0x000000060606722b */ /* 0x000fd00000000006 */
[----:B------:R-:W-:-:S08]  /*0120*/  DFMA R6, R2, R6, R2 ;  /* 0x000000060206722b */ /* 0x000fd00000000002 */
[----:B------:R-:W-:-:S08]  /*0130*/  DFMA R2, -R4, R6, 1 ;  /* 0x3ff000000402742b */ /* 0x000fd00000000106 */
[----:B------:R-:W-:-:S08]  /*0140*/  DFMA R2, R6, R2, R6 ;  /* 0x000000020602722b */ /* 0x000fd00000000006 */
[----:B------:R-:W-:-:S08]  /*0150*/  DMUL R6, R2, UR8 ;  /* 0x0000000802067c28 */ /* 0x000fd00008000000 */
[----:B------:R-:W-:-:S08]  /*0160*/  DFMA R8, -R4, R6, UR8 ;  /* 0x0000000804087e2b */ /* 0x000fd00008000106 */
[----:B------:R-:W-:Y:S01]  /*0170*/  DFMA R2, R2, R8, R6 ;  /* 0x000000080202722b */ /* 0x000fe20000000006 */
[----:B--2---:R-:W-:Y:S02]  /*0180*/  IMAD R9, R10, UR4, R13 ;  /* 0x000000040a097c24 */ /* 0x004fe4000f8e020d */
[--C-:B---3--:R-:W-:Y:S02]  /*0190*/  IMAD R7, R0, UR5, R11.reuse ;  /* 0x0000000500077c24 */ /* 0x108fe4000f8e020b */
[----:B------:R-:W-:-:S05]  /*01a0*/  IMAD R9, R9, R0, R11 ;  /* 0x0000000009097224 */ /* 0x000fca00078e020b */
[----:B------:R-:W-:-:S05]  /*01b0*/  FFMA R6, RZ, R5, R3 ;  /* 0x00000005ff067223 */ /* 0x000fca0000000003 */
[----:B------:R-:W-:Y:S01]  /*01c0*/  FSETP.GT.AND P0, PT, |R6|, 1.469367938527859385e-39, PT ;  /* 0x001000000600780b */ /* 0x000fe20003f04200 */
[----:B------:R-:W-:-:S12]  /*01d0*/  IMAD R6, R10, UR6, R13 ;  /* 0x000000060a067c24 */ /* 0x000fd8000f8e020d */
[----:B------:R-:W-:Y:S05]  /*01e0*/  @P0 BRA `(.L_x_51) ;  /* 0x0000000000200947 */ /* 0x000fea0003800000 */
[----:B------:R-:W-:Y:S01]  /*01f0*/  IMAD.MOV.U32 R10, RZ, RZ, R4 ;  /* 0x000000ffff0a7224 */ /* 0x000fe200078e0004 */
[----:B------:R-:W-:Y:S01]  /*0200*/  MOV R3, R5 ;  /* 0x0000000500037202 */ /* 0x000fe20000000f00 */
[----:B------:R-:W-:Y:S01]  /*0210*/  IMAD.MOV.U32 R17, RZ, RZ, 0x401921fb ;  /* 0x401921fbff117424 */ /* 0x000fe200078e00ff */
[----:B------:R-:W-:Y:S02]  /*0220*/  MOV R16, 0x3fa6defc ;  /* 0x3fa6defc00107802 */ /* 0x000fe40000000f00 */
[----:B------:R-:W-:-:S07]  /*0230*/  MOV R8, 0x250 ;  /* 0x0000025000087802 */ /* 0x000fce0000000f00 */
[----:B------:R-:W-:Y:S05]  /*0240*/  CALL.REL.NOINC `($__internal_3_$__cuda_sm20_div_rn_f64_full) ;  /* 0x000005b000107944 */ /* 0x000fea0003c00000 */
[----:B------:R-:W-:Y:S02]  /*0250*/  MOV R2, R4 ;  /* 0x0000000400027202 */ /* 0x000fe40000000f00 */
[----:B------:R-:W-:-:S07]  /*0260*/  MOV R3, R5 ;  /* 0x0000000500037202 */ /* 0x000fce0000000f00 */
.L_x_51:
[----:B------:R-:W0:Y:S01]  /*0270*/  LDCU UR4, c[0x0][0x398] ;  /* 0x00007300ff0477ac */ /* 0x000e220008000800 */
[----:B------:R-:W-:Y:S01]  /*0280*/  IMAD.MOV.U32 R4, RZ, RZ, 0x1 ;  /* 0x00000001ff047424 */ /* 0x000fe200078e00ff */
[----:B------:R-:W-:Y:S01]  /*0290*/  F2F.F32.F64 R0, R2 ;  /* 0x0000000200007310 */ /* 0x000fe20000301000 */
[----:B------:R-:W-:-:S07]  /*02a0*/  UMOV UR5, 0x40091de2 ;  /* 0x40091de200057882 */ /* 0x000fce0000000000 */
[----:B0-----:R-:W0:Y:S01]  /*02b0*/  I2F.F64.U32 R10, UR4 ;  /* 0x00000004000a7d12 */ /* 0x001e220008201800 */
[----:B------:R-:W-:-:S07]  /*02c0*/  UMOV UR4, 0xc0cc2d18 ;  /* 0xc0cc2d1800047882 */ /* 0x000fce0000000000 */
[----:B0-----:R-:W0:Y:S02]  /*02d0*/  MUFU.RCP64H R5, R11 ;  /* 0x0000000b00057308 */ /* 0x001e240000001800 */
[----:B0-----:R-:W-:-:S08]  /*02e0*/  DFMA R12, -R10, R4, 1 ;  /* 0x3ff000000a0c742b */ /* 0x001fd00000000104 */
[----:B------:R-:W-:-:S08]  /*02f0*/  DFMA R12, R12, R12, R12 ;  /* 0x0000000c0c0c722b */ /* 0x000fd0000000000c */
[----:B------:R-:W-:-:S08]  /*0300*/  DFMA R12, R4, R12, R4 ;  /* 0x0000000c040c722b */ /* 0x000fd00000000004 */
[----:B------:R-:W-:-:S08]  /*0310*/  DFMA R4, -R10, R12, 1 ;  /* 0x3ff000000a04742b */ /* 0x000fd0000000010c */
[----:B------:R-:W-:-:S08]  /*0320*/  DFMA R4, R12, R4, R12 ;  /* 0x000000040c04722b */ /* 0x000fd0000000000c */
[----:B------:R-:W-:-:S08]  /*0330*/  DMUL R12, R4, UR4 ;  /* 0x00000004040c7c28 */ /* 0x000fd00008000000 */
[----:B------:R-:W-:-:S08]  /*0340*/  DFMA R14, -R10, R12, UR4 ;  /* 0x000000040a0e7e2b */ /* 0x000fd0000800010c */
[----:B------:R-:W-:-:S10]  /*0350*/  DFMA R4, R4, R14, R12 ;  /* 0x0000000e0404722b */ /* 0x000fd4000000000c */
[----:B------:R-:W-:-:S05]  /*0360*/  FFMA R8, RZ, R11, R5 ;  /* 0x0000000bff087223 */ /* 0x000fca0000000005 */
[----:B------:R-:W-:-:S13]  /*0370*/  FSETP.GT.AND P0, PT, |R8|, 1.469367938527859385e-39, PT ;  /* 0x001000000800780b */ /* 0x000fda0003f04200 */
[----:B------:R-:W-:Y:S05]  /*0380*/  @P0 BRA `(.L_x_52) ;  /* 0x0000000000140947 */ /* 0x000fea0003800000 */
[----:B------:R-:W-:Y:S01]  /*0390*/  MOV R3, R11 ;  /* 0x0000000b00037202 */ /* 0x000fe20000000f00 */
[----:B------:R-:W-:Y:S01]  /*03a0*/  IMAD.MOV.U32 R17, RZ, RZ, 0x40091de2 ;  /* 0x40091de2ff117424 */ /* 0x000fe200078e00ff */
[----:B------:R-:W-:Y:S02]  /*03b0*/  MOV R16, 0xc0cc2d18 ;  /* 0xc0cc2d1800107802 */ /* 0x000fe40000000f00 */
[----:B------:R-:W-:-:S07]  /*03c0*/  MOV R8, 0x3e0 ;  /* 0x000003e000087802 */ /* 0x000fce0000000f00 */
[----:B------:R-:W-:Y:S05]  /*03d0*/  CALL.REL.NOINC `($__internal_3_$__cuda_sm20_div_rn_f64_full) ;  /* 0x000005ac00ac7944 */ /* 0x000fea0003c00000 */
.L_x_52:
[----:B------:R-:W0:Y:S01]  /*03e0*/  LDCU UR4, c[0x0][0x394] ;  /* 0x00007280ff0477ac */ /* 0x000e220008000800 */
[----:B------:R-:W-:Y:S01]  /*03f0*/  F2F.F32.F64 R52, R4 ;  /* 0x0000000400347310 */ /* 0x000fe20000301000 */
[----:B------:R-:W-:Y:S01]  /*0400*/  I2FP.F32.S32 R7, R7 ;  /* 0x0000000700077245 */ /* 0x000fe20000201400 */
[----:B------:R-:W-:-:S04]  /*0410*/  UMOV UR5, 0x401921fb ;  /* 0x401921fb00057882 */ /* 0x000fc80000000000 */
[----:B------:R-:W-:Y:S01]  /*0420*/  FFMA R0, R0, R7, RZ ;  /* 0x0000000700007223 */ /* 0x000fe200000000ff */
[----:B0-----:R-:W-:Y:S01]  /*0430*/  I2FP.F32.U32 R2, UR4 ;  /* 0x0000000400027c45 */ /* 0x001fe20008201000 */
[----:B------:R-:W-:-:S04]  /*0440*/  UMOV UR4, 0x3fa6defc ;  /* 0x3fa6defc00047882 */ /* 0x000fc80000000000 */
[----:B------:R-:W-:Y:S01]  /*0450*/  FFMA R10, R2, 0.059999998658895492554, R2 ;  /* 0x3d75c28f020a7823 */ /* 0x000fe20000000002 */
[----:B------:R-:W-:-:S05]  /*0460*/  MOV R2, 0x1 ;  /* 0x0000000100027802 */ /* 0x000fca0000000f00 */
[----:B------:R-:W0:Y:S08]  /*0470*/  F2F.F64.F32 R10, R10 ;  /* 0x0000000a000a7310 */ /* 0x000e300000201800 */
        /* <DEDUP_REMOVED lines=8> */
[----:B------:R-:W-:Y:S01]  /*0500*/  DFMA R2, R2, R14, R12 ;  /* 0x0000000e0202722b */ /* 0x000fe2000000000c */
[----:B------:R-:W-:-:S05]  /*0510*/  I2FP.F32.U32 R13, R6 ;  /* 0x00000006000d7245 */ /* 0x000fca0000201000 */
[----:B------:R-:W-:-:S04]  /*0520*/  FFMA R52, R52, R13, 0.0010000000474974513054 ;  /* 0x3a83126f34347423 */ /* 0x000fc8000000000d */
        /* <DEDUP_REMOVED lines=8> */
[----:B------:R-:W-:Y:S01]  /*05b0*/  MOV R2, R4 ;  /* 0x0000000400027202 */ /* 0x000fe20000000f00 */
[----:B------:R-:W-:-:S07]  /*05c0*/  IMAD.MOV.U32 R3, RZ, RZ, R5 ;  /* 0x000000ffff037224 */ /* 0x000fce00078e0005 */
.L_x_53:
[----:B------:R-:W0:Y:S01]  /*05d0*/  LDCU UR4, c[0x0][0x398] ;  /* 0x00007300ff0477ac */ /* 0x000e220008000800 */
[----:B------:R-:W1:Y:S01]  /*05e0*/  F2F.F32.F64 R2, R2 ;  /* 0x0000000200027310 */ /* 0x000e620000301000 */
[----:B------:R-:W-:Y:S01]  /*05f0*/  UMOV UR5, 0x40091de2 ;  /* 0x40091de200057882 */ /* 0x000fe20000000000 */
[----:B-1----:R-:W-:Y:S02]  /*0600*/  R2UR UR8, R2 ;  /* 0x00000000020872ca */ /* 0x002fe400000e0000 */
        /* <DEDUP_REMOVED lines=18> */
[----:B------:R-:W-:Y:S01]  /*0730*/  IMAD.MOV.U32 R3, RZ, RZ, R7 ;  /* 0x000000ffff037224 */ /* 0x000fe200078e0007 */
[----:B------:R-:W-:Y:S02]  /*0740*/  MOV R16, 0xc0cc2d18 ;  /* 0xc0cc2d1800107802 */ /* 0x000fe40000000f00 */
[----:B------:R-:W-:Y:S02]  /*0750*/  MOV R17, 0x40091de2 ;  /* 0x40091de200117802 */ /* 0x000fe40000000f00 */
[----:B------:R-:W-:-:S07]  /*0760*/  MOV R8, 0x780 ;  /* 0x0000078000087802 */ /* 0x000fce0000000f00 */
[----:B------:R-:W-:Y:S05]  /*0770*/  CALL.REL.NOINC `($__internal_3_$__cuda_sm20_div_rn_f64_full) ;  /* 0x000005a800c47944 */ /* 0x000fea0003c00000 */
.L_x_54:
[----:B------:R-:W0:Y:S01]  /*0780*/  LDC R31, c[0x0][0x380] ;  /* 0x0000e000ff1f7b82 */ /* 0x000e220000000800 */
[----:B------:R-:W1:Y:S01]  /*0790*/  F2F.F32.F64 R4, R4 ;  /* 0x0000000400047310 */ /* 0x000e620000301000 */
[----:B------:R-:W2:Y:S01]  /*07a0*/  LDCU.64 UR6, c[0x0][0x358] ;  /* 0x00006b00ff0677ac */ /* 0x000ea20008000a00 */
[----:B-1----:R-:W-:Y:S01]  /*07b0*/  R2UR UR5, R4 ;  /* 0x00000000040572ca */ /* 0x002fe200000e0000 */
[----:B0-----:R-:W-:-:S05]  /*07c0*/  FADD R2, R31, -0.0010000000474974513054 ;  /* 0xba83126f1f027421 */ /* 0x001fca0000000000 */
[----:B------:R-:W-:-:S13]  /*07d0*/  FSETP.GEU.AND P0, PT, R2, 1, PT ;  /* 0x3f8000000200780b */ /* 0x000fda0003f0e000 */
[----:B--2---:R-:W-:Y:S05]  /*07e0*/  @P0 BRA `(.L_x_55) ;  /* 0x0000017400fc0947 */ /* 0x004fea0003800000 */
[----:B------:R-:W-:Y:S01]  /*07f0*/  FFMA R25, RZ, UR5, R52 ;  /* 0x00000005ff197c23 */ /* 0x000fe20008000034 */
[----:B------:R-:W-:Y:S01]  /*0800*/  IMAD.MOV.U32 R11, RZ, RZ, 0x37cbac00 ;  /* 0x37cbac00ff0b7424 */ /* 0x000fe200078e00ff */
[----:B------:R-:W-:Y:S01]  /*0810*/  MOV R5, 0x394d4153 ;  /* 0x394d415300057802 */ /* 0x000fe20000000f00 */
[----:B------:R-:W-:Y:S01]  /*0820*/  FFMA R21, RZ, RZ, RZ ;  /* 0x000000ffff157223 */ /* 0x000fe200000000ff */
[C---:B------:R-:W-:Y:S01]  /*0830*/  FMUL R4, R25.reuse, 0.63661974668502807617 ;  /* 0x3f22f98319047820 */ /* 0x040fe20000400000 */
[----:B------:R-:W-:Y:S01]  /*0840*/  FFMA R2, RZ, R11, -0.0013887860113754868507 ;  /* 0xbab607edff027423 */ /* 0x000fe2000000000b */
[----:B------:R-:W-:Y:S01]  /*0850*/  FSETP.GE.AND P0, PT, |R25|, 105615, PT ;  /* 0x47ce47801900780b */ /* 0x000fe20003f06200 */
[----:B------:R-:W-:Y:S01]  /*0860*/  BSSY.RECONVERGENT B0, `(.L_x_56) ;  /* 0x000004a000007945 */ /* 0x000fe20003800200 */
[----:B------:R-:W0:Y:S01]  /*0870*/  F2I.NTZ R6, R4 ;  /* 0x0000000400067305 */ /* 0x000e220000203100 */
[----:B------:R-:W-:Y:S01]  /*0880*/  FFMA R3, RZ, R2, 0.041666727513074874878 ;  /* 0x3d2aaabbff037423 */ /* 0x000fe20000000002 */
[----:B------:R-:W-:Y:S01]  /*0890*/  FFMA R2, RZ, -R5, 0.0083327032625675201416 ;  /* 0x3c0885e4ff027423 */ /* 0x000fe20000000805 */
[----:B------:R-:W-:-:S02]  /*08a0*/  FFMA R10, RZ, UR8, R0 ;  /* 0x00000008ff0a7c23 */ /* 0x000fc40008000000 */
[----:B------:R-:W-:Y:S01]  /*08b0*/  FFMA R3, RZ, R3, -0.4999999701976776123 ;  /* 0xbeffffffff037423 */ /* 0x000fe20000000003 */
[----:B------:R-:W-:-:S03]  /*08c0*/  FFMA R2, RZ, R2, -0.16666662693023681641 ;  /* 0xbe2aaaa8ff027423 */ /* 0x000fc60000000002 */
[----:B------:R-:W-:Y:S01]  /*08d0*/  FFMA R20, RZ, R3, 1 ;  /* 0x3f800000ff147423 */ /* 0x000fe20000000003 */
[----:B------:R-:W-:-:S03]  /*08e0*/  FFMA R21, R21, R2, RZ ;  /* 0x0000000215157223 */ /* 0x000fc600000000ff */
[----:B------:R-:W-:Y:S01]  /*08f0*/  FMUL R2, RZ, R20 ;  /* 0x00000014ff027220 */ /* 0x000fe20000400000 */
[-C--:B------:R-:W-:Y:S01]  /*0900*/  FFMA R43, RZ, R21.reuse, R20 ;  /* 0x00000015ff2b7223 */ /* 0x080fe20000000014 */
[-C--:B0-----:R-:W-:Y:S02]  /*0910*/  I2FP.F32.S32 R26, R6.reuse ;  /* 0x00000006001a7245 */ /* 0x081fe40000201400 */
[----:B------:R-:W-:Y:S01]  /*0920*/  MOV R27, R6 ;  /* 0x00000006001b7202 */ /* 0x000fe20000000f00 */
[----:B------:R-:W-:Y:S02]  /*0930*/  FFMA R23, RZ, R21, R2 ;  /* 0x00000015ff177223 */ /* 0x000fe40000000002 */
[----:B------:R-:W-:-:S04]  /*0940*/  FFMA R5, R26, -1.5707962512969970703, R25 ;  /* 0xbfc90fda1a057823 */ /* 0x000fc80000000019 */
[----:B------:R-:W-:-:S04]  /*0950*/  FFMA R5, R26, -7.5497894158615963534e-08, R5 ;  /* 0xb3a221681a057823 */ /* 0x000fc80000000005 */
[----:B------:R-:W-:-:S04]  /*0960*/  FFMA R26, R26, -5.3903029534742383927e-15, R5 ;  /* 0xa7c234c51a1a7823 */ /* 0x000fc80000000005 */
[----:B------:R-:W-:Y:S01]  /*0970*/  IMAD.MOV.U32 R3, RZ, RZ, R26 ;  /* 0x000000ffff037224 */ /* 0x000fe200078e001a */
[----:B------:R-:W-:Y:S06]  /*0980*/  @!P0 BRA `(.L_x_57) ;  /* 0x0000000000dc8947 */ /* 0x000fec0003800000 */
[----:B------:R-:W-:-:S13]  /*0990*/  FSETP.NEU.AND P0, PT, |R25|, +INF , PT ;  /* 0x7f8000001900780b */ /* 0x000fda0003f0d200 */
[----:B------:R-:W-:Y:S01]  /*09a0*/  @!P0 FMUL R3, RZ, R25 ;  /* 0x00000019ff038220 */ /* 0x000fe20000400000 */
[----:B------:R-:W-:Y:S01]  /*09b0*/  @!P0 MOV R6, RZ ;  /* 0x000000ff00068202 */ /* 0x000fe20000000f00 */
[----:B------:R-:W-:Y:S06]  /*09c0*/  @!P0 BRA `(.L_x_57) ;  /* 0x0000000000cc8947 */ /* 0x000fec0003800000 */
[----:B------:R-:W-:Y:S01]  /*09d0*/  SHF.L.U32 R4, R25, 0x8, RZ ;  /* 0x0000000819047819 */ /* 0x000fe200000006ff */
[----:B------:R-:W-:Y:S01]  /*09e0*/  IMAD.MOV.U32 R8, RZ, RZ, RZ ;  /* 0x000000ffff087224 */ /* 0x000fe200078e00ff */
[----:B------:R-:W-:Y:S01]  /*09f0*/  MOV R3, R1 ;  /* 0x0000000100037202 */ /* 0x000fe20000000f00 */
[----:B------:R-:W0:Y:S01]  /*0a00*/  LDCU.64 UR10, c[0x4][URZ] ;  /* 0x01000000ff0a77ac */ /* 0x000e220008000a00 */
[----:B------:R-:W-:Y:S01]  /*0a10*/  LOP3.LUT R13, R4, 0x80000000, RZ, 0xfc, !PT ;  /* 0x80000000040d7812 */ /* 0x000fe200078efcff */
[----:B------:R-:W-:Y:S01]  /*0a20*/  UMOV UR9, URZ ;  /* 0x000000ff00097c82 */ /* 0x000fe20008000000 */
[----:B------:R-:W-:-:S05]  /*0a30*/  UMOV UR4, URZ ;  /* 0x000000ff00047c82 */ /* 0x000fca0008000000 */
.L_x_58:
[----:B0-----:R-:W-:Y:S01]  /*0a40*/  MOV R6, UR10 ;  /* 0x0000000a00067c02 */ /* 0x001fe20008000f00 */
[----:B------:R-:W-:-:S05]  /*0a50*/  IMAD.U32 R7, RZ, RZ, UR11 ;  /* 0x0000000bff077e24 */ /* 0x000fca000f8e00ff */
[----:B------:R-:W2:Y:S01]  /*0a60*/  LDG.E.CONSTANT R4, desc[UR6][R6.64] ;  /* 0x0000000606047981 */ /* 0x000ea2000c1e9900 */
[----:B------:R-:W-:Y:S02]  /*0a70*/  UIADD3 UR10, UP0, UPT, UR10, 0x4, URZ ;  /* 0x000000040a0a7890 */ /* 0x000fe4000ff1e0ff */
[----:B------:R-:W-:Y:S02]  /*0a80*/  UIADD3 UR4, UPT, UPT, UR4, 0x1, URZ ;  /* 0x0000000104047890 */ /* 0x000fe4000fffe0ff */
[----:B------:R-:W-:Y:S02]  /*0a90*/  UIADD3.X UR11, UPT, UPT, URZ, UR11, URZ, UP0, !UPT ;  /* 0x0000000bff0b7290 */ /* 0x000fe400087fe4ff */
[----:B------:R-:W-:Y:S01]  /*0aa0*/  UISETP.NE.AND UP0, UPT, UR4, 0x6, UPT ;  /* 0x000000060400788c */ /* 0x000fe2000bf05270 */
[----:B--2---:R-:W-:-:S03]  /*0ab0*/  IMAD.WIDE.U32 R4, R4, R13, RZ ;  /* 0x0000000d04047225 */ /* 0x004fc600078e00ff */
[----:B------:R-:W-:-:S04]  /*0ac0*/  IADD3 R4, P0, PT, R4, R8, RZ ;  /* 0x0000000804047210 */ /* 0x000fc80007f1e0ff */
[----:B------:R-:W-:Y:S01]  /*0ad0*/  IADD3.X R8, PT, PT, R5, UR9, RZ, P0, !PT ;  /* 0x0000000905087c10 */ /* 0x000fe200087fe4ff */
[----:B------:R0:W-:Y:S02]  /*0ae0*/  STL [R3], R4 ;  /* 0x0000000403007387 */ /* 0x0001e40000100800 */
[----:B0-----:R-:W-:Y:S01]  /*0af0*/  IADD3 R3, PT, PT, R3, 0x4, RZ ;  /* 0x0000000403037810 */ /* 0x001fe20007ffe0ff */
[----:B------:R-:W-:Y:S06]  /*0b00*/  BRA.U UP0, `(.L_x_58) ;  /* 0xfffffffd00cc7547 */ /* 0x000fec000b83ffff */
[----:B------:R-:W-:Y:S01]  /*0b10*/  SHF.R.U32.HI R6, RZ, 0x17, R25 ;  /* 0x00000017ff067819 */ /* 0x000fe20000011619 */
[----:B------:R0:W-:Y:S03]  /*0b20*/  STL [R1+0x18], R8 ;  /* 0x0000180801007387 */ /* 0x0001e60000100800 */
[C---:B------:R-:W-:Y:S02]  /*0b30*/  LOP3.LUT R3, R6.reuse, 0xe0, RZ, 0xc0, !PT ;  /* 0x000000e006037812 */ /* 0x040fe400078ec0ff */
[----:B------:R-:W-:Y:S02]  /*0b40*/  LOP3.LUT P0, RZ, R6, 0x1f, RZ, 0xc0, !PT ;  /* 0x0000001f06ff7812 */ /* 0x000fe4000780c0ff */
[----:B------:R-:W-:-:S04]  /*0b50*/  IADD3 R3, PT, PT, R3, -0x80, RZ ;  /* 0xffffff8003037810 */ /* 0x000fc80007ffe0ff */
[----:B------:R-:W-:-:S05]  /*0b60*/  SHF.R.U32.HI R4, RZ, 0x5, R3 ;  /* 0x00000005ff047819 */ /* 0x000fca0000011603 */
[----:B------:R-:W-:-:S05]  /*0b70*/  IMAD R7, R4, -0x4, R1 ;  /* 0xfffffffc04077824 */ /* 0x000fca00078e0201 */
[----:B------:R-:W2:Y:S04]  /*0b80*/  LDL R3, [R7+0x18] ;  /* 0x0000180007037983 */ /* 0x000ea80000100800 */
[----:B------:R-:W2:Y:S04]  /*0b90*/  LDL R4, [R7+0x14] ;  /* 0x0000140007047983 */ /* 0x000ea80000100800 */
[----:B------:R-:W3:Y:S01]  /*0ba0*/  @P0 LDL R5, [R7+0x10] ;  /* 0x0000100007050983 */ /* 0x000ee20000100800 */
[----:B------:R-:W-:Y:S01]  /*0bb0*/  LOP3.LUT R6, R6, 0x1f, RZ, 0xc0, !PT ;  /* 0x0000001f06067812 */ /* 0x000fe200078ec0ff */
[----:B------:R-:W-:Y:S01]  /*0bc0*/  UMOV UR10, 0x54442d19 ;  /* 0x54442d19000a7882 */ /* 0x000fe20000000000 */
[----:B------:R-:W-:-:S02]  /*0bd0*/  UMOV UR11, 0x3bf921fb ;  /* 0x3bf921fb000b7882 */ /* 0x000fc40000000000 */
[-C--:B--2---:R-:W-:Y:S02]  /*0be0*/  @P0 SHF.L.W.U32.HI R3, R4, R6.reuse, R3 ;  /* 0x0000000604030219 */ /* 0x084fe40000010e03 */
[----:B---3--:R-:W-:Y:S02]  /*0bf0*/  @P0 SHF.L.W.U32.HI R4, R5, R6, R4 ;  /* 0x0000000605040219 */ /* 0x008fe40000010e04 */
[----:B------:R-:W-:Y:S02]  /*0c00*/  ISETP.GE.AND P0, PT, R25, RZ, PT ;  /* 0x000000ff1900720c */ /* 0x000fe40003f06270 */
[C-C-:B------:R-:W-:Y:S01]  /*0c10*/  SHF.L.W.U32.HI R6, R4.reuse, 0x2, R3.reuse ;  /* 0x0000000204067819 */ /* 0x140fe20000010e03 */
[----:B------:R-:W-:Y:S01]  /*0c20*/  IMAD.SHL.U32 R4, R4, 0x4, RZ ;  /* 0x0000000404047824 */ /* 0x000fe200078e00ff */
[----:B------:R-:W-:Y:S02]  /*0c30*/  SHF.R.U32.HI R3, RZ, 0x1e, R3 ;  /* 0x0000001eff037819 */ /* 0x000fe40000011603 */
[----:B------:R-:W-:-:S02]  /*0c40*/  SHF.R.S32.HI R5, RZ, 0x1f, R6 ;  /* 0x0000001fff057819 */ /* 0x000fc40000011406 */
[C---:B------:R-:W-:Y:S02]  /*0c50*/  LOP3.LUT R7, R6.reuse, R25, RZ, 0x3c, !PT ;  /* 0x0000001906077212 */ /* 0x040fe400078e3cff */
[C---:B------:R-:W-:Y:S02]  /*0c60*/  LOP3.LUT R4, R5.reuse, R4, RZ, 0x3c, !PT ;  /* 0x0000000405047212 */ /* 0x040fe400078e3cff */
[----:B------:R-:W-:Y:S02]  /*0c70*/  LOP3.LUT R5, R5, R6, RZ, 0x3c, !PT ;  /* 0x0000000605057212 */ /* 0x000fe400078e3cff */
[----:B------:R-:W-:Y:S02]  /*0c80*/  LEA.HI R6, R6, R3, RZ, 0x1 ;  /* 0x0000000306067211 */ /* 0x000fe400078f08ff */
[----:B------:R-:W-:Y:S02]  /*0c90*/  ISETP.GE.AND P1, PT, R7, RZ, PT ;  /* 0x000000ff0700720c */ /* 0x000fe40003f26270 */
[----:B------:R-:W1:Y:S01]  /*0ca0*/  I2F.F64.S64 R4, R4 ;  /* 0x0000000400047312 */ /* 0x000e620000301c00 */
[----:B------:R-:W-:-:S04]  /*0cb0*/  IADD3 R3, PT, PT, -R6, RZ, RZ ;  /* 0x000000ff06037210 */ /* 0x000fc80007ffe1ff */
[----:B------:R-:W-:Y:S01]  /*0cc0*/  @!P0 MOV R6, R3 ;  /* 0x0000000300068202 */ /* 0x000fe20000000f00 */
[----:B-1----:R-:W-:-:S10]  /*0cd0*/  DMUL R12, R4, UR10 ;  /* 0x0000000a040c7c28 */ /* 0x002fd40008000000 */
[----:B------:R-:W1:Y:S02]  /*0ce0*/  F2F.F32.F64 R12, R12 ;  /* 0x0000000c000c7310 */ /* 0x000e640000301000 */
[----:B01----:R-:W-:-:S07]  /*0cf0*/  FSEL R3, -R12, R12, !P1 ;  /* 0x0000000c0c037208 */ /* 0x003fce0004800100 */
.L_x_57:
[----:B------:R-:W-:Y:S05]  /*0d00*/  BSYNC.RECONVERGENT B0 ;  /* 0x0000000000007941 */ /* 0x000fea0003800200 */
.L_x_56:
[----:B------:R-:W-:Y:S01]  /*0d10*/  FMUL R4, R3, R3 ;  /* 0x0000000303047220 */ /* 0x000fe20000400000 */
[----:B------:R-:W-:Y:S01]  /*0d20*/  LOP3.LUT R7, R6, 0x1, RZ, 0xc0, !PT ;  /* 0x0000000106077812 */ /* 0x000fe200078ec0ff */
[----:B------:R-:W-:Y:S01]  /*0d30*/  IMAD.MOV.U32 R12, RZ, RZ, 0x3d2aaabb ;  /* 0x3d2aaabbff0c7424 */ /* 0x000fe200078e00ff */
[----:B------:R-:W-:Y:S01]  /*0d40*/  MOV R13, 0x3effffff ;  /* 0x3effffff000d7802 */ /* 0x000fe20000000f00 */
[----:B------:R-:W-:Y:S01]  /*0d50*/  FFMA R5, R4, R11, -0.0013887860113754868507 ;  /* 0xbab607ed04057423 */ /* 0x000fe2000000000b */
[----:B------:R-:W-:Y:S01]  /*0d60*/  ISETP.NE.U32.AND P0, PT, R7, 0x1, PT ;  /* 0x000000010700780c */ /* 0x000fe20003f05070 */
[----:B------:R-:W-:Y:S01]  /*0d70*/  BSSY.RECONVERGENT B0, `(.L_x_59) ;  /* 0x0000046000007945 */ /* 0x000fe20003800200 */
[----:B------:R-:W-:Y:S02]  /*0d80*/  LOP3.LUT P1, RZ, R6, 0x2, RZ, 0xc0, !PT ;  /* 0x0000000206ff7812 */ /* 0x000fe4000782c0ff */
[----:B------:R-:W-:Y:S02]  /*0d90*/  FSEL R5, R5, -0.00019574658654164522886, !P0 ;  /* 0xb94d415305057808 */ /* 0x000fe40004000000 */
[----:B------:R-:W-:-:S02]  /*0da0*/  FSEL R7, R12, 0.0083327032625675201416, !P0 ;  /* 0x3c0885e40c077808 */ /* 0x000fc40004000000 */
[----:B------:R-:W-:Y:S02]  /*0db0*/  FSEL R6, R3, 1, P0 ;  /* 0x3f80000003067808 */ /* 0x000fe40000000000 */
[----:B------:R-:W-:Y:S01]  /*0dc0*/  FSEL R8, -R13, -0.16666662693023681641, !P0 ;  /* 0xbe2aaaa80d087808 */ /* 0x000fe20004000100 */
[C---:B------:R-:W-:Y:S01]  /*0dd0*/  FFMA R5, R4.reuse, R5, R7 ;  /* 0x0000000504057223 */ /* 0x040fe20000000007 */
[----:B------:R-:W-:Y:S01]  /*0de0*/  FSETP.GE.AND P0, PT, |R25|, 105615, PT ;  /* 0x47ce47801900780b */ /* 0x000fe20003f06200 */
[C---:B------:R-:W-:Y:S02]  /*0df0*/  FFMA R3, R4.reuse, R6, RZ ;  /* 0x0000000604037223 */ /* 0x040fe400000000ff */
[----:B------:R-:W-:Y:S01]  /*0e00*/  FFMA R5, R4, R5, R8 ;  /* 0x0000000504057223 */ /* 0x000fe20000000008 */
[----:B------:R-:W-:-:S03]  /*0e10*/  MOV R8, R27 ;  /* 0x0000001b00087202 */ /* 0x000fc60000000f00 */
[----:B------:R-:W-:Y:S01]  /*0e20*/  FFMA R6, R3, R5, R6 ;  /* 0x0000000503067223 */ /* 0x000fe20000000006 */
[----:B------:R-:W-:-:S03]  /*0e30*/  IMAD.MOV.U32 R3, RZ, RZ, R26 ;  /* 0x000000ffff037224 */ /* 0x000fc600078e001a */
[----:B------:R-:W-:Y:S02]  /*0e40*/  @P1 FADD R6, RZ, -R6 ;  /* 0x80000006ff061221 */ /* 0x000fe40000000000 */
[----:B------:R-:W-:Y:S05]  /*0e50*/  @!P0 BRA `(.L_x_60) ;  /* 0x0000000000dc8947 */ /* 0x000fea0003800000 */
        /* <DEDUP_REMOVED lines=11> */
.L_x_61:
        /* <DEDUP_REMOVED lines=25> */
[----:B------:R-:W-:Y:S01]  /*10a0*/  UMOV UR11, 0x3bf921fb ;  /* 0x3bf921fb000b7882 */ /* 0x000fe20000000000 */
[----:B------:R-:W-:-:S02]  /*10b0*/  ISETP.GE.AND P1, PT, R25, RZ, PT ;  /* 0x000000ff1900720c */ /* 0x000fc40003f26270 */
[-C--:B--2---:R-:W-:Y:S02]  /*10c0*/  @P0 SHF.L.W.U32.HI R3, R4, R7.reuse, R3 ;  /* 0x0000000704030219 */ /* 0x084fe40000010e03 */
[----:B---3--:R-:W-:-:S04]  /*10d0*/  @P0 SHF.L.W.U32.HI R4, R5, R7, R4 ;  /* 0x0000000705040219 */ /* 0x008fc80000010e04 */
[C-C-:B------:R-:W-:Y:S01]  /*10e0*/  SHF.L.W.U32.HI R8, R4.reuse, 0x2, R3.reuse ;  /* 0x0000000204087819 */ /* 0x140fe20000010e03 */
[----:B------:R-:W-:Y:S01]  /*10f0*/  IMAD.SHL.U32 R4, R4, 0x4, RZ ;  /* 0x0000000404047824 */ /* 0x000fe200078e00ff */
[----:B------:R-:W-:Y:S02]  /*1100*/  SHF.R.U32.HI R3, RZ, 0x1e, R3 ;  /* 0x0000001eff037819 */ /* 0x000fe40000011603 */
[----:B------:R-:W-:Y:S02]  /*1110*/  SHF.R.S32.HI R5, RZ, 0x1f, R8 ;  /* 0x0000001fff057819 */ /* 0x000fe40000011408 */
[----:B------:R-:W-:Y:S02]  /*1120*/  LOP3.LUT R7, R8, R25, RZ, 0x3c, !PT ;  /* 0x0000001908077212 */ /* 0x000fe400078e3cff */
[C---:B------:R-:W-:Y:S02]  /*1130*/  LOP3.LUT R4, R5.reuse, R4, RZ, 0x3c, !PT ;  /* 0x0000000405047212 */ /* 0x040fe400078e3cff */
[----:B------:R-:W-:-:S02]  /*1140*/  LOP3.LUT R5, R5, R8, RZ, 0x3c, !PT ;  /* 0x0000000805057212 */ /* 0x000fc400078e3cff */
[----:B------:R-:W-:Y:S02]  /*1150*/  LEA.HI R8, R8, R3, RZ, 0x1 ;  /* 0x0000000308087211 */ /* 0x000fe400078f08ff */
[----:B------:R-:W-:Y:S02]  /*1160*/  ISETP.GE.AND P0, PT, R7, RZ, PT ;  /* 0x000000ff0700720c */ /* 0x000fe40003f06270 */
[----:B------:R-:W0:Y:S01]  /*1170*/  I2F.F64.S64 R4, R4 ;  /* 0x0000000400047312 */ /* 0x000e220000301c00 */
[----:B------:R-:W-:-:S04]  /*1180*/  IADD3 R3, PT, PT, -R8, RZ, RZ ;  /* 0x000000ff08037210 */ /* 0x000fc80007ffe1ff */
[----:B------:R-:W-:Y:S01]  /*1190*/  @!P1 MOV R8, R3 ;  /* 0x0000000300089202 */ /* 0x000fe20000000f00 */
[----:B0-----:R-:W-:-:S10]  /*11a0*/  DMUL R14, R4, UR10 ;  /* 0x0000000a040e7c28 */ /* 0x001fd40008000000 */
[----:B------:R-:W0:Y:S02]  /*11b0*/  F2F.F32.F64 R14, R14 ;  /* 0x0000000e000e7310 */ /* 0x000e240000301000 */
[----:B0-----:R-:W-:-:S07]  /*11c0*/  FSEL R3, -R14, R14, !P0 ;  /* 0x0000000e0e037208 */ /* 0x001fce0004000100 */
.L_x_60:
[----:B------:R-:W-:Y:S05]  /*11d0*/  BSYNC.RECONVERGENT B0 ;  /* 0x0000000000007941 */ /* 0x000fea0003800200 */
.L_x_59:
[C---:B------:R-:W-:Y:S01]  /*11e0*/  LOP3.LUT R7, R8.reuse, 0x1, RZ, 0xc0, !PT ;  /* 0x0000000108077812 */ /* 0x040fe200078ec0ff */
[----:B------:R-:W-:Y:S01]  /*11f0*/  FMUL R4, R3, R3 ;  /* 0x0000000303047220 */ /* 0x000fe20000400000 */
[----:B------:R-:W-:Y:S01]  /*1200*/  IMAD.MOV.U32 R16, RZ, RZ, 0x3c0885e4 ;  /* 0x3c0885e4ff107424 */ /* 0x000fe200078e00ff */
[----:B------:R-:W-:Y:S01]  /*1210*/  IADD3 R8, PT, PT, R8, 0x1, RZ ;  /* 0x0000000108087810 */ /* 0x000fe20007ffe0ff */
[----:B------:R-:W-:Y:S01]  /*1220*/  BSSY.RECONVERGENT B0, `(.L_x_62) ;  /* 0x0000050000007945 */ /* 0x000fe20003800200 */
[----:B------:R-:W-:Y:S01]  /*1230*/  ISETP.NE.U32.AND P0, PT, R7, 0x1, PT ;  /* 0x000000010700780c */ /* 0x000fe20003f05070 */
[----:B------:R-:W-:Y:S02]  /*1240*/  HFMA2 R7, -RZ, RZ, 1.541015625, -0.052001953125 ;  /* 0x3e2aaaa8ff077431 */ /* 0x000fe400000001ff */
[----:B------:R-:W-:Y:S01]  /*1250*/  FFMA R5, R4, R11, -0.0013887860113754868507 ;  /* 0xbab607ed04057423 */ /* 0x000fe2000000000b */
[----:B------:R-:W-:Y:S01]  /*1260*/  LOP3.LUT P1, RZ, R8, 0x2, RZ, 0xc0, !PT ;  /* 0x0000000208ff7812 */ /* 0x000fe2000782c0ff */
[--C-:B------:R-:W-:Y:S01]  /*1270*/  FFMA R19, -RZ, R21, R2.reuse ;  /* 0x00000015ff137223 */ /* 0x100fe20000000102 */
[----:B------:R-:W-:Y:S01]  /*1280*/  FSEL R15, R16, 0.041666727513074874878, !P0 ;  /* 0x3d2aaabb100f7808 */ /* 0x000fe20004000000 */
[----:B------:R-:W-:Y:S01]  /*1290*/  FADD R17, -R21, R2 ;  /* 0x0000000215117221 */ /* 0x000fe20000000100 */
[----:B------:R-:W-:Y:S01]  /*12a0*/  FSEL R5, R5, -0.00019574658654164522886, P0 ;  /* 0xb94d415305057808 */ /* 0x000fe20000000000 */
[----:B------:R-:W-:Y:S01]  /*12b0*/  IMAD.MOV.U32 R2, RZ, RZ, R27 ;  /* 0x000000ffff027224 */ /* 0x000fe200078e001b */
[----:B------:R-:W-:-:S02]  /*12c0*/  FSEL R3, R3, 1, !P0 ;  /* 0x3f80000003037808 */ /* 0x000fc40004000000 */
[----:B------:R-:W-:Y:S01]  /*12d0*/  FSEL R14, -R7, -0.4999999701976776123, !P0 ;  /* 0xbeffffff070e7808 */ /* 0x000fe20004000100 */
[C---:B------:R-:W-:Y:S01]  /*12e0*/  FFMA R5, R4.reuse, R5, R15 ;  /* 0x0000000504057223 */ /* 0x040fe2000000000f */
[----:B------:R-:W-:Y:S01]  /*12f0*/  FSETP.GE.AND P0, PT, |R25|, 105615, PT ;  /* 0x47ce47801900780b */ /* 0x000fe20003f06200 */
[C---:B------:R-:W-:Y:S02]  /*1300*/  FFMA R8, R4.reuse, R3, RZ ;  /* 0x0000000304087223 */ /* 0x040fe400000000ff */
[----:B------:R-:W-:-:S04]  /*1310*/  FFMA R5, R4, R5, R14 ;  /* 0x0000000504057223 */ /* 0x000fc8000000000e */
[----:B------:R-:W-:Y:S01]  /*1320*/  FFMA R8, R8, R5, R3 ;  /* 0x0000000508087223 */ /* 0x000fe20000000003 */
[----:B------:R-:W-:-:S03]  /*1330*/  MOV R3, R26 ;  /* 0x0000001a00037202 */ /* 0x000fc60000000f00 */
[----:B------:R-:W-:-:S04]  /*1340*/  @P1 FADD R8, RZ, -R8 ;  /* 0x80000008ff081221 */ /* 0x000fc80000000000 */
[-C--:B------:R-:W-:Y:S01]  /*1350*/  FMUL R4, RZ, R8.reuse ;  /* 0x00000008ff047220 */ /* 0x080fe20000400000 */
[----:B------:R-:W-:-:S03]  /*1360*/  FMUL R8, R21, R8 ;  /* 0x0000000815087220 */ /* 0x000fc60000400000 */
[----:B------:R-:W-:Y:S01]  /*1370*/  FMUL R4, R21, R4 ;  /* 0x0000000415047220 */ /* 0x000fe20000400000 */
[----:B------:R-:W-:-:S03]  /*1380*/  FFMA R31, R23, R6, R8 ;  /* 0x00000006171f7223 */ /* 0x000fc60000000008 */
[----:B------:R-:W-:Y:S01]  /*1390*/  FFMA R30, R43, R6, R4 ;  /* 0x000000062b1e7223 */ /* 0x000fe20000000004 */
[----:B------:R-:W-:Y:S06]  /*13a0*/  @!P0 BRA `(.L_x_63) ;  /* 0x0000000000dc8947 */ /* 0x000fec0003800000 */
[----:B------:R-:W-:-:S13]  /*13b0*/  FSETP.NEU.AND P0, PT, |R25|, +INF , PT ;  /* 0x7f8000001900780b */ /* 0x000fda0003f0d200 */
[----:B------:R-:W-:Y:S01]  /*13c0*/  @!P0 FMUL R3, RZ, R25 ;  /* 0x00000019ff038220 */ /* 0x000fe20000400000 */
[----:B------:R-:W-:Y:S01]  /*13d0*/  @!P0 MOV R2, RZ ;  /* 0x000000ff00028202 */ /* 0x000fe20000000f00 */
[----:B------:R-:W-:Y:S06]  /*13e0*/  @!P0 BRA `(.L_x_63) ;  /* 0x0000000000cc8947 */ /* 0x000fec0003800000 */
[----:B------:R-:W-:Y:S02]  /*13f0*/  IMAD.SHL.U32 R3, R25, 0x100, RZ ;  /* 0x0000010019037824 */ /* 0x000fe400078e00ff */
[----:B------:R-:W-:Y:S01]  /*1400*/  HFMA2 R8, -RZ, RZ, 0, 0 ;  /* 0x00000000ff087431 */ /* 0x000fe200000001ff */
[----:B------:R-:W-:Y:S01]  /*1410*/  MOV R2, R1 ;  /* 0x0000000100027202 */ /* 0x000fe20000000f00 */
[----:B------:R-:W0:Y:S01]  /*1420*/  LDCU.64 UR10, c[0x4][URZ] ;  /* 0x01000000ff0a77ac */ /* 0x000e220008000a00 */
[----:B------:R-:W-:Y:S01]  /*1430*/  LOP3.LUT R29, R3, 0x80000000, RZ, 0xfc, !PT ;  /* 0x80000000031d7812 */ /* 0x000fe200078efcff */
[----:B------:R-:W-:Y:S01]  /*1440*/  UMOV UR9, URZ ;  /* 0x000000ff00097c82 */ /* 0x000fe20008000000 */
[----:B------:R-:W-:-:S05]  /*1450*/  UMOV UR4, URZ ;  /* 0x000000ff00047c82 */ /* 0x000fca0008000000 */
.L_x_64:
[----:B0-----:R-:W-:Y:S01]  /*1460*/  IMAD.U32 R14, RZ, RZ, UR10 ;  /* 0x0000000aff0e7e24 */ /* 0x001fe2000f8e00ff */
[----:B------:R-:W-:-:S05]  /*1470*/  MOV R15, UR11 ;  /* 0x0000000b000f7c02 */ /* 0x000fca0008000f00 */
        /* <DEDUP_REMOVED lines=14> */
[----:B------:R-:W-:-:S03]  /*1560*/  LOP3.LUT P0, RZ, R5, 0x1f, RZ, 0xc0, !PT ;  /* 0x0000001f05ff7812 */ /* 0x000fc6000780c0ff */
[----:B------:R-:W-:-:S05]  /*1570*/  VIADD R2, R2, 0xffffff80 ;  /* 0xffffff8002027836 */ /* 0x000fca0000000000 */
        /* <DEDUP_REMOVED lines=11> */
[C---:B------:R-:W-:Y:S02]  /*1630*/  SHF.L.W.U32.HI R4, R3.reuse, 0x2, R2 ;  /* 0x0000000203047819 */ /* 0x040fe40000010e02 */
[----:B------:R-:W-:Y:S02]  /*1640*/  SHF.L.U32 R3, R3, 0x2, RZ ;  /* 0x0000000203037819 */ /* 0x000fe400000006ff */
[----:B------:R-:W-:-:S04]  /*1650*/  SHF.R.S32.HI R5, RZ, 0x1f, R4 ;  /* 0x0000001fff057819 */ /* 0x000fc80000011404 */
[C---:B------:R-:W-:Y:S02]  /*1660*/  LOP3.LUT R14, R5.reuse, R3, RZ, 0x3c, !PT ;  /* 0x00000003050e7212 */ /* 0x040fe400078e3cff */
[----:B------:R-:W-:Y:S02]  /*1670*/  LOP3.LUT R15, R5, R4, RZ, 0x3c, !PT ;  /* 0x00000004050f7212 */ /* 0x000fe400078e3cff */
[----:B------:R-:W-:Y:S02]  /*1680*/  SHF.R.U32.HI R3, RZ, 0x1e, R2 ;  /* 0x0000001eff037819 */ /* 0x000fe40000011602 */
[C---:B------:R-:W-:Y:S02]  /*1690*/  LOP3.LUT R5, R4.reuse, R25, RZ, 0x3c, !PT ;  /* 0x0000001904057212 */ /* 0x040fe400078e3cff */
[----:B------:R-:W1:Y:S01]  /*16a0*/  I2F.F64.S64 R14, R14 ;  /* 0x0000000e000e7312 */ /* 0x000e620000301c00 */
[----:B------:R-:W-:Y:S02]  /*16b0*/  LEA.HI R2, R4, R3, RZ, 0x1 ;  /* 0x0000000304027211 */ /* 0x000fe400078f08ff */
[----:B------:R-:W-:-:S02]  /*16c0*/  ISETP.GE.AND P0, PT, R5, RZ, PT ;  /* 0x000000ff0500720c */ /* 0x000fc40003f06270 */
[----:B------:R-:W-:-:S05]  /*16d0*/  IADD3 R3, PT, PT, -R2, RZ, RZ ;  /* 0x000000ff02037210 */ /* 0x000fca0007ffe1ff */
[----:B------:R-:W-:Y:S01]  /*16e0*/  @!P1 IMAD.MOV.U32 R2, RZ, RZ, R3 ;  /* 0x000000ffff029224 */ /* 0x000fe200078e0003 */
[----:B-1----:R-:W-:-:S10]  /*16f0*/  DMUL R28, R14, UR10 ;  /* 0x0000000a0e1c7c28 */ /* 0x002fd40008000000 */
[----:B------:R-:W1:Y:S02]  /*1700*/  F2F.F32.F64 R28, R28 ;  /* 0x0000001c001c7310 */ /* 0x000e640000301000 */
[----:B01----:R-:W-:-:S07]  /*1710*/  FSEL R3, -R28, R28, !P0 ;  /* 0x0000001c1c037208 */ /* 0x003fce0004000100 */
.L_x_63:
[----:B------:R-:W-:Y:S05]  /*1720*/  BSYNC.RECONVERGENT B0 ;  /* 0x0000000000007941 */ /* 0x000fea0003800200 */
.L_x_62:
[----:B------:R-:W-:Y:S01]  /*1730*/  FMUL R5, R3, R3 ;  /* 0x0000000303057220 */ /* 0x000fe20000400000 */
[C---:B------:R-:W-:Y:S01]  /*1740*/  LOP3.LUT R8, R2.reuse, 0x1, RZ, 0xc0, !PT ;  /* 0x0000000102087812 */ /* 0x040fe200078ec0ff */
[----:B------:R-:W-:Y:S01]  /*1750*/  BSSY.RECONVERGENT B0, `(.L_x_65) ;  /* 0x0000048000007945 */ /* 0x000fe20003800200 */
[----:B------:R-:W-:Y:S01]  /*1760*/  LOP3.LUT P1, RZ, R2, 0x2, RZ, 0xc0, !PT ;  /* 0x0000000202ff7812 */ /* 0x000fe2000782c0ff */
[----:B------:R-:W-:Y:S01]  /*1770*/  FFMA R4, R5, R11, -0.0013887860113754868507 ;  /* 0xbab607ed05047423 */ /* 0x000fe2000000000b */
[----:B------:R-:W-:Y:S02]  /*1780*/  ISETP.NE.U32.AND P0, PT, R8, 0x1, PT ;  /* 0x000000010800780c */ /* 0x000fe40003f05070 */
[----:B------:R-:W-:Y:S02]  /*1790*/  MOV R2, R26 ;  /* 0x0000001a00027202 */ /* 0x000fe40000000f00 */
[----:B------:R-:W-:Y:S02]  /*17a0*/  FSEL R8, R4, -0.00019574658654164522886, !P0 ;  /* 0xb94d415304087808 */ /* 0x000fe40004000000 */
[----:B------:R-:W-:-:S02]  /*17b0*/  FSEL R14, R12, 0.0083327032625675201416, !P0 ;  /* 0x3c0885e40c0e7808 */ /* 0x000fc40004000000 */
[----:B------:R-:W-:Y:S02]  /*17c0*/  FSEL R4, R3, 1, P0 ;  /* 0x3f80000003047808 */ /* 0x000fe40000000000 */
[----:B------:R-:W-:Y:S01]  /*17d0*/  FSEL R15, -R13, -0.16666662693023681641, !P0 ;  /* 0xbe2aaaa80d0f7808 */ /* 0x000fe20004000100 */
[----:B------:R-:W-:Y:S01]  /*17e0*/  FFMA R8, R5, R8, R14 ;  /* 0x0000000805087223 */ /* 0x000fe2000000000e */
[----:B------:R-:W-:Y:S01]  /*17f0*/  FSETP.GE.AND P0, PT, |R25|, 105615, PT ;  /* 0x47ce47801900780b */ /* 0x000fe20003f06200 */
[C---:B------:R-:W-:Y:S02]  /*1800*/  FFMA R3, R5.reuse, R4, RZ ;  /* 0x0000000405037223 */ /* 0x040fe400000000ff */
[----:B------:R-:W-:-:S04]  /*1810*/  FFMA R8, R5, R8, R15 ;  /* 0x0000000805087223 */ /* 0x000fc8000000000f */
[----:B------:R-:W-:Y:S01]  /*1820*/  FFMA R4, R3, R8, R4 ;  /* 0x0000000803047223 */ /* 0x000fe20000000004 */
[----:B------:R-:W-:-:S03]  /*1830*/  MOV R8, R27 ;  /* 0x0000001b00087202 */ /* 0x000fc60000000f00 */
[----:B------:R-:W-:Y:S02]  /*1840*/  @P1 FADD R4, RZ, -R4 ;  /* 0x80000004ff041221 */ /* 0x000fe40000000000 */
[----:B------:R-:W-:Y:S05]  /*1850*/  @!P0 BRA `(.L_x_66) ;  /* 0x0000000000dc8947 */ /* 0x000fea0003800000 */
[----:B------:R-:W-:-:S13]  /*1860*/  FSETP.NEU.AND P0, PT, |R25|, +INF , PT ;  /* 0x7f8000001900780b */ /* 0x000fda0003f0d200 */
[----:B------:R-:W-:Y:S01]  /*1870*/  @!P0 FMUL R2, RZ, R25 ;  /* 0x00000019ff028220 */ /* 0x000fe20000400000 */
[----:B------:R-:W-:Y:S01]  /*1880*/  @!P0 IMAD.MOV.U32 R8, RZ, RZ, RZ ;  /* 0x000000ffff088224 */ /* 0x000fe200078e00ff */
[----:B------:R-:W-:Y:S06]  /*1890*/  @!P0 BRA `(.L_x_66) ;  /* 0x0000000000cc8947 */ /* 0x000fec0003800000 */
[----:B------:R-:W-:Y:S01]  /*18a0*/  SHF.L.U32 R3, R25, 0x8, RZ ;  /* 0x0000000819037819 */ /* 0x000fe200000006ff */
[----:B------:R-:W-:Y:S02]  /*18b0*/  HFMA2 R14, -RZ, RZ, 0, 0 ;  /* 0x00000000ff0e7431 */ /* 0x000fe400000001ff */
[----:B------:R-:W-:Y:S01]  /*18c0*/  IMAD.MOV.U32 R2, RZ, RZ, R1 ;  /* 0x000000ffff027224 */ /* 0x000fe200078e0001 */
[----:B------:R-:W0:Y:S01]  /*18d0*/  LDCU.64 UR10, c[0x4][URZ] ;  /* 0x01000000ff0a77ac */ /* 0x000e220008000a00 */
[----:B------:R-:W-:Y:S01]  /*18e0*/  LOP3.LUT R5, R3, 0x80000000, RZ, 0xfc, !PT ;  /* 0x8000000003057812 */ /* 0x000fe200078efcff */
[----:B------:R-:W-:Y:S01]  /*18f0*/  UMOV UR9, URZ ;  /* 0x000000ff00097c82 */ /* 0x000fe20008000000 */
[----:B------:R-:W-:-:S05]  /*1900*/  UMOV UR4, URZ ;  /* 0x000000ff00047c82 */ /* 0x000fca0008000000 */
.L_x_67:
[----:B0-----:R-:W-:Y:S02]  /*1910*/  MOV R32, UR10 ;  /* 0x0000000a00207c02 */ /* 0x001fe40008000f00 */
        /* <DEDUP_REMOVED lines=10> */
[----:B0-----:R-:W-:Y:S01]  /*19c0*/  VIADD R2, R2, 0x4 ;  /* 0x0000000402027836 */ /* 0x001fe20000000000 */
        /* <DEDUP_REMOVED lines=24> */
[----:B------:R-:W0:Y:S01]  /*1b50*/  I2F.F64.S64 R28, R28 ;  /* 0x0000001c001c7312 */ /* 0x000e220000301c00 */
[----:B------:R-:W-:Y:S02]  /*1b60*/  LEA.HI R8, R8, R3, RZ, 0x1 ;  /* 0x0000000308087211 */ /* 0x000fe400078f08ff */
[----:B------:R-:W-:-:S03]  /*1b70*/  ISETP.GE.AND P0, PT, R2, RZ, PT ;  /* 0x000000ff0200720c */ /* 0x000fc60003f06270 */
[----:B------:R-:W-:-:S05]  /*1b80*/  IMAD.MOV R2, RZ, RZ, -R8 ;  /* 0x000000ffff027224 */ /* 0x000fca00078e0a08 */
[----:B------:R-:W-:Y:S01]  /*1b90*/  @!P1 MOV R8, R2 ;  /* 0x0000000200089202 */ /* 0x000fe20000000f00 */
[----:B0-----:R-:W-:-:S10]  /*1ba0*/  DMUL R14, R28, UR10 ;  /* 0x0000000a1c0e7c28 */ /* 0x001fd40008000000 */
[----:B------:R-:W0:Y:S02]  /*1bb0*/  F2F.F32.F64 R14, R14 ;  /* 0x0000000e000e7310 */ /* 0x000e240000301000 */
[----:B0-----:R-:W-:-:S07]  /*1bc0*/  FSEL R2, -R14, R14, !P0 ;  /* 0x0000000e0e027208 */ /* 0x001fce0004000100 */
.L_x_66:
[----:B------:R-:W-:Y:S05]  /*1bd0*/  BSYNC.RECONVERGENT B0 ;  /* 0x0000000000007941 */ /* 0x000fea0003800200 */
.L_x_65:
[----:B------:R-:W-:Y:S01]  /*1be0*/  FMUL R3, R2, R2 ;  /* 0x0000000202037220 */ /* 0x000fe20000400000 */
[C---:B------:R-:W-:Y:S01]  /*1bf0*/  LOP3.LUT R14, R8.reuse, 0x1, RZ, 0xc0, !PT ;  /* 0x00000001080e7812 */ /* 0x040fe200078ec0ff */
[----:B------:R-:W-:Y:S01]  /*1c00*/  BSSY.RECONVERGENT B0, `(.L_x_68) ;  /* 0x000004e000007945 */ /* 0x000fe20003800200 */
[----:B------:R-:W-:Y:S01]  /*1c10*/  IADD3 R15, PT, PT, R8, 0x1, RZ ;  /* 0x00000001080f7810 */ /* 0x000fe20007ffe0ff */
[----:B------:R-:W-:Y:S01]  /*1c20*/  FFMA R5, R3, R11, -0.0013887860113754868507 ;  /* 0xbab607ed03057423 */ /* 0x000fe2000000000b */
[----:B------:R-:W-:Y:S02]  /*1c30*/  ISETP.NE.U32.AND P0, PT, R14, 0x1, PT ;  /* 0x000000010e00780c */ /* 0x000fe40003f05070 */
[----:B------:R-:W-:Y:S02]  /*1c40*/  LOP3.LUT P1, RZ, R15, 0x2, RZ, 0xc0, !PT ;  /* 0x000000020fff7812 */ /* 0x000fe4000782c0ff */
[----:B------:R-:W-:Y:S02]  /*1c50*/  FSEL R8, R5, -0.00019574658654164522886, P0 ;  /* 0xb94d415305087808 */ /* 0x000fe40000000000 */
[----:B------:R-:W-:-:S02]  /*1c60*/  FSEL R14, R16, 0.041666727513074874878, !P0 ;  /* 0x3d2aaabb100e7808 */ /* 0x000fc40004000000 */
[----:B------:R-:W-:Y:S02]  /*1c70*/  FSEL R2, R2, 1, !P0 ;  /* 0x3f80000002027808 */ /* 0x000fe40004000000 */
[----:B------:R-:W-:Y:S01]  /*1c80*/  FSEL R15, -R7, -0.4999999701976776123, !P0 ;  /* 0xbeffffff070f7808 */ /* 0x000fe20004000100 */
[----:B------:R-:W-:Y:S01]  /*1c90*/  FFMA R8, R3, R8, R14 ;  /* 0x0000000803087223 */ /* 0x000fe2000000000e */
[----:B------:R-:W-:Y:S01]  /*1ca0*/  FSETP.GE.AND P0, PT, |R25|, 105615, PT ;  /* 0x47ce47801900780b */ /* 0x000fe20003f06200 */
[C---:B------:R-:W-:Y:S02]  /*1cb0*/  FFMA R5, R3.reuse, R2, RZ ;  /* 0x0000000203057223 */ /* 0x040fe400000000ff */
[----:B------:R-:W-:-:S04]  /*1cc0*/  FFMA R8, R3, R8, R15 ;  /* 0x0000000803087223 */ /* 0x000fc8000000000f */
[----:B------:R-:W-:Y:S01]  /*1cd0*/  FFMA R5, R5, R8, R2 ;  /* 0x0000000805057223 */ /* 0x000fe20000000002 */
[----:B------:R-:W-:-:S03]  /*1ce0*/  IMAD.MOV.U32 R8, RZ, RZ, R27 ;  /* 0x000000ffff087224 */ /* 0x000fc600078e001b */
[----:B------:R-:W-:-:S04]  /*1cf0*/  @P1 FADD R5, RZ, -R5 ;  /* 0x80000005ff051221 */ /* 0x000fc80000000000 */
[-C--:B------:R-:W-:Y:S01]  /*1d00*/  FMUL R3, RZ, R5.reuse ;  /* 0x00000005ff037220 */ /* 0x080fe20000400000 */
[----:B------:R-:W-:-:S03]  /*1d10*/  FMUL R2, R20, R5 ;  /* 0x0000000514027220 */ /* 0x000fc60000400000 */
[----:B------:R-:W-:Y:S01]  /*1d20*/  FMUL R28, R20, R3 ;  /* 0x00000003141c7220 */ /* 0x000fe20000400000 */
[----:B------:R-:W-:Y:S01]  /*1d30*/  MOV R3, R26 ;  /* 0x0000001a00037202 */ /* 0x000fe20000000f00 */
[-C--:B------:R-:W-:Y:S02]  /*1d40*/  FFMA R29, R19, R4.reuse, R2 ;  /* 0x00000004131d7223 */ /* 0x080fe40000000002 */
        /* <DEDUP_REMOVED lines=13> */
.L_x_70:
        /* <DEDUP_REMOVED lines=38> */
[----:B------:R-:W-:-:S02]  /*2080*/  ISETP.GE.AND P0, PT, R2, RZ, PT ;  /* 0x000000ff0200720c */ /* 0x000fc40003f06270 */
[----:B------:R-:W-:-:S05]  /*2090*/  IADD3 R2, PT, PT, -R8, RZ, RZ ;  /* 0x000000ff08027210 */ /* 0x000fca0007ffe1ff */
[----:B------:R-:W-:Y:S01]  /*20a0*/  @!P1 IMAD.MOV.U32 R8, RZ, RZ, R2 ;  /* 0x000000ffff089224 */ /* 0x000fe200078e0002 */
[----:B0-----:R-:W-:-:S10]  /*20b0*/  DMUL R14, R32, UR10 ;  /* 0x0000000a200e7c28 */ /* 0x001fd40008000000 */
[----:B------:R-:W0:Y:S02]  /*20c0*/  F2F.F32.F64 R14, R14 ;  /* 0x0000000e000e7310 */ /* 0x000e240000301000 */
[----:B0-----:R-:W-:-:S07]  /*20d0*/  FSEL R3, -R14, R14, !P0 ;  /* 0x0000000e0e037208 */ /* 0x001fce0004000100 */
.L_x_69:
[----:B------:R-:W-:Y:S05]  /*20e0*/  BSYNC.RECONVERGENT B0 ;  /* 0x0000000000007941 */ /* 0x000fea0003800200 */
.L_x_68:
[C---:B------:R-:W-:Y:S01]  /*20f0*/  LOP3.LUT R5, R8.reuse, 0x1, RZ, 0xc0, !PT ;  /* 0x0000000108057812 */ /* 0x040fe200078ec0ff */
[----:B------:R-:W-:Y:S01]  /*2100*/  FMUL R2, R3, R3 ;  /* 0x0000000303027220 */ /* 0x000fe20000400000 */
[----:B------:R-:W-:Y:S01]  /*2110*/  IADD3 R8, PT, PT, R8, 0x1, RZ ;  /* 0x0000000108087810 */ /* 0x000fe20007ffe0ff */
[----:B------:R-:W-:Y:S01]  /*2120*/  BSSY.RECONVERGENT B0, `(.L_x_71) ;  /* 0x0000048000007945 */ /* 0x000fe20003800200 */
[----:B------:R-:W-:Y:S01]  /*2130*/  ISETP.NE.U32.AND P0, PT, R5, 0x1, PT ;  /* 0x000000010500780c */ /* 0x000fe20003f05070 */
[----:B------:R-:W-:Y:S01]  /*2140*/  FFMA R5, R2, R11, -0.0013887860113754868507 ;  /* 0xbab607ed02057423 */ /* 0x000fe2000000000b */
[----:B------:R-:W-:Y:S02]  /*2150*/  LOP3.LUT P1, RZ, R8, 0x2, RZ, 0xc0, !PT ;  /* 0x0000000208ff7812 */ /* 0x000fe4000782c0ff */
[----:B------:R-:W-:Y:S02]  /*2160*/  FSEL R15, R16, 0.041666727513074874878, !P0 ;  /* 0x3d2aaabb100f7808 */ /* 0x000fe40004000000 */
[----:B------:R-:W-:-:S02]  /*2170*/  FSEL R5, R5, -0.00019574658654164522886, P0 ;  /* 0xb94d415305057808 */ /* 0x000fc40000000000 */
[----:B------:R-:W-:Y:S02]  /*2180*/  FSEL R3, R3, 1, !P0 ;  /* 0x3f80000003037808 */ /* 0x000fe40004000000 */
[----:B------:R-:W-:Y:S01]  /*2190*/  FSEL R14, -R7, -0.4999999701976776123, !P0 ;  /* 0xbeffffff070e7808 */ /* 0x000fe20004000100 */
[C---:B------:R-:W-:Y:S01]  /*21a0*/  FFMA R5, R2.reuse, R5, R15 ;  /* 0x0000000502057223 */ /* 0x040fe2000000000f */
[----:B------:R-:W-:Y:S01]  /*21b0*/  FSETP.GE.AND P0, PT, |R25|, 105615, PT ;  /* 0x47ce47801900780b */ /* 0x000fe20003f06200 */
[C---:B------:R-:W-:Y:S02]  /*21c0*/  FFMA R8, R2.reuse, R3, RZ ;  /* 0x0000000302087223 */ /* 0x040fe400000000ff */
[----:B------:R-:W-:Y:S01]  /*21d0*/  FFMA R5, R2, R5, R14 ;  /* 0x0000000502057223 */ /* 0x000fe2000000000e */
[----:B------:R-:W-:-:S03]  /*21e0*/  IMAD.MOV.U32 R2, RZ, RZ, R26 ;  /* 0x000000ffff027224 */ /* 0x000fc600078e001a */
[----:B------:R-:W-:Y:S01]  /*21f0*/  FFMA R3, R8, R5, R3 ;  /* 0x0000000508037223 */ /* 0x000fe20000000003 */
[----:B------:R-:W-:-:S03]  /*2200*/  MOV R8, R27 ;  /* 0x0000001b00087202 */ /* 0x000fc60000000f00 */
        /* <DEDUP_REMOVED lines=13> */
.L_x_73:
        /* <DEDUP_REMOVED lines=29> */
[C---:B------:R-:W-:Y:S01]  /*24b0*/  SHF.L.W.U32.HI R8, R5.reuse, 0x2, R2 ;  /* 0x0000000205087819 */ /* 0x040fe20000010e02 */
[----:B------:R-:W-:-:S03]  /*24c0*/  IMAD.SHL.U32 R5, R5, 0x4, RZ ;  /* 0x0000000405057824 */ /* 0x000fc600078e00ff */
        /* <DEDUP_REMOVED lines=8> */
[----:B------:R-:W-:-:S04]  /*2550*/  IADD3 R2, PT, PT, -R8, RZ, RZ ;  /* 0x000000ff08027210 */ /* 0x000fc80007ffe1ff */
[----:B------:R-:W-:Y:S01]  /*2560*/  @!P1 MOV R8, R2 ;  /* 0x0000000200089202 */ /* 0x000fe20000000f00 */
[----:B0-----:R-:W-:-:S10]  /*2570*/  DMUL R14, R32, UR10 ;  /* 0x0000000a200e7c28 */ /* 0x001fd40008000000 */
[----:B------:R-:W0:Y:S02]  /*2580*/  F2F.F32.F64 R14, R14 ;  /* 0x0000000e000e7310 */ /* 0x000e240000301000 */
[----:B0-----:R-:W-:-:S07]  /*2590*/  FSEL R2, -R14, R14, !P0 ;  /* 0x0000000e0e027208 */ /* 0x001fce0004000100 */
.L_x_72:
[----:B------:R-:W-:Y:S05]  /*25a0*/  BSYNC.RECONVERGENT B0 ;  /* 0x0000000000007941 */ /* 0x000fea0003800200 */
.L_x_71:
[----:B------:R-:W0:Y:S01]  /*25b0*/  F2F.F64.F32 R14, R25 ;  /* 0x00000019000e7310 */ /* 0x000e220000201800 */
[----:B------:R-:W-:Y:S01]  /*25c0*/  UMOV UR10, 0x54442d18 ;  /* 0x54442d18000a7882 */ /* 0x000fe20000000000 */
[----:B------:R-:W-:Y:S01]  /*25d0*/  UMOV UR11, 0x3ff921fb ;  /* 0x3ff921fb000b7882 */ /* 0x000fe20000000000 */
[----:B------:R-:W-:Y:S01]  /*25e0*/  MOV R32, 0x3a2c32e4 ;  /* 0x3a2c32e400207802 */ /* 0x000fe20000000f00 */
[----:B------:R-:W-:Y:S01]  /*25f0*/  IMAD.MOV.U32 R37, RZ, RZ, 0x391fcb8e ;  /* 0x391fcb8eff257424 */ /* 0x000fe200078e00ff */
[----:B------:R-:W-:Y:S01]  /*2600*/  BSSY.RECONVERGENT B0, `(.L_x_74) ;  /* 0x000005c000007945 */ /* 0x000fe20003800200 */
[----:B------:R-:W-:Y:S01]  /*2610*/  IMAD.MOV.U32 R36, RZ, RZ, 0x3f800000 ;  /* 0x3f800000ff247424 */ /* 0x000fe200078e00ff */
[----:B0-----:R-:W-:Y:S01]  /*2620*/  DSETP.GT.AND P0, PT, R14, UR10, PT ;  /* 0x0000000a0e007e2a */ /* 0x001fe2000bf04000 */
[----:B------:R-:W-:-:S05]  /*2630*/  FADD R14, -R25, 3.1415927410125732422 ;  /* 0x40490fdb190e7421 */ /* 0x000fca0000000100 */
[----:B------:R-:W-:Y:S02]  /*2640*/  FSEL R36, -R36, 1, P0 ;  /* 0x3f80000024247808 */ /* 0x000fe40000000100 */
[----:B------:R-:W-:-:S04]  /*2650*/  FSEL R15, R14, R25, P0 ;  /* 0x000000190e0f7208 */ /* 0x000fc80000000000 */
[C---:B------:R-:W-:Y:S01]  /*2660*/  FSETP.GEU.AND P1, PT, |R15|.reuse, 1.175494350822287508e-38, PT ;  /* 0x008000000f00780b */ /* 0x040fe20003f2e200 */
[----:B------:R-:W-:-:S05]  /*2670*/  FMUL R14, |R15|, 16777216 ;  /* 0x4b8000000f0e7820 */ /* 0x000fca0000400200 */
[----:B------:R-:W-:-:S05]  /*2680*/  FSEL R14, R14, |R15|, !P1 ;  /* 0x4000000f0e0e7208 */ /* 0x000fca0004800000 */
[----:B------:R-:W-:-:S05]  /*2690*/  VIADD R5, R14, 0xc0cafb0d ;  /* 0xc0cafb0d0e057836 */ /* 0x000fca0000000000 */
[----:B------:R-:W-:Y:S02]  /*26a0*/  LOP3.LUT R7, R5, 0xff800000, RZ, 0xc0, !PT ;  /* 0xff80000005077812 */ /* 0x000fe400078ec0ff */
[----:B------:R-:W-:Y:S02]  /*26b0*/  FSEL R5, RZ, -24, P1 ;  /* 0xc1c00000ff057808 */ /* 0x000fe40000800000 */
[----:B------:R-:W-:-:S05]  /*26c0*/  IADD3 R14, PT, PT, R14, -R7, RZ ;  /* 0x800000070e0e7210 */ /* 0x000fca0007ffe0ff */
[C---:B------:R-:W-:Y:S01]  /*26d0*/  FADD R18, R14.reuse, 1 ;  /* 0x3f8000000e127421 */ /* 0x040fe20000000000 */
[----:B------:R-:W-:Y:S01]  /*26e0*/  FADD R16, R14, -1 ;  /* 0xbf8000000e107421 */ /* 0x000fe20000000000 */
[----:B------:R-:W-:-:S03]  /*26f0*/  I2FP.F32.S32 R14, R7 ;  /* 0x00000007000e7245 */ /* 0x000fc60000201400 */
[----:B------:R-:W-:Y:S01]  /*2700*/  FADD R33, R16, R16 ;  /* 0x0000001010217221 */ /* 0x000fe20000000000 */
[----:B------:R-:W0:Y:S01]  /*2710*/  MUFU.RCP R18, R18 ;  /* 0x0000001200127308 */ /* 0x000e220000001000 */
[----:B------:R-:W-:Y:S02]  /*2720*/  FFMA R5, R14, 1.1920928955078125e-07, R5 ;  /* 0x340000000e057823 */ /* 0x000fe40000000005 */
[----:B0-----:R-:W-:-:S04]  /*2730*/  FMUL R22, R18, R33 ;  /* 0x0000002112167220 */ /* 0x001fc80000400000 */
[----:B------:R-:W-:Y:S01]  /*2740*/  FADD R14, R16, -R22 ;  /* 0x80000016100e7221 */ /* 0x000fe20000000000 */
[C---:B------:R-:W-:Y:S01]  /*2750*/  FMUL R7, R22.reuse, R22 ;  /* 0x0000001616077220 */ /* 0x040fe20000400000 */
[----:B------:R-:W-:Y:S02]  /*2760*/  FFMA R24, R22, 1.4426950216293334961, R5 ;  /* 0x3fb8aa3b16187823 */ /* 0x000fe40000000005 */
[----:B------:R-:W-:Y:S01]  /*2770*/  FADD R33, R14, R14 ;  /* 0x0000000e0e217221 */ /* 0x000fe20000000000 */
[----:B------:R-:W-:Y:S01]  /*2780*/  FFMA R14, R7, R32, 0.0032181653659790754318 ;  /* 0x3b52e7db070e7423 */ /* 0x000fe20000000020 */
[----:B------:R-:W-:Y:S02]  /*2790*/  FADD R5, R5, -R24 ;  /* 0x8000001805057221 */ /* 0x000fe40000000000 */
[----:B------:R-:W-:Y:S01]  /*27a0*/  FFMA R33, R16, -R22, R33 ;  /* 0x8000001610217223 */ /* 0x000fe20000000021 */
[----:B------:R-:W-:Y:S01]  /*27b0*/  FFMA R14, R7, R14, 0.018033718690276145935 ;  /* 0x3c93bb73070e7423 */ /* 0x000fe2000000000e */
[----:B------:R-:W-:-:S02]  /*27c0*/  FFMA R16, R22, 1.4426950216293334961, R5 ;  /* 0x3fb8aa3b16107823 */ /* 0x000fc40000000005 */
[----:B------:R-:W-:Y:S01]  /*27d0*/  FMUL R33, R18, R33 ;  /* 0x0000002112217220 */ /* 0x000fe20000400000 */
[----:B------:R-:W-:-:S03]  /*27e0*/  FFMA R14, R7, R14, 0.12022458761930465698 ;  /* 0x3df6384f070e7423 */ /* 0x000fc6000000000e */
[----:B------:R-:W-:Y:S01]  /*27f0*/  FFMA R5, R33, 1.4426950216293334961, R16 ;  /* 0x3fb8aa3b21057823 */ /* 0x000fe20000000010 */
[----:B------:R-:W-:Y:S01]  /*2800*/  FMUL R7, R7, R14 ;  /* 0x0000000e07077220 */ /* 0x000fe20000400000 */
[----:B------:R-:W-:Y:S02]  /*2810*/  LOP3.LUT R16, R8, 0x1, RZ, 0xc0, !PT ;  /* 0x0000000108107812 */ /* 0x000fe400078ec0ff */
[----:B------:R-:W-:Y:S01]  /*2820*/  FFMA R14, R22, 1.9251366722983220825e-08, R5 ;  /* 0x32a55e34160e7823 */ /* 0x000fe20000000005 */
[----:B------:R-:W-:Y:S01]  /*2830*/  FMUL R5, R7, 3 ;  /* 0x4040000007057820 */ /* 0x000fe20000400000 */
[----:B------:R-:W-:-:S03]  /*2840*/  ISETP.NE.U32.AND P2, PT, R16, 0x1, PT ;  /* 0x000000011000780c */ /* 0x000fc60003f45070 */
[----:B------:R-:W-:Y:S01]  /*2850*/  FFMA R14, R33, R5, R14 ;  /* 0x00000005210e7223 */ /* 0x000fe2000000000e */
[----:B------:R-:W-:-:S03]  /*2860*/  FSEL R13, -R13, -0.16666662693023681641, !P2 ;  /* 0xbe2aaaa80d0d7808 */ /* 0x000fc60005000100 */
[----:B------:R-:W-:Y:S01]  /*2870*/  FFMA R5, R22, R7, R14 ;  /* 0x0000000716057223 */ /* 0x000fe2000000000e */
[C---:B------:R-:W-:Y:S01]  /*2880*/  FMUL R14, R2.reuse, R2 ;  /* 0x00000002020e7220 */ /* 0x040fe20000400000 */
[----:B------:R-:W-:Y:S02]  /*2890*/  FSEL R2, R2, 1, P2 ;  /* 0x3f80000002027808 */ /* 0x000fe40001000000 */
[----:B------:R-:W-:Y:S01]  /*28a0*/  FADD R7, R24, R5 ;  /* 0x0000000518077221 */ /* 0x000fe20000000000 */
[----:B------:R-:W-:-:S03]  /*28b0*/  FFMA R11, R14, R11, -0.0013887860113754868507 ;  /* 0xbab607ed0e0b7423 */ /* 0x000fc6000000000b */
[----:B------:R-:W-:Y:S01]  /*28c0*/  FMUL R18, R7, 3 ;  /* 0x4040000007127820 */ /* 0x000fe20000400000 */
[----:B------:R-:W-:Y:S01]  /*28d0*/  FADD R24, -R24, R7 ;  /* 0x0000000718187221 */ /* 0x000fe20000000100 */
[----:B------:R-:W-:Y:S02]  /*28e0*/  FSEL R11, R11, -0.00019574658654164522886, !P2 ;  /* 0xb94d41530b0b7808 */ /* 0x000fe40005000000 */
[----:B------:R-:W0:Y:S01]  /*28f0*/  FRND R35, R18 ;  /* 0x0000001200237307 */ /* 0x000e220000201000 */
[----:B------:R-:W-:Y:S01]  /*2900*/  FADD R5, R5, -R24 ;  /* 0x8000001805057221 */ /* 0x000fe20000000000 */
[----:B------:R-:W-:Y:S01]  /*2910*/  FFMA R22, R7, 3, -R18 ;  /* 0x4040000007167823 */ /* 0x000fe20000000812 */
[----:B------:R-:W-:-:S03]  /*2920*/  FSETP.GEU.AND P3, PT, R18, RZ, PT ;  /* 0x000000ff1200720b */ /* 0x000fc60003f6e000 */
[----:B------:R-:W-:Y:S01]  /*2930*/  FFMA R22, R5, 3, R22 ;  /* 0x4040000005167823 */ /* 0x000fe20000000016 */
[----:B0-----:R-:W-:Y:S01]  /*2940*/  FADD R33, R18, -R35 ;  /* 0x8000002312217221 */ /* 0x001fe20000000000 */
[----:B------:R-:W-:-:S03]  /*2950*/  FSETP.GT.AND P1, PT, R35, RZ, PT ;  /* 0x000000ff2300720b */ /* 0x000fc60003f24000 */
[----:B------:R-:W-:Y:S01]  /*2960*/  FADD R22, R22, R33 ;  /* 0x0000002116167221 */ /* 0x000fe20000000000 */
[----:B------:R-:W-:Y:S02]  /*2970*/  FSEL R33, R12, 0.0083327032625675201416, !P2 ;  /* 0x3c0885e40c217808 */ /* 0x000fe40005000000 */
[----:B------:R-:W-:Y:S01]  /*2980*/  LOP3.LUT P2, RZ, R8, 0x2, RZ, 0xc0, !PT ;  /* 0x0000000208ff7812 */ /* 0x000fe2000784c0ff */
[----:B------:R-:W-:Y:S01]  /*2990*/  FFMA R37, R22, R37, 0.0013391353422775864601 ;  /* 0x3aaf85ed16257423 */ /* 0x000fe20000000025 */
[----:B------:R0:W1:Y:S01]  /*29a0*/  F2I.NTZ R12, R18 ;  /* 0x00000012000c7305 */ /* 0x0000620000203100 */
[----:B------:R-:W-:Y:S01]  /*29b0*/  FFMA R11, R14, R11, R33 ;  /* 0x0000000b0e0b7223 */ /* 0x000fe20000000021 */
[----:B------:R-:W-:Y:S01]  /*29c0*/  SEL R33, RZ, 0x83000000, P1 ;  /* 0x83000000ff217807 */ /* 0x000fe20000800000 */
[----:B------:R-:W-:Y:S01]  /*29d0*/  FFMA R37, R22, R37, 0.0096188392490148544312 ;  /* 0x3c1d985616257423 */ /* 0x000fe20000000025 */
[----:B------:R-:W-:Y:S01]  /*29e0*/  FSETP.GT.AND P1, PT, |R18|, 152, PT ;  /* 0x431800001200780b */ /* 0x000fe20003f24200 */
[C---:B------:R-:W-:Y:S01]  /*29f0*/  FFMA R13, R14.reuse, R11, R13 ;  /* 0x0000000b0e0d7223 */ /* 0x040fe2000000000d */
[----:B------:R-:W-:Y:S01]  /*2a00*/  FFMA R11, R14, R2, RZ ;  /* 0x000000020e0b7223 */ /* 0x000fe200000000ff */
[C---:B------:R-:W-:Y:S01]  /*2a10*/  FFMA R37, R22.reuse, R37, 0.055503588169813156128 ;  /* 0x3d6357bb16257423 */ /* 0x040fe20000000025 */
[----:B------:R-:W-:Y:S01]  /*2a20*/  IADD3 R8, PT, PT, R33, 0x7f000000, RZ ;  /* 0x7f00000021087810 */ /* 0x000fe20007ffe0ff */
[----:B0-----:R-:W-:Y:S01]  /*2a30*/  FMUL R18, RZ, R3 ;  /* 0x00000003ff127220 */ /* 0x001fe20000400000 */
[----:B------:R-:W-:Y:S01]  /*2a40*/  FFMA R11, R11, R13, R2 ;  /* 0x0000000d0b0b7223 */ /* 0x000fe20000000002 */
[----:B------:R-:W-:-:S03]  /*2a50*/  FFMA R37, R22, R37, 0.24022644758224487305 ;  /* 0x3e75fdec16257423 */ /* 0x000fc60000000025 */
[----:B------:R-:W-:Y:S01]  /*2a60*/  @P2 FADD R11, RZ, -R11 ;  /* 0x8000000bff0b2221 */ /* 0x000fe20000000000 */
[----:B------:R-:W-:Y:S01]  /*2a70*/  FFMA R37, R22, R37, 0.69314718246459960938 ;  /* 0x3f31721816257423 */ /* 0x000fe20000000025 */
[----:B------:R-:W-:Y:S02]  /*2a80*/  FSETP.NEU.AND P2, PT, R15, 1, PT ;  /* 0x3f8000000f00780b */ /* 0x000fe40003f4d000 */
[----:B-1----:R-:W-:Y:S01]  /*2a90*/  LEA R33, R12, -R33, 0x17 ;  /* 0x800000210c217211 */ /* 0x002fe200078eb8ff */
[----:B------:R-:W-:Y:S01]  /*2aa0*/  FFMA R37, R22, R37, 1 ;  /* 0x3f80000016257423 */ /* 0x000fe20000000025 */
[--C-:B------:R-:W-:Y:S01]  /*2ab0*/  FADD R22, -R11, R18.reuse ;  /* 0x000000120b167221 */ /* 0x100fe20000000100 */
[----:B------:R-:W-:Y:S02]  /*2ac0*/  FFMA R18, -RZ, R11, R18 ;  /* 0x0000000bff127223 */ /* 0x000fe40000000112 */
[----:B------:R-:W-:-:S04]  /*2ad0*/  FMUL R8, R37, R8 ;  /* 0x0000000825087220 */ /* 0x000fc80000400000 */
[----:B------:R-:W-:Y:S01]  /*2ae0*/  FMUL R24, R8, R33 ;  /* 0x0000002108187220 */ /* 0x000fe20000400000 */
[----:B------:R-:W-:Y:S01]  /*2af0*/  HFMA2 R33, -RZ, RZ, 1.875, 0 ;  /* 0x3f800000ff217431 */ /* 0x000fe200000001ff */
[----:B------:R-:W-:Y:S01]  /*2b00*/  @P1 FSEL R24, RZ, +INF , !P3 ;  /* 0x7f800000ff181808 */ /* 0x000fe20005800000 */
[----:B------:R-:W-:Y:S06]  /*2b10*/  @!P2 BRA `(.L_x_75) ;  /* 0x000000000028a947 */ /* 0x000fec0003800000 */
[----:B------:R-:W-:-:S13]  /*2b20*/  FSETP.NAN.AND P0, PT, |R15|, |R15|, PT ;  /* 0x4000000f0f00720b */ /* 0x000fda0003f08200 */
[----:B------:R-:W-:Y:S01]  /*2b30*/  @P0 FADD R33, R15, 3 ;  /* 0x404000000f210421 */ /* 0x000fe20000000000 */
[----:B------:R-:W-:Y:S06]  /*2b40*/  @P0 BRA `(.L_x_75) ;  /* 0x00000000001c0947 */ /* 0x000fec0003800000 */
[----:B------:R-:W-:-:S04]  /*2b50*/  FSETP.NEU.AND P0, PT, |R15|, +INF , PT ;  /* 0x7f8000000f00780b */ /* 0x000fc80003f0d200 */
[----:B------:R-:W-:-:S13]  /*2b60*/  FSETP.NEU.AND P0, PT, R15, RZ, P0 ;  /* 0x000000ff0f00720b */ /* 0x000fda000070d000 */
[----:B------:R-:W-:Y:S01]  /*2b70*/  @!P0 FADD R33, R15, R15 ;  /* 0x0000000f0f218221 */ /* 0x000fe20000000000 */
[----:B------:R-:W-:Y:S06]  /*2b80*/  @!P0 BRA `(.L_x_75) ;  /* 0x00000000000c8947 */ /* 0x000fec0003800000 */
[----:B------:R-:W-:Y:S02]  /*2b90*/  FSETP.GEU.AND P0, PT, R15, RZ, PT ;  /* 0x000000ff0f00720b */ /* 0x000fe40003f0e000 */
[----:B------:R-:W-:-:S11]  /*2ba0*/  MOV R33, R24 ;  /* 0x0000001800217202 */ /* 0x000fd60000000f00 */
[----:B------:R-:W-:-:S07]  /*2bb0*/  @!P0 FADD R33, -R24, -RZ ;  /* 0x800000ff18218221 */ /* 0x000fce0000000100 */
.L_x_75:
[----:B------:R-:W-:Y:S05]  /*2bc0*/  BSYNC.RECONVERGENT B0 ;  /* 0x0000000000007941 */ /* 0x000fea0003800200 */
.L_x_74:
[----:B------:R-:W-:Y:S01]  /*2bd0*/  FSETP.NEU.AND P0, PT, R15, RZ, PT ;  /* 0x000000ff0f00720b */ /* 0x000fe20003f0d000 */
[----:B------:R-:W-:Y:S01]  /*2be0*/  BSSY.RECONVERGENT B2, `(.L_x_76) ;  /* 0x0000011000027945 */ /* 0x000fe20003800200 */
[----:B------:R-:W-:-:S11]  /*2bf0*/  IMAD.MOV.U32 R11, RZ, RZ, RZ ;  /* 0x000000ffff0b7224 */ /* 0x000fd600078e00ff */
[----:B------:R-:W-:Y:S05]  /*2c00*/  @!P0 BRA `(.L_x_77) ;  /* 0x0000000000388947 */ /* 0x000fea0003800000 */
[----:B------:R-:W0:Y:S01]  /*2c10*/  MUFU.RCP R8, R15 ;  /* 0x0000000f00087308 */ /* 0x000e220000001000 */
[----:B------:R-:W-:Y:S01]  /*2c20*/  FMUL R2, R33, 3 ;  /* 0x4040000021027820 */ /* 0x000fe20000400000 */
[----:B------:R-:W-:Y:S06]  /*2c30*/  BSSY.RECONVERGENT B3, `(.L_x_77) ;  /* 0x000000b000037945 */ /* 0x000fec0003800200 */
[----:B------:R-:W1:Y:S01]  /*2c40*/  FCHK P0, R2, R15 ;  /* 0x0000000f02007302 */ /* 0x000e620000000000 */
[----:B0-----:R-:W-:-:S04]  /*2c50*/  FFMA R11, -R15, R8, 1 ;  /* 0x3f8000000f0b7423 */ /* 0x001fc80000000108 */
[----:B------:R-:W-:-:S04]  /*2c60*/  FFMA R11, R8, R11, R8 ;  /* 0x0000000b080b7223 */ /* 0x000fc80000000008 */
[----:B------:R-:W-:-:S04]  /*2c70*/  FFMA R8, R2, R11, RZ ;  /* 0x0000000b02087223 */ /* 0x000fc800000000ff */
[----:B------:R-:W-:-:S04]  /*2c80*/  FFMA R12, -R15, R8, R2 ;  /* 0x000000080f0c7223 */ /* 0x000fc80000000102 */
[----:B------:R-:W-:Y:S01]  /*2c90*/  FFMA R11, R11, R12, R8 ;  /* 0x0000000c0b0b7223 */ /* 0x000fe20000000008 */
[----:B-1----:R-:W-:Y:S06]  /*2ca0*/  @!P0 BRA `(.L_x_78) ;  /* 0x00000000000c8947 */ /* 0x002fec0003800000 */
[----:B------:R-:W-:-:S07]  /*2cb0*/  MOV R12, 0x2cd0 ;  /* 0x00002cd0000c7802 */ /* 0x000fce0000000f00 */
[----:B------:R-:W-:Y:S05]  /*2cc0*/  CALL.REL.NOINC `($__internal_4_$__cuda_sm3x_div_rn_noftz_f32_slowpath) ;  /* 0x0000058800ec7944 */ /* 0x000fea0003c00000 */
[----:B------:R-:W-:-:S07]  /*2cd0*/  MOV R11, R2 ;  /* 0x00000002000b7202 */ /* 0x000fce0000000f00 */
.L_x_78:
[----:B------:R-:W-:Y:S05]  /*2ce0*/  BSYNC.RECONVERGENT B3 ;  /* 0x0000000000037941 */ /* 0x000fea0003800200 */
.L_x_77:
[----:B------:R-:W-:Y:S05]  /*2cf0*/  BSYNC.RECONVERGENT B2 ;  /* 0x0000000000027941 */ /* 0x000fea0003800200 */
.L_x_76:
[----:B------:R-:W-:Y:S01]  /*2d00*/  FMUL R2, R7, 2 ;  /* 0x4000000007027820 */ /* 0x000fe20000400000 */
[----:B------:R-:W-:Y:S01]  /*2d10*/  HFMA2 R12, -RZ, RZ, 0.64013671875, -15.109375 ;  /* 0x391fcb8eff0c7431 */ /* 0x000fe200000001ff */
[----:B------:R-:W-:Y:S01]  /*2d20*/  FSETP.NEU.AND P3, PT, R15, 1, PT ;  /* 0x3f8000000f00780b */ /* 0x000fe20003f6d000 */
[----:B------:R-:W-:Y:S01]  /*2d30*/  BSSY.RECONVERGENT B0, `(.L_x_79) ;  /* 0x0000022000007945 */ /* 0x000fe20003800200 */
[----:B------:R-:W0:Y:S01]  /*2d40*/  FRND R13, R2 ;  /* 0x00000002000d7307 */ /* 0x000e220000201000 */
[----:B------:R-:W-:Y:S01]  /*2d50*/  FFMA R8, R7, 2, -R2 ;  /* 0x4000000007087823 */ /* 0x000fe20000000802 */
[----:B------:R-:W-:Y:S02]  /*2d60*/  FSETP.GEU.AND P2, PT, R2, RZ, PT ;  /* 0x000000ff0200720b */ /* 0x000fe40003f4e000 */
[----:B------:R-:W-:Y:S01]  /*2d70*/  FSETP.NEU.AND P1, PT, R15, RZ, PT ;  /* 0x000000ff0f00720b */ /* 0x000fe20003f2d000 */
[----:B------:R-:W-:Y:S01]  /*2d80*/  FFMA R8, R5, 2, R8 ;  /* 0x4000000005087823 */ /* 0x000fe20000000008 */
[----:B------:R-:W-:-:S02]  /*2d90*/  MOV R32, 0x3f800000 ;  /* 0x3f80000000207802 */ /* 0x000fc40000000f00 */
[----:B------:R-:W1:Y:S01]  /*2da0*/  F2I.NTZ R7, R2 ;  /* 0x0000000200077305 */ /* 0x000e620000203100 */
[----:B0-----:R-:W-:Y:S01]  /*2db0*/  FADD R5, R2, -R13 ;  /* 0x8000000d02057221 */ /* 0x001fe20000000000 */
[----:B------:R-:W-:-:S03]  /*2dc0*/  FSETP.GT.AND P0, PT, R13, RZ, PT ;  /* 0x000000ff0d00720b */ /* 0x000fc60003f04000 */
[----:B------:R-:W-:-:S04]  /*2dd0*/  FADD R5, R8, R5 ;  /* 0x0000000508057221 */ /* 0x000fc80000000000 */
[C---:B------:R-:W-:Y:S01]  /*2de0*/  FFMA R8, R5.reuse, R12, 0.0013391353422775864601 ;  /* 0x3aaf85ed05087423 */ /* 0x040fe2000000000c */
[----:B------:R-:W-:Y:S02]  /*2df0*/  SEL R12, RZ, 0x83000000, P0 ;  /* 0x83000000ff0c7807 */ /* 0x000fe40000000000 */
[----:B------:R-:W-:Y:S01]  /*2e00*/  FSETP.GT.AND P0, PT, |R2|, 152, PT ;  /* 0x431800000200780b */ /* 0x000fe20003f04200 */
[----:B------:R-:W-:Y:S01]  /*2e10*/  FFMA R8, R5, R8, 0.0096188392490148544312 ;  /* 0x3c1d985605087423 */ /* 0x000fe20000000008 */
[----:B-1----:R-:W-:Y:S01]  /*2e20*/  LEA R7, R7, -R12, 0x17 ;  /* 0x8000000c07077211 */ /* 0x002fe200078eb8ff */
[----:B------:R-:W-:Y:S02]  /*2e30*/  VIADD R13, R12, 0x7f000000 ;  /* 0x7f0000000c0d7836 */ /* 0x000fe40000000000 */
[----:B------:R-:W-:-:S04]  /*2e40*/  FFMA R8, R5, R8, 0.055503588169813156128 ;  /* 0x3d6357bb05087423 */ /* 0x000fc80000000008 */
[----:B------:R-:W-:-:S04]  /*2e50*/  FFMA R8, R5, R8, 0.24022644758224487305 ;  /* 0x3e75fdec05087423 */ /* 0x000fc80000000008 */
[----:B------:R-:W-:-:S04]  /*2e60*/  FFMA R8, R5, R8, 0.69314718246459960938 ;  /* 0x3f31721805087423 */ /* 0x000fc80000000008 */
[----:B------:R-:W-:-:S04]  /*2e70*/  FFMA R8, R5, R8, 1 ;  /* 0x3f80000005087423 */ /* 0x000fc80000000008 */
[----:B------:R-:W-:-:S04]  /*2e80*/  FMUL R8, R8, R13 ;  /* 0x0000000d08087220 */ /* 0x000fc80000400000 */
[----:B------:R-:W-:Y:S01]  /*2e90*/  FMUL R5, R8, R7 ;  /* 0x0000000708057220 */ /* 0x000fe20000400000 */
[----:B------:R-:W-:Y:S01]  /*2ea0*/  FMUL R7, R36, R11 ;  /* 0x0000000b24077220 */ /* 0x000fe20000400000 */
[----:B------:R-:W-:Y:S01]  /*2eb0*/  @P0 FSEL R5, RZ, +INF , !P2 ;  /* 0x7f800000ff050808 */ /* 0x000fe20005000000 */
[----:B------:R-:W-:Y:S06]  /*2ec0*/  @!P3 BRA `(.L_x_80) ;  /* 0x000000000020b947 */ /* 0x000fec0003800000 */
[----:B------:R-:W-:-:S13]  /*2ed0*/  FSETP.NAN.AND P0, PT, |R15|, |R15|, PT ;  /* 0x4000000f0f00720b */ /* 0x000fda0003f08200 */
[----:B------:R-:W-:Y:S01]  /*2ee0*/  @P0 FADD R32, R15, 2 ;  /* 0x400000000f200421 */ /* 0x000fe20000000000 */
[----:B------:R-:W-:Y:S06]  /*2ef0*/  @P0 BRA `(.L_x_80) ;  /* 0x0000000000140947 */ /* 0x000fec0003800000 */
[----:B------:R-:W-:Y:S01]  /*2f00*/  FSETP.NEU.AND P0, PT, |R15|, +INF , PT ;  /* 0x7f8000000f00780b */ /* 0x000fe20003f0d200 */
[----:B------:R-:W-:-:S03]  /*2f10*/  IMAD.MOV.U32 R32, RZ, RZ, R5 ;  /* 0x000000ffff207224 */ /* 0x000fc600078e0005 */
[----:B------:R-:W-:-:S13]  /*2f20*/  FSETP.NEU.AND P0, PT, R15, RZ, P0 ;  /* 0x000000ff0f00720b */ /* 0x000fda000070d000 */
[----:B------:R-:W-:-:S05]  /*2f30*/  @!P0 FADD R2, R15, R15 ;  /* 0x0000000f0f028221 */ /* 0x000fca0000000000 */
[----:B------:R-:W-:-:S07]  /*2f40*/  @!P0 LOP3.LUT R32, R2, 0x7fffffff, RZ, 0xc0, !PT ;  /* 0x7fffffff02208812 */ /* 0x000fce00078ec0ff */
.L_x_80:
[----:B------:R-:W-:Y:S05]  /*2f50*/  BSYNC.RECONVERGENT B0 ;  /* 0x0000000000007941 */ /* 0x000fea0003800200 */
.L_x_79:
[----:B------:R-:W-:Y:S01]  /*2f60*/  BSSY.RECONVERGENT B2, `(.L_x_81) ;  /* 0x0000013000027945 */ /* 0x000fe20003800200 */
[----:B------:R-:W-:Y:S02]  /*2f70*/  HFMA2 R11, -RZ, RZ, 0, 0 ;  /* 0x00000000ff0b7431 */ /* 0x000fe400000001ff */
[----:B------:R-:W-:Y:S01]  /*2f80*/  FMUL R16, RZ, R33 ;  /* 0x00000021ff107220 */ /* 0x000fe20000400000 */
[----:B------:R-:W-:Y:S06]  /*2f90*/  @!P1 BRA `(.L_x_82) ;  /* 0x00000000003c9947 */ /* 0x000fec0003800000 */
[----:B------:R-:W0:Y:S01]  /*2fa0*/  MUFU.RCP R2, R15 ;  /* 0x0000000f00027308 */ /* 0x000e220000001000 */
[----:B------:R-:W-:Y:S01]  /*2fb0*/  FADD R12, R32, R32 ;  /* 0x00000020200c7221 */ /* 0x000fe20000000000 */
        /* <DEDUP_REMOVED lines=8> */
[----:B------:R-:W-:Y:S02]  /*3040*/  MOV R2, R12 ;  /* 0x0000000c00027202 */ /* 0x000fe40000000f00 */
[----:B------:R-:W-:-:S07]  /*3050*/  MOV R12, 0x3070 ;  /* 0x00003070000c7802 */ /* 0x000fce0000000f00 */
[----:B------:R-:W-:Y:S05]  /*3060*/  CALL.REL.NOINC `($__internal_4_$__cuda_sm3x_div_rn_noftz_f32_slowpath) ;  /* 0x0000058800047944 */ /* 0x000fea0003c00000 */
.L_x_84:
[----:B------:R-:W-:Y:S05]  /*3070*/  BSYNC.RECONVERGENT B3 ;  /* 0x0000000000037941 */ /* 0x000fea0003800200 */
.L_x_83:
[----:B------:R-:W-:-:S07]  /*3080*/  IMAD.MOV.U32 R11, RZ, RZ, R2 ;  /* 0x000000ffff0b7224 */ /* 0x000fce00078e0002 */
.L_x_82:
[----:B------:R-:W-:Y:S05]  /*3090*/  BSYNC.RECONVERGENT B2 ;  /* 0x0000000000027941 */ /* 0x000fea0003800200 */
.L_x_81:
[----:B------:R-:W0:Y:S01]  /*30a0*/  LDCU UR4, c[0x0][0x380] ;  /* 0x00007000ff0477ac */ /* 0x000e220008000800 */
[----:B------:R-:W-:Y:S01]  /*30b0*/  FMUL R11, R36, R11 ;  /* 0x0000000b240b7220 */ /* 0x000fe20000400000 */
[----:B------:R-:W-:Y:S01]  /*30c0*/  FMUL R14, RZ, R32 ;  /* 0x00000020ff0e7220 */ /* 0x000fe20000400000 */
[----:B------:R-:W-:Y:S01]  /*30d0*/  FMUL R13, R33, 0.51602452993392944336 ;  /* 0x3f041a2f210d7820 */ /* 0x000fe20000400000 */
[----:B------:R-:W-:Y:S01]  /*30e0*/  FSETP.NEU.AND P0, PT, R15, RZ, PT ;  /* 0x000000ff0f00720b */ /* 0x000fe20003f0d000 */
[----:B------:R-:W-:Y:S01]  /*30f0*/  FFMA R2, R7, -0.51602452993392944336, R16 ;  /* 0xbf041a2f07027823 */ /* 0x000fe20000000010 */
[----:B------:R-:W-:Y:S01]  /*3100*/  FFMA R11, R11, 1.2158541679382324219, R14 ;  /* 0x3f9ba11c0b0b7823 */ /* 0x000fe2000000000e */
[----:B------:R-:W-:Y:S01]  /*3110*/  FFMA R13, R32, 1.2158541679382324219, -R13 ;  /* 0x3f9ba11c200d7823 */ /* 0x000fe2000000080d */
[----:B------:R-:W-:Y:S01]  /*3120*/  BSSY.RECONVERGENT B2, `(.L_x_85) ;  /* 0x0000016000027945 */ /* 0x000fe20003800200 */
[----:B------:R-:W-:Y:S02]  /*3130*/  HFMA2 R35, -RZ, RZ, 0, 0 ;  /* 0x00000000ff237431 */ /* 0x000fe400000001ff */
[----:B------:R-:W-:Y:S01]  /*3140*/  FADD R2, R11, R2 ;  /* 0x000000020b027221 */ /* 0x000fe20000000000 */
[----:B------:R-:W-:Y:S01]  /*3150*/  FMUL R11, RZ, R13 ;  /* 0x0000000dff0b7220 */ /* 0x000fe20000400000 */
[----:B0-----:R-:W-:-:S03]  /*3160*/  FMUL R7, R13, UR4 ;  /* 0x000000040d077c20 */ /* 0x001fc60008400000 */
[----:B------:R-:W-:Y:S01]  /*3170*/  FFMA R8, R2, UR4, R11 ;  /* 0x0000000402087c23 */ /* 0x000fe2000800000b */
[----:B------:R-:W-:Y:S06]  /*3180*/  @!P0 BRA `(.L_x_86) ;  /* 0x00000000003c8947 */ /* 0x000fec0003800000 */
        /* <DEDUP_REMOVED lines=13> */
.L_x_88:
[----:B------:R-:W-:Y:S05]  /*3260*/  BSYNC.RECONVERGENT B3 ;  /* 0x0000000000037941 */ /* 0x000fea0003800200 */
.L_x_87:
[----:B------:R-:W-:-:S07]  /*3270*/  IMAD.MOV.U32 R35, RZ, RZ, R2 ;  /* 0x000000ffff237224 */ /* 0x000fce00078e0002 */
.L_x_86:
[----:B------:R-:W-:Y:S05]  /*3280*/  BSYNC.RECONVERGENT B2 ;  /* 0x0000000000027941 */ /* 0x000fea0003800200 */
.L_x_85:
[----:B------:R-:W-:Y:S01]  /*3290*/  FSETP.NEU.AND P0, PT, R15, RZ, PT ;  /* 0x000000ff0f00720b */ /* 0x000fe20003f0d000 */
[----:B------:R-:W-:Y:S01]  /*32a0*/  FMUL R35, R36, R35 ;  /* 0x0000002324237220 */ /* 0x000fe20000400000 */
[----:B------:R-:W-:Y:S01]  /*32b0*/  BSSY.RECONVERGENT B2, `(.L_x_89) ;  /* 0x0000013000027945 */ /* 0x000fe20003800200 */
[----:B------:R-:W-:Y:S02]  /*32c0*/  HFMA2 R33, -RZ, RZ, 0, 0 ;  /* 0x00000000ff217431 */ /* 0x000fe400000001ff */
[----:B------:R-:W-:-:S08]  /*32d0*/  FFMA R16, R35, -0.51602452993392944336, R16 ;  /* 0xbf041a2f23107823 */ /* 0x000fd00000000010 */
[----:B------:R-:W-:Y:S05]  /*32e0*/  @!P0 BRA `(.L_x_90) ;  /* 0x00000000003c8947 */ /* 0x000fea0003800000 */
        /* <DEDUP_REMOVED lines=13> */
.L_x_92:
[----:B------:R-:W-:Y:S05]  /*33c0*/  BSYNC.RECONVERGENT B3 ;  /* 0x0000000000037941 */ /* 0x000fea0003800200 */
.L_x_91:
[----:B------:R-:W-:-:S07]  /*33d0*/  IMAD.MOV.U32 R33, RZ, RZ, R2 ;  /* 0x000000ffff217224 */ /* 0x000fce00078e0002 */
.L_x_90:
[----:B------:R-:W-:Y:S05]  /*33e0*/  BSYNC.RECONVERGENT B2 ;  /* 0x0000000000027941 */ /* 0x000fea0003800200 */
.L_x_89:
[----:B------:R-:W-:Y:S01]  /*33f0*/  FMUL R2, R29, R29 ;  /* 0x0000001d1d027220 */ /* 0x000fe20000400000 */
[----:B------:R-:W-:Y:S01]  /*3400*/  FMUL R33, R36, R33 ;  /* 0x0000002124217220 */ /* 0x000fe20000400000 */
[----:B------:R-:W-:Y:S01]  /*3410*/  FMUL R13, R13, -0.20000000298023223877 ;  /* 0xbe4ccccd0d0d7820 */ /* 0x000fe20000400000 */
[----:B------:R-:W-:Y:S01]  /*3420*/  BSSY.RECONVERGENT B0, `(.L_x_93) ;  /* 0x000004f000007945 */ /* 0x000fe20003800200 */
[----:B------:R-:W-:Y:S01]  /*3430*/  FFMA R35, R31, R31, R2 ;  /* 0x0000001f1f237223 */ /* 0x000fe20000000002 */
[----:B------:R-:W-:Y:S01]  /*3440*/  FFMA R33, R33, 1.2158541679382324219, R14 ;  /* 0x3f9ba11c21217823 */ /* 0x000fe2000000000e */
[----:B------:R-:W-:Y:S02]  /*3450*/  HFMA2 R12, -RZ, RZ, 0, 0 ;  /* 0x00000000ff0c7431 */ /* 0x000fe400000001ff */
[----:B------:R-:W-:Y:S01]  /*3460*/  FFMA R2, R22, R22, R35 ;  /* 0x0000001616027223 */ /* 0x000fe20000000023 */
[----:B------:R-:W-:-:S04]  /*3470*/  FADD R16, R16, R33 ;  /* 0x0000002110107221 */ /* 0x000fc80000000000 */
[----:B------:R-:W-:Y:S01]  /*3480*/  FSETP.GT.AND P0, PT, R2, RZ, PT ;  /* 0x000000ff0200720b */ /* 0x000fe20003f04000 */
[----:B------:R-:W-:-:S04]  /*3490*/  FFMA R16, R16, -0.20000000298023223877, R11 ;  /* 0xbe4ccccd10107823 */ /* 0x000fc8000000000b */
[----:B------:R-:W-:-:S04]  /*34a0*/  FMUL R11, R7, R16 ;  /* 0x00000010070b7220 */ /* 0x000fc80000400000 */
[----:B------:R-:W-:-:S04]  /*34b0*/  FFMA R8, R8, R13, R11 ;  /* 0x0000000d08087223 */ /* 0x000fc8000000000b */
[----:B------:R-:W-:Y:S05]  /*34c0*/  @!P0 BRA `(.L_x_94) ;  /* 0x0000000400108947 */ /* 0x000fea0003800000 */
[----:B------:R-:W-:Y:S02]  /*34d0*/  FSETP.NEU.AND P0, PT, R2, 1, PT ;  /* 0x3f8000000200780b */ /* 0x000fe40003f0d000 */
[----:B------:R-:W-:-:S11]  /*34e0*/  MOV R12, 0x3f800000 ;  /* 0x3f800000000c7802 */ /* 0x000fd60000000f00 */
[----:B------:R-:W-:Y:S05]  /*34f0*/  @!P0 BRA `(.L_x_94) ;  /* 0x0000000400048947 */ /* 0x000fea0003800000 */
[----:B------:R-:W-:-:S13]  /*3500*/  FSETP.NAN.AND P0, PT, |R2|, |R2|, PT ;  /* 0x400000020200720b */ /* 0x000fda0003f08200 */
[----:B------:R-:W-:Y:S01]  /*3510*/  @P0 FADD R12, R2, -0.5 ;  /* 0xbf000000020c0421 */ /* 0x000fe20000000000 */
[----:B------:R-:W-:Y:S06]  /*3520*/  @P0 BRA `(.L_x_94) ;  /* 0x0000000000f80947 */ /* 0x000fec0003800000 */
[C---:B------:R-:W-:Y:S01]  /*3530*/  FMUL R11, |R2|.reuse, 16777216 ;  /* 0x4b800000020b7820 */ /* 0x040fe20000400200 */
[C---:B------:R-:W-:Y:S02]  /*3540*/  FSETP.GEU.AND P0, PT, |R2|.reuse, 1.175494350822287508e-38, PT ;  /* 0x008000000200780b */ /* 0x040fe40003f0e200 */
[----:B------:R-:W-:Y:S02]  /*3550*/  MOV R35, 0x3a2c32e4 ;  /* 0x3a2c32e400237802 */ /* 0x000fe40000000f00 */
[----:B------:R-:W-:Y:S02]  /*3560*/  FSEL R11, R11, |R2|, !P0 ;  /* 0x400000020b0b7208 */ /* 0x000fe40004000000 */
[----:B------:R-:W-:-:S03]  /*3570*/  FSETP.NEU.AND P2, PT, |R2|, +INF , PT ;  /* 0x7f8000000200780b */ /* 0x000fc60003f4d200 */
[----:B------:R-:W-:-:S05]  /*3580*/  VIADD R12, R11, 0xc0cafb0d ;  /* 0xc0cafb0d0b0c7836 */ /* 0x000fca0000000000 */
[----:B------:R-:W-:-:S04]  /*3590*/  LOP3.LUT R12, R12, 0xff800000, RZ, 0xc0, !PT ;  /* 0xff8000000c0c7812 */ /* 0x000fc800078ec0ff */
[-C--:B------:R-:W-:Y:S01]  /*35a0*/  IADD3 R11, PT, PT, R11, -R12.reuse, RZ ;  /* 0x8000000c0b0b7210 */ /* 0x080fe20007ffe0ff */
[----:B------:R-:W-:Y:S01]  /*35b0*/  @!P2 FADD R2, R2, R2 ;  /* 0x000000020202a221 */ /* 0x000fe20000000000 */
[----:B------:R-:W-:-:S03]  /*35c0*/  I2FP.F32.S32 R12, R12 ;  /* 0x0000000c000c7245 */ /* 0x000fc60000201400 */
[C---:B------:R-:W-:Y:S01]  /*35d0*/  FADD R16, R11.reuse, 1 ;  /* 0x3f8000000b107421 */ /* 0x040fe20000000000 */
[----:B------:R-:W-:Y:S01]  /*35e0*/  FADD R14, R11, -1 ;  /* 0xbf8000000b0e7421 */ /* 0x000fe20000000000 */
[----:B------:R-:W-:Y:S02]  /*35f0*/  FSEL R11, RZ, -24, P0 ;  /* 0xc1c00000ff0b7808 */ /* 0x000fe40000000000 */
[----:B------:R-:W-:Y:S01]  /*3600*/  @!P2 LOP3.LUT R2, R2, 0x7fffffff, RZ, 0xc0, !PT ;  /* 0x7fffffff0202a812 */ /* 0x000fe200078ec0ff */
[----:B------:R-:W-:Y:S01]  /*3610*/  FADD R33, R14, R14 ;  /* 0x0000000e0e217221 */ /* 0x000fe20000000000 */
[----:B------:R-:W0:Y:S01]  /*3620*/  MUFU.RCP R16, R16 ;  /* 0x0000001000107308 */ /* 0x000e220000001000 */
[----:B------:R-:W-:Y:S02]  /*3630*/  FFMA R11, R12, 1.1920928955078125e-07, R11 ;  /* 0x340000000c0b7823 */ /* 0x000fe4000000000b */
[----:B0-----:R-:W-:-:S04]  /*3640*/  FMUL R32, R16, R33 ;  /* 0x0000002110207220 */ /* 0x001fc80000400000 */
[----:B------:R-:W-:Y:S01]  /*3650*/  FADD R33, R14, -R32 ;  /* 0x800000200e217221 */ /* 0x000fe20000000000 */
[CC--:B------:R-:W-:Y:S01]  /*3660*/  FMUL R12, R32.reuse, R32.reuse ;  /* 0x00000020200c7220 */ /* 0x0c0fe20000400000 */
        /* <DEDUP_REMOVED lines=10> */
[----:B------:R-:W-:-:S03]  /*3710*/  FMUL R35, R12, R35 ;  /* 0x000000230c237220 */ /* 0x000fc60000400000 */
[----:B------:R-:W-:Y:S01]  /*3720*/  FFMA R14, R32, 1.9251366722983220825e-08, R11 ;  /* 0x32a55e34200e7823 */ /* 0x000fe2000000000b */
[----:B------:R-:W-:-:S04]  /*3730*/  FMUL R12, R35, 3 ;  /* 0x40400000230c7820 */ /* 0x000fc80000400000 */
[----:B------:R-:W-:Y:S01]  /*3740*/  FFMA R12, R33, R12, R14 ;  /* 0x0000000c210c7223 */ /* 0x000fe2000000000e */
[----:B------:R-:W-:-:S03]  /*3750*/  IMAD.MOV.U32 R14, RZ, RZ, 0x391fcb8e ;  /* 0x391fcb8eff0e7424 */ /* 0x000fc600078e00ff */
[----:B------:R-:W-:-:S04]  /*3760*/  FFMA R35, R32, R35, R12 ;  /* 0x0000002320237223 */ /* 0x000fc8000000000c */
[----:B------:R-:W-:-:S04]  /*3770*/  FADD R11, R34, R35 ;  /* 0x00000023220b7221 */ /* 0x000fc80000000000 */
[----:B------:R-:W-:Y:S01]  /*3780*/  FMUL R12, R11, -0.5 ;  /* 0xbf0000000b0c7820 */ /* 0x000fe20000400000 */
[----:B------:R-:W-:-:S03]  /*3790*/  FADD R34, -R34, R11 ;  /* 0x0000000b22227221 */ /* 0x000fc60000000100 */
[----:B------:R-:W0:Y:S01]  /*37a0*/  FRND R33, R12 ;  /* 0x0000000c00217307 */ /* 0x000e220000201000 */
[----:B------:R-:W-:Y:S01]  /*37b0*/  FADD R34, R35, -R34 ;  /* 0x8000002223227221 */ /* 0x000fe20000000000 */
[----:B------:R-:W-:Y:S01]  /*37c0*/  FFMA R11, R11, -0.5, -R12 ;  /* 0xbf0000000b0b7823 */ /* 0x000fe2000000080c */
[----:B------:R-:W-:-:S03]  /*37d0*/  FSETP.GEU.AND P1, PT, R12, RZ, PT ;  /* 0x000000ff0c00720b */ /* 0x000fc60003f2e000 */
[----:B------:R-:W-:Y:S02]  /*37e0*/  FFMA R34, R34, -0.5, R11 ;  /* 0xbf00000022227823 */ /* 0x000fe4000000000b */
[----:B------:R-:W1:Y:S01]  /*37f0*/  F2I.NTZ R35, R12 ;  /* 0x0000000c00237305 */ /* 0x000e620000203100 */
[----:B0-----:R-:W-:Y:S01]  /*3800*/  FADD R11, R12, -R33 ;  /* 0x800000210c0b7221 */ /* 0x001fe20000000000 */
[----:B------:R-:W-:-:S03]  /*3810*/  FSETP.GT.AND P0, PT, R33, RZ, PT ;  /* 0x000000ff2100720b */ /* 0x000fc60003f04000 */
[----:B------:R-:W-:-:S04]  /*3820*/  FADD R11, R11, R34 ;  /* 0x000000220b0b7221 */ /* 0x000fc80000000000 */
[----:B------:R-:W-:-:S04]  /*3830*/  FFMA R14, R11, R14, 0.0013391353422775864601 ;  /* 0x3aaf85ed0b0e7423 */ /* 0x000fc8000000000e */
[----:B------:R-:W-:-:S04]  /*3840*/  FFMA R14, R11, R14, 0.0096188392490148544312 ;  /* 0x3c1d98560b0e7423 */ /* 0x000fc8000000000e */
[----:B------:R-:W-:-:S04]  /*3850*/  FFMA R14, R11, R14, 0.055503588169813156128 ;  /* 0x3d6357bb0b0e7423 */ /* 0x000fc8000000000e */
[C---:B------:R-:W-:Y:S01]  /*3860*/  FFMA R16, R11.reuse, R14, 0.24022644758224487305 ;  /* 0x3e75fdec0b107423 */ /* 0x040fe2000000000e */
[----:B------:R-:W-:Y:S02]  /*3870*/  SEL R14, RZ, 0x83000000, P0 ;  /* 0x83000000ff0e7807 */ /* 0x000fe40000000000 */
[----:B------:R-:W-:Y:S01]  /*3880*/  FSETP.GT.AND P0, PT, |R12|, 152, PT ;  /* 0x431800000c00780b */ /* 0x000fe20003f04200 */
[----:B------:R-:W-:Y:S01]  /*3890*/  FFMA R32, R11, R16, 0.69314718246459960938 ;  /* 0x3f3172180b207423 */ /* 0x000fe20000000010 */
[----:B------:R-:W-:Y:S02]  /*38a0*/  IADD3 R16, PT, PT, R14, 0x7f000000, RZ ;  /* 0x7f0000000e107810 */ /* 0x000fe40007ffe0ff */
[----:B-1----:R-:W-:Y:S01]  /*38b0*/  LEA R35, R35, -R14, 0x17 ;  /* 0x8000000e23237211 */ /* 0x002fe200078eb8ff */
[----:B------:R-:W-:Y:S01]  /*38c0*/  FFMA R11, R11, R32, 1 ;  /* 0x3f8000000b0b7423 */ /* 0x000fe20000000020 */
[----:B------:R-:W-:-:S03]  /*38d0*/  FSEL R12, RZ, +INF , !P1 ;  /* 0x7f800000ff0c7808 */ /* 0x000fc60004800000 */
[----:B------:R-:W-:-:S04]  /*38e0*/  FMUL R16, R16, R11 ;  /* 0x0000000b10107220 */ /* 0x000fc80000400000 */
[----:B------:R-:W-:Y:S01]  /*38f0*/  @!P0 FMUL R12, R35, R16 ;  /* 0x00000010230c8220 */ /* 0x000fe20000400000 */
[----:B------:R-:W-:-:S07]  /*3900*/  @!P2 LOP3.LUT R12, R2, 0x7f800000, RZ, 0x3c, !PT ;  /* 0x7f800000020ca812 */ /* 0x000fce00078e3cff */
.L_x_94:
[----:B------:R-:W-:Y:S05]  /*3910*/  BSYNC.RECONVERGENT B0 ;  /* 0x0000000000007941 */ /* 0x000fea0003800200 */
.L_x_93:
[----:B------:R-:W-:Y:S01]  /*3920*/  FMUL R11, R28, R28 ;  /* 0x0000001c1c0b7220 */ /* 0x000fe20000400000 */
[----:B------:R-:W-:Y:S01]  /*3930*/  BSSY.RECONVERGENT B0, `(.L_x_95) ;  /* 0x000004d000007945 */ /* 0x000fe20003800200 */
[-C--:B------:R-:W-:Y:S01]  /*3940*/  FMUL R31, R31, R12.reuse ;  /* 0x0000000c1f1f7220 */ /* 0x080fe20000400000 */
[----:B------:R-:W-:Y:S01]  /*3950*/  FMUL R29, R29, R12 ;  /* 0x0000000c1d1d7220 */ /* 0x000fe20000400000 */
[----:B------:R-:W-:Y:S01]  /*3960*/  FFMA R11, R30, R30, R11 ;  /* 0x0000001e1e0b7223 */ /* 0x000fe2000000000b */
[----:B------:R-:W-:-:S03]  /*3970*/  FMUL R22, R22, R12 ;  /* 0x0000000c16167220 */ /* 0x000fc60000400000 */
[----:B------:R-:W-:Y:S01]  /*3980*/  FFMA R2, R18, R18, R11 ;  /* 0x0000001212027223 */ /* 0x000fe2000000000b */
[----:B------:R-:W-:-:S04]  /*3990*/  IMAD.MOV.U32 R11, RZ, RZ, RZ ;  /* 0x000000ffff0b7224 */ /* 0x000fc800078e00ff */
[----:B------:R-:W-:-:S13]  /*39a0*/  FSETP.GT.AND P0, PT, R2, RZ, PT ;  /* 0x000000ff0200720b */ /* 0x000fda0003f04000 */
[----:B------:R-:W-:Y:S05]  /*39b0*/  @!P0 BRA `(.L_x_96) ;  /* 0x0000000400108947 */ /* 0x000fea0003800000 */
[----:B------:R-:W-:Y:S01]  /*39c0*/  FSETP.NEU.AND P0, PT, R2, 1, PT ;  /* 0x3f8000000200780b */ /* 0x000fe20003f0d000 */
[----:B------:R-:W-:-:S12]  /*39d0*/  HFMA2 R11, -RZ, RZ, 1.875, 0 ;  /* 0x3f800000ff0b7431 */ /* 0x000fd800000001ff */
        /* <DEDUP_REMOVED lines=8> */
[----:B------:R-:W-:Y:S02]  /*3a60*/  FSETP.NEU.AND P2, PT, |R2|, +INF , PT ;  /* 0x7f8000000200780b */ /* 0x000fe40003f4d200 */
[----:B------:R-:W-:-:S04]  /*3a70*/  IADD3 R12, PT, PT, R11, -0x3f3504f3, RZ ;  /* 0xc0cafb0d0b0c7810 */ /* 0x000fc80007ffe0ff */
[----:B------:R-:W-:-:S05]  /*3a80*/  LOP3.LUT R12, R12, 0xff800000, RZ, 0xc0, !PT ;  /* 0xff8000000c0c7812 */ /* 0x000fca00078ec0ff */
[----:B------:R-:W-:Y:S01]  /*3a90*/  IMAD.IADD R11, R11, 0x1, -R12 ;  /* 0x000000010b0b7824 */ /* 0x000fe200078e0a0c */
[----:B------:R-:W-:Y:S01]  /*3aa0*/  I2FP.F32.S32 R12, R12 ;  /* 0x0000000c000c7245 */ /* 0x000fe20000201400 */
[----:B------:R-:W-:Y:S02]  /*3ab0*/  @!P2 FADD R2, R2, R2 ;  /* 0x000000020202a221 */ /* 0x000fe40000000000 */
[C---:B------:R-:W-:Y:S01]  /*3ac0*/  FADD R16, R11.reuse, 1 ;  /* 0x3f8000000b107421 */ /* 0x040fe20000000000 */
[----:B------:R-:W-:Y:S01]  /*3ad0*/  FADD R14, R11, -1 ;  /* 0xbf8000000b0e7421 */ /* 0x000fe20000000000 */
[----:B------:R-:W-:Y:S02]  /*3ae0*/  FSEL R11, RZ, -24, P0 ;  /* 0xc1c00000ff0b7808 */ /* 0x000fe40000000000 */
[----:B------:R-:W-:Y:S01]  /*3af0*/  @!P2 LOP3.LUT R2, R2, 0x7fffffff, RZ, 0xc0, !PT ;  /* 0x7fffffff0202a812 */ /* 0x000fe200078ec0ff */
[----:B------:R-:W-:Y:S01]  /*3b00*/  FADD R33, R14, R14 ;  /* 0x0000000e0e217221 */ /* 0x000fe20000000000 */
[----:B------:R-:W0:Y:S01]  /*3b10*/  MUFU.RCP R16, R16 ;  /* 0x0000001000107308 */ /* 0x000e220000001000 */
[----:B------:R-:W-:-:S02]  /*3b20*/  FFMA R11, R12, 1.1920928955078125e-07, R11 ;  /* 0x340000000c0b7823 */ /* 0x000fc4000000000b */
        /* <DEDUP_REMOVED lines=17> */
[----:B------:R-:W-:-:S03]  /*3c40*/  HFMA2 R14, -RZ, RZ, 0.64013671875, -15.109375 ;  /* 0x391fcb8eff0e7431 */ /* 0x000fc600000001ff */
        /* <DEDUP_REMOVED lines=20> */
[----:B-1----:R-:W-:Y:S01]  /*3d90*/  LEA R35, R35, -R14, 0x17 ;  /* 0x8000000e23237211 */ /* 0x002fe200078eb8ff */
[----:B------:R-:W-:Y:S02]  /*3da0*/  VIADD R16, R14, 0x7f000000 ;  /* 0x7f0000000e107836 */ /* 0x000fe40000000000 */
[----:B------:R-:W-:-:S04]  /*3db0*/  FFMA R11, R11, R32, 1 ;  /* 0x3f8000000b0b7423 */ /* 0x000fc80000000020 */
[----:B------:R-:W-:Y:S01]  /*3dc0*/  FMUL R16, R16, R11 ;  /* 0x0000000b10107220 */ /* 0x000fe20000400000 */
[----:B------:R-:W-:-:S03]  /*3dd0*/  FSEL R11, RZ, +INF , !P1 ;  /* 0x7f800000ff0b7808 */ /* 0x000fc60004800000 */
[----:B------:R-:W-:Y:S01]  /*3de0*/  @!P0 FMUL R11, R35, R16 ;  /* 0x00000010230b8220 */ /* 0x000fe20000400000 */
[----:B------:R-:W-:-:S07]  /*3df0*/  @!P2 LOP3.LUT R11, R2, 0x7f800000, RZ, 0x3c, !PT ;  /* 0x7f800000020ba812 */ /* 0x000fce00078e3cff */
.L_x_96:
[----:B------:R-:W-:Y:S05]  /*3e00*/  BSYNC.RECONVERGENT B0 ;  /* 0x0000000000007941 */ /* 0x000fea0003800200 */
.L_x_95:
[-C--:B------:R-:W-:Y:S01]  /*3e10*/  FMUL R18, R18, R11.reuse ;  /* 0x0000000b12127220 */ /* 0x080fe20000400000 */
[-C--:B------:R-:W-:Y:S01]  /*3e20*/  FMUL R30, R30, R11.reuse ;  /* 0x0000000b1e1e7220 */ /* 0x080fe20000400000 */
[----:B------:R-:W-:Y:S01]  /*3e30*/  FMUL R12, R28, R11 ;  /* 0x0000000b1c0c7220 */ /* 0x000fe20000400000 */
[----:B------:R-:W-:Y:S01]  /*3e40*/  BSSY.RECONVERGENT B0, `(.L_x_97) ;  /* 0x0000051000007945 */ /* 0x000fe20003800200 */
[----:B------:R-:W-:Y:S02]  /*3e50*/  FMUL R11, R31, R18 ;  /* 0x000000121f0b7220 */ /* 0x000fe40000400000 */
[C---:B------:R-:W-:Y:S02]  /*3e60*/  FMUL R14, R22.reuse, R12 ;  /* 0x0000000c160e7220 */ /* 0x040fe40000400000 */
[-C--:B------:R-:W-:Y:S01]  /*3e70*/  FFMA R2, R22, R30.reuse, -R11 ;  /* 0x0000001e16027223 */ /* 0x080fe2000000080b */
[C---:B------:R-:W-:Y:S01]  /*3e80*/  FMUL R30, R29.reuse, R30 ;  /* 0x0000001e1d1e7220 */ /* 0x040fe20000400000 */
[----:B------:R-:W-:-:S02]  /*3e90*/  FFMA R11, R29, R18, -R14 ;  /* 0x000000121d0b7223 */ /* 0x000fc4000000080e */
[----:B------:R-:W-:Y:S01]  /*3ea0*/  FMUL R14, R2, R2 ;  /* 0x00000002020e7220 */ /* 0x000fe20000400000 */
[----:B------:R-:W-:-:S03]  /*3eb0*/  FFMA R12, R31, R12, -R30 ;  /* 0x0000000c1f0c7223 */ /* 0x000fc6000000081e */
[----:B------:R-:W-:-:S04]  /*3ec0*/  FFMA R33, R11, R11, R14 ;  /* 0x0000000b0b217223 */ /* 0x000fc8000000000e */
[----:B------:R-:W-:Y:S01]  /*3ed0*/  FFMA R14, R12, R12, R33 ;  /* 0x0000000c0c0e7223 */ /* 0x000fe20000000021 */
[----:B------:R-:W-:-:S04]  /*3ee0*/  MOV R33, RZ ;  /* 0x000000ff00217202 */ /* 0x000fc80000000f00 */
[----:B------:R-:W-:-:S13]  /*3ef0*/  FSETP.GT.AND P0, PT, R14, RZ, PT ;  /* 0x000000ff0e00720b */ /* 0x000fda0003f04000 */
[----:B------:R-:W-:Y:S05]  /*3f00*/  @!P0 BRA `(.L_x_98) ;  /* 0x0000000400108947 */ /* 0x000fea0003800000 */
[----:B------:R-:W-:Y:S01]  /*3f10*/  FSETP.NEU.AND P0, PT, R14, 1, PT ;  /* 0x3f8000000e00780b */ /* 0x000fe20003f0d000 */
[----:B------:R-:W-:-:S12]  /*3f20*/  IMAD.MOV.U32 R33, RZ, RZ, 0x3f800000 ;  /* 0x3f800000ff217424 */ /* 0x000fd800078e00ff */
[----:B------:R-:W-:Y:S05]  /*3f30*/  @!P0 BRA `(.L_x_98) ;  /* 0x0000000400048947 */ /* 0x000fea0003800000 */
[----:B------:R-:W-:-:S13]  /*3f40*/  FSETP.NAN.AND P0, PT, |R14|, |R14|, PT ;  /* 0x4000000e0e00720b */ /* 0x000fda0003f08200 */
[----:B------:R-:W-:Y:S01]  /*3f50*/  @P0 FADD R33, R14, -0.5 ;  /* 0xbf0000000e210421 */ /* 0x000fe20000000000 */
[----:B------:R-:W-:Y:S06]  /*3f60*/  @P0 BRA `(.L_x_98) ;  /* 0x0000000000f80947 */ /* 0x000fec0003800000 */
[C---:B------:R-:W-:Y:S01]  /*3f70*/  FMUL R33, |R14|.reuse, 16777216 ;  /* 0x4b8000000e217820 */ /* 0x040fe20000400200 */
[C---:B------:R-:W-:Y:S01]  /*3f80*/  FSETP.GEU.AND P0, PT, |R14|.reuse, 1.175494350822287508e-38, PT ;  /* 0x008000000e00780b */ /* 0x040fe20003f0e200 */
[----:B------:R-:W-:Y:S01]  /*3f90*/  IMAD.MOV.U32 R37, RZ, RZ, 0x3a2c32e4 ;  /* 0x3a2c32e4ff257424 */ /* 0x000fe200078e00ff */
[----:B------:R-:W-:Y:S02]  /*3fa0*/  FSETP.NEU.AND P2, PT, |R14|, +INF , PT ;  /* 0x7f8000000e00780b */ /* 0x000fe40003f4d200 */
[----:B------:R-:W-:-:S04]  /*3fb0*/  FSEL R33, R33, |R14|, !P0 ;  /* 0x4000000e21217208 */ /* 0x000fc80004000000 */
[----:B------:R-:W-:-:S04]  /*3fc0*/  IADD3 R16, PT, PT, R33, -0x3f3504f3, RZ ;  /* 0xc0cafb0d21107810 */ /* 0x000fc80007ffe0ff */
[----:B------:R-:W-:-:S03]  /*3fd0*/  LOP3.LUT R16, R16, 0xff800000, RZ, 0xc0, !PT ;  /* 0xff80000010107812 */ /* 0x000fc600078ec0ff */
[----:B------:R-:W-:Y:S01]  /*3fe0*/  @!P2 FADD R14, R14, R14 ;  /* 0x0000000e0e0ea221 */ /* 0x000fe20000000000 */
[-C--:B------:R-:W-:Y:S02]  /*3ff0*/  IADD3 R33, PT, PT, R33, -R16.reuse, RZ ;  /* 0x8000001021217210 */ /* 0x080fe40007ffe0ff */
[----:B------:R-:W-:Y:S02]  /*4000*/  I2FP.F32.S32 R16, R16 ;  /* 0x0000001000107245 */ /* 0x000fe40000201400 */
[----:B------:R-:W-:Y:S01]  /*4010*/  @!P2 LOP3.LUT R14, R14, 0x7fffffff, RZ, 0xc0, !PT ;  /* 0x7fffffff0e0ea812 */ /* 0x000fe200078ec0ff */
[C---:B------:R-:W-:Y:S01]  /*4020*/  FADD R28, R33.reuse, 1 ;  /* 0x3f800000211c7421 */ /* 0x040fe20000000000 */
[----:B------:R-:W-:Y:S01]  /*4030*/  FADD R18, R33, -1 ;  /* 0xbf80000021127421 */ /* 0x000fe20000000000 */
[----:B------:R-:W-:-:S03]  /*4040*/  FSEL R33, RZ, -24, P0 ;  /* 0xc1c00000ff217808 */ /* 0x000fc60000000000 */
[----:B------:R-:W-:Y:S01]  /*4050*/  FADD R35, R18, R18 ;  /* 0x0000001212237221 */ /* 0x000fe20000000000 */
[----:B------:R-:W0:Y:S01]  /*4060*/  MUFU.RCP R28, R28 ;  /* 0x0000001c001c7308 */ /* 0x000e220000001000 */
[----:B------:R-:W-:Y:S02]  /*4070*/  FFMA R16, R16, 1.1920928955078125e-07, R33 ;  /* 0x3400000010107823 */ /* 0x000fe40000000021 */
[----:B0-----:R-:W-:-:S04]  /*4080*/  FMUL R35, R28, R35 ;  /* 0x000000231c237220 */ /* 0x001fc80000400000 */
[----:B------:R-:W-:Y:S01]  /*4090*/  FADD R32, R18, -R35 ;  /* 0x8000002312207221 */ /* 0x000fe20000000000 */
[C---:B------:R-:W-:Y:S01]  /*40a0*/  FMUL R30, R35.reuse, R35 ;  /* 0x00000023231e7220 */ /* 0x040fe20000400000 */
[C---:B------:R-:W-:Y:S02]  /*40b0*/  FFMA R39, R35.reuse, 1.4426950216293334961, R16 ;  /* 0x3fb8aa3b23277823 */ /* 0x040fe40000000010 */
        /* <DEDUP_REMOVED lines=12> */
[----:B------:R-:W-:-:S04]  /*4180*/  FFMA R33, R33, R16, R18 ;  /* 0x0000001021217223 */ /* 0x000fc80000000012 */
[----:B------:R-:W-:Y:S01]  /*4190*/  FFMA R30, R35, R30, R33 ;  /* 0x0000001e231e7223 */ /* 0x000fe20000000021 */
[----:B------:R-:W-:-:S03]  /*41a0*/  HFMA2 R35, -RZ, RZ, 0.64013671875, -15.109375 ;  /* 0x391fcb8eff237431 */ /* 0x000fc600000001ff */
[----:B------:R-:W-:-:S04]  /*41b0*/  FADD R16, R39, R30 ;  /* 0x0000001e27107221 */ /* 0x000fc80000000000 */
[----:B------:R-:W-:Y:S01]  /*41c0*/  FMUL R33, R16, -0.5 ;  /* 0xbf00000010217820 */ /* 0x000fe20000400000 */
[----:B------:R-:W-:-:S03]  /*41d0*/  FADD R39, -R39, R16 ;  /* 0x0000001027277221 */ /* 0x000fc60000000100 */
[----:B------:R-:W0:Y:S01]  /*41e0*/  FRND R18, R33 ;  /* 0x0000002100127307 */ /* 0x000e220000201000 */
[----:B------:R-:W-:Y:S01]  /*41f0*/  FADD R39, R30, -R39 ;  /* 0x800000271e277221 */ /* 0x000fe20000000000 */
[----:B------:R-:W-:Y:S01]  /*4200*/  FFMA R16, R16, -0.5, -R33 ;  /* 0xbf00000010107823 */ /* 0x000fe20000000821 */
[----:B------:R-:W-:-:S03]  /*4210*/  FSETP.GEU.AND P1, PT, R33, RZ, PT ;  /* 0x000000ff2100720b */ /* 0x000fc60003f2e000 */
[----:B------:R-:W-:Y:S01]  /*4220*/  FFMA R39, R39, -0.5, R16 ;  /* 0xbf00000027277823 */ /* 0x000fe20000000010 */
[----:B0-----:R-:W-:Y:S01]  /*4230*/  FADD R16, R33, -R18 ;  /* 0x8000001221107221 */ /* 0x001fe20000000000 */
[----:B------:R-:W-:-:S03]  /*4240*/  FSETP.GT.AND P0, PT, R18, RZ, PT ;  /* 0x000000ff1200720b */ /* 0x000fc60003f04000 */
[----:B------:R-:W-:Y:S01]  /*4250*/  FADD R16, R16, R39 ;  /* 0x0000002710107221 */ /* 0x000fe20000000000 */
[----:B------:R-:W-:Y:S02]  /*4260*/  SEL R18, RZ, 0x83000000, P0 ;  /* 0x83000000ff127807 */ /* 0x000fe40000000000 */
[----:B------:R-:W-:Y:S01]  /*4270*/  FSETP.GT.AND P0, PT, |R33|, 152, PT ;  /* 0x431800002100780b */ /* 0x000fe20003f04200 */
[----:B------:R-:W-:Y:S01]  /*4280*/  FFMA R35, R16, R35, 0.0013391353422775864601 ;  /* 0x3aaf85ed10237423 */ /* 0x000fe20000000023 */
[----:B------:R-:W-:-:S03]  /*4290*/  IADD3 R28, PT, PT, R18, 0x7f000000, RZ ;  /* 0x7f000000121c7810 */ /* 0x000fc60007ffe0ff */
[C---:B------:R-:W-:Y:S02]  /*42a0*/  FFMA R37, R16.reuse, R35, 0.0096188392490148544312 ;  /* 0x3c1d985610257423 */ /* 0x040fe40000000023 */
[----:B------:R0:W1:Y:S02]  /*42b0*/  F2I.NTZ R35, R33 ;  /* 0x0000002100237305 */ /* 0x0000640000203100 */
[----:B------:R-:W-:-:S04]  /*42c0*/  FFMA R37, R16, R37, 0.055503588169813156128 ;  /* 0x3d6357bb10257423 */ /* 0x000fc80000000025 */
[----:B------:R-:W-:Y:S01]  /*42d0*/  FFMA R37, R16, R37, 0.24022644758224487305 ;  /* 0x3e75fdec10257423 */ /* 0x000fe20000000025 */
[----:B0-----:R-:W-:-:S03]  /*42e0*/  FSEL R33, RZ, +INF , !P1 ;  /* 0x7f800000ff217808 */ /* 0x001fc60004800000 */
[----:B------:R-:W-:-:S04]  /*42f0*/  FFMA R37, R16, R37, 0.69314718246459960938 ;  /* 0x3f31721810257423 */ /* 0x000fc80000000025 */
[----:B------:R-:W-:Y:S01]  /*4300*/  FFMA R37, R16, R37, 1 ;  /* 0x3f80000010257423 */ /* 0x000fe20000000025 */
[----:B-1----:R-:W-:-:S03]  /*4310*/  IMAD R35, R35, 0x800000, -R18 ;  /* 0x0080000023237824 */ /* 0x002fc600078e0a12 */
[----:B------:R-:W-:-:S04]  /*4320*/  FMUL R28, R28, R37 ;  /* 0x000000251c1c7220 */ /* 0x000fc80000400000 */
[----:B------:R-:W-:Y:S01]  /*4330*/  @!P0 FMUL R33, R35, R28 ;  /* 0x0000001c23218220 */ /* 0x000fe20000400000 */
[----:B------:R-:W-:-:S07]  /*4340*/  @!P2 LOP3.LUT R33, R14, 0x7f800000, RZ, 0x3c, !PT ;  /* 0x7f8000000e21a812 */ /* 0x000fce00078e3cff */
.L_x_98:
[----:B------:R-:W-:Y:S05]  /*4350*/  BSYNC.RECONVERGENT B0 ;  /* 0x0000000000007941 */ /* 0x000fea0003800200 */
.L_x_97:
[----:B------:R-:W-:Y:S01]  /*4360*/  FMUL R13, R7, R13 ;  /* 0x0000000d070d7220 */ /* 0x000fe20000400000 */
[-C--:B------:R-:W-:Y:S01]  /*4370*/  FMUL R14, R11, R33.reuse ;  /* 0x000000210b0e7220 */ /* 0x080fe20000400000 */
[-C--:B------:R-:W-:Y:S01]  /*4380*/  FMUL R30, R12, R33.reuse ;  /* 0x000000210c1e7220 */ /* 0x080fe20000400000 */
[----:B------:R-:W-:Y:S01]  /*4390*/  FMUL R2, R2, R33 ;  /* 0x0000002102027220 */ /* 0x000fe20000400000 */
[----:B------:R-:W-:Y:S01]  /*43a0*/  BSSY.RECONVERGENT B0, `(.L_x_99) ;  /* 0x0000054000007945 */ /* 0x000fe20003800200 */
[C---:B------:R-:W-:Y:S01]  /*43b0*/  FMUL R37, R13.reuse, R14 ;  /* 0x0000000e0d257220 */ /* 0x040fe20000400000 */
[C---:B------:R-:W-:Y:S01]  /*43c0*/  FMUL R30, R13.reuse, R30 ;  /* 0x0000001e0d1e7220 */ /* 0x040fe20000400000 */
[----:B------:R-:W-:Y:S02]  /*43d0*/  FMUL R41, R13, R2 ;  /* 0x000000020d297220 */ /* 0x000fe40000400000 */
[----:B------:R-:W-:Y:S01]  /*43e0*/  FMUL R12, R22, R37 ;  /* 0x00000025160c7220 */ /* 0x000fe20000400000 */
[----:B------:R-:W-:-:S03]  /*43f0*/  FMUL R11, R29, R30 ;  /* 0x0000001e1d0b7220 */ /* 0x000fc60000400000 */
[C---:B------:R-:W-:Y:S01]  /*4400*/  FFMA R2, R31.reuse, R30, -R12 ;  /* 0x0000001e1f027223 */ /* 0x040fe2000000080c */
[-C--:B------:R-:W-:Y:S01]  /*4410*/  FMUL R12, R31, R41.reuse ;  /* 0x000000291f0c7220 */ /* 0x080fe20000400000 */
[----:B------:R-:W-:Y:S02]  /*4420*/  FFMA R11, R22, R41, -R11 ;  /* 0x00000029160b7223 */ /* 0x000fe4000000080b */
        /* <DEDUP_REMOVED lines=48> */
[----:B------:R-:W-:-:S03]  /*4730*/  IMAD.MOV.U32 R35, RZ, RZ, 0x391fcb8e ;  /* 0x391fcb8eff237424 */ /* 0x000fc600078e00ff */
        /* <DEDUP_REMOVED lines=22> */
[----:B-1----:R-:W-:-:S03]  /*48a0*/  LEA R35, R35, -R18, 0x17 ;  /* 0x8000001223237211 */ /* 0x002fc600078eb8ff */
[----:B------:R-:W-:-:S04]  /*48b0*/  FMUL R28, R28, R39 ;  /* 0x000000271c1c7220 */ /* 0x000fc80000400000 */
[----:B------:R-:W-:Y:S01]  /*48c0*/  @!P0 FMUL R33, R35, R28 ;  /* 0x0000001c23218220 */ /* 0x000fe20000400000 */
[----:B------:R-:W-:-:S07]  /*48d0*/  @!P2 LOP3.LUT R33, R14, 0x7f800000, RZ, 0x3c, !PT ;  /* 0x7f8000000e21a812 */ /* 0x000fce00078e3cff */
.L_x_100:
[----:B------:R-:W-:Y:S05]  /*48e0*/  BSYNC.RECONVERGENT B0 ;  /* 0x0000000000007941 */ /* 0x000fea0003800200 */
.L_x_99:
[-C--:B------:R-:W-:Y:S01]  /*48f0*/  FMUL R14, R11, R33.reuse ;  /* 0x000000210b0e7220 */ /* 0x080fe20000400000 */
[----:B------:R-:W-:Y:S01]  /*4900*/  FMUL R11, R10, 1.2732396125793457031 ;  /* 0x3fa2f9840a0b7820 */ /* 0x000fe20000400000 */
[-C--:B------:R-:W-:Y:S01]  /*4910*/  FMUL R32, R2, R33.reuse ;  /* 0x0000002102207220 */ /* 0x080fe20000400000 */
[----:B------:R-:W-:Y:S01]  /*4920*/  FMUL R12, R12, R33 ;  /* 0x000000210c0c7220 */ /* 0x000fe20000400000 */
[----:B------:R-:W-:Y:S01]  /*4930*/  FMUL R13, R13, 1.1000000238418579102 ;  /* 0x3f8ccccd0d0d7820 */ /* 0x000fe20000400000 */
[C---:B------:R-:W-:Y:S01]  /*4940*/  FADD R18, |R11|.reuse, -RZ ;  /* 0x800000ff0b127221 */ /* 0x040fe20000000200 */
[----:B------:R-:W-:Y:S01]  /*4950*/  FSETP.GEU.AND P0, PT, |R11|, 1, PT ;  /* 0x3f8000000b00780b */ /* 0x000fe20003f0e200 */
[----:B------:R-:W-:Y:S01]  /*4960*/  BSSY.RECONVERGENT B0, `(.L_x_101) ;  /* 0x0000039000007945 */ /* 0x000fe20003800200 */
[C---:B------:R-:W-:Y:S01]  /*4970*/  FMUL R40, R8.reuse, R31 ;  /* 0x0000001f08287220 */ /* 0x040fe20000400000 */
[C---:B------:R-:W-:Y:S01]  /*4980*/  FMUL R31, R8.reuse, R22 ;  /* 0x00000016081f7220 */ /* 0x040fe20000400000 */
[----:B------:R-:W-:Y:S01]  /*4990*/  FMUL R46, R8, R29 ;  /* 0x0000001d082e7220 */ /* 0x000fe20000400000 */
[C---:B------:R-:W-:Y:S01]  /*49a0*/  FMUL R33, R13.reuse, R14 ;  /* 0x0000000e0d217220 */ /* 0x040fe20000400000 */
[C---:B------:R-:W-:Y:S01]  /*49b0*/  FMUL R32, R13.reuse, R32 ;  /* 0x000000200d207220 */ /* 0x040fe20000400000 */
[----:B------:R-:W-:Y:S01]  /*49c0*/  FMUL R22, R13, R12 ;  /* 0x0000000c0d167220 */ /* 0x000fe20000400000 */
[----:B------:R-:W-:-:S05]  /*49d0*/  IMAD.MOV.U32 R2, RZ, RZ, R18 ;  /* 0x000000ffff027224 */ /* 0x000fca00078e0012 */
[----:B------:R-:W-:Y:S05]  /*49e0*/  @!P0 BRA `(.L_x_102) ;  /* 0x0000000000c08947 */ /* 0x000fea0003800000 */
[----:B------:R-:W-:-:S13]  /*49f0*/  FSETP.GTU.AND P0, PT, R18, 8388608, PT ;  /* 0x4b0000001200780b */ /* 0x000fda0003f0c000 */
[----:B------:R-:W-:Y:S05]  /*4a00*/  @P0 BRA `(.L_x_103) ;  /* 0x0000000000540947 */ /* 0x000fea0003800000 */
[----:B------:R-:W0:Y:S01]  /*4a10*/  FRND.TRUNC R13, R18 ;  /* 0x00000012000d7307 */ /* 0x000e22000020d000 */
[----:B------:R-:W-:Y:S01]  /*4a20*/  BSSY.RECONVERGENT B1, `(.L_x_104) ;  /* 0x0000011000017945 */ /* 0x000fe20003800200 */
[----:B0-----:R-:W-:-:S05]  /*4a30*/  FADD R2, R18, -R13 ;  /* 0x8000000d12027221 */ /* 0x001fca0000000000 */
[----:B------:R-:W-:-:S13]  /*4a40*/  ISETP.GE.U32.AND P0, PT, R2, 0x3f800000, PT ;  /* 0x3f8000000200780c */ /* 0x000fda0003f06070 */
[----:B------:R-:W-:Y:S05]  /*4a50*/  @!P0 BRA `(.L_x_105) ;  /* 0x0000000000348947 */ /* 0x000fea0003800000 */
[----:B------:R-:W-:-:S04]  /*4a60*/  ISETP.GE.U32.AND P0, PT, R2, -0x7fffffff, PT ;  /* 0x800000010200780c */ /* 0x000fc80003f06070 */
[----:B------:R-:W-:-:S09]  /*4a70*/  FSETP.GEU.OR P1, PT, R2, -1, !P0 ;  /* 0xbf8000000200780b */ /* 0x000fd2000472e400 */
[----:B------:R-:W-:-:S04]  /*4a80*/  @P0 FADD R8, R13, -1 ;  /* 0xbf8000000d080421 */ /* 0x000fc80000000000 */
[----:B------:R-:W-:-:S05]  /*4a90*/  @!P1 FADD R8, R8, -1 ;  /* 0xbf80000008089421 */ /* 0x000fca0000000000 */
[----:B------:R-:W-:Y:S01]  /*4aa0*/  @P0 MOV R13, R8 ;  /* 0x00000008000d0202 */ /* 0x000fe20000000f00 */
[----:B------:R-:W-:Y:S06]  /*4ab0*/  @P0 BRA `(.L_x_105) ;  /* 0x00000000001c0947 */ /* 0x000fec0003800000 */
[----:B------:R-:W-:Y:S01]  /*4ac0*/  FSETP.GE.AND P0, PT, R2, 2, PT ;  /* 0x400000000200780b */ /* 0x000fe20003f06000 */
[----:B------:R-:W-:-:S12]  /*4ad0*/  FADD R13, R13, 1 ;  /* 0x3f8000000d0d7421 */ /* 0x000fd80000000000 */
[----:B------:R-:W-:-:S05]  /*4ae0*/  @P0 FADD R2, R2, -3 ;  /* 0xc040000002020421 */ /* 0x000fca0000000000 */
[----:B------:R-:W-:Y:S01]  /*4af0*/  FSETP.GE.AND P1, PT, R2, RZ, P0 ;  /* 0x000000ff0200720b */ /* 0x000fe20000726000 */
[----:B------:R-:W-:-:S12]  /*4b00*/  @P0 FADD R2, R13, 1 ;  /* 0x3f8000000d020421 */ /* 0x000fd80000000000 */
[----:B------:R-:W-:-:S05]  /*4b10*/  @P1 FADD R2, R2, 1 ;  /* 0x3f80000002021421 */ /* 0x000fca0000000000 */
[----:B------:R-:W-:-:S07]  /*4b20*/  @P0 MOV R13, R2 ;  /* 0x00000002000d0202 */ /* 0x000fce0000000f00 */
.L_x_105:
[----:B------:R-:W-:Y:S05]  /*4b30*/  BSYNC.RECONVERGENT B1 ;  /* 0x0000000000017941 */ /* 0x000fea0003800200 */
.L_x_104:
[----:B------:R-:W-:Y:S01]  /*4b40*/  FADD R2, R18, -R13 ;  /* 0x8000000d12027221 */ /* 0x000fe20000000000 */
[----:B------:R-:W-:Y:S06]  /*4b50*/  BRA `(.L_x_102) ;  /* 0x0000000000647947 */ /* 0x000fec0003800000 */
.L_x_103:
[C---:B------:R-:W-:Y:S01]  /*4b60*/  LOP3.LUT R2, R18.reuse, 0xff800000, RZ, 0xc0, !PT ;  /* 0xff80000012027812 */ /* 0x040fe200078ec0ff */
[----:B------:R-:W-:Y:S01]  /*4b70*/  BSSY.RECONVERGENT B1, `(.L_x_106) ;  /* 0x0000015000017945 */ /* 0x000fe20003800200 */
[----:B------:R-:W-:Y:S02]  /*4b80*/  ISETP.GT.U32.AND P0, PT, R18, 0x7f7fffff, PT ;  /* 0x7f7fffff1200780c */ /* 0x000fe40003f04070 */
[----:B------:R-:W-:Y:S01]  /*4b90*/  MOV R14, 0x7fffffff ;  /* 0x7fffffff000e7802 */ /* 0x000fe20000000f00 */
[----:B------:R-:W-:Y:S01]  /*4ba0*/  VIADD R8, R2, 0xc0800000 ;  /* 0xc080000002087836 */ /* 0x000fe20000000000 */
[----:B------:R-:W-:Y:S02]  /*4bb0*/  LOP3.LUT R2, R18, 0x7fffff, RZ, 0xc0, !PT ;  /* 0x007fffff12027812 */ /* 0x000fe400078ec0ff */
[----:B------:R-:W-:Y:S02]  /*4bc0*/  FSEL R14, R14, 8388608, P0 ;  /* 0x4b0000000e0e7808 */ /* 0x000fe40000000000 */
[----:B------:R-:W-:-:S02]  /*4bd0*/  ISETP.NE.AND P1, PT, R8, RZ, PT ;  /* 0x000000ff0800720c */ /* 0x000fc40003f25270 */
[----:B------:R-:W-:-:S11]  /*4be0*/  LOP3.LUT R2, R2, 0x3f800000, RZ, 0xfc, !PT ;  /* 0x3f80000002027812 */ /* 0x000fd600078efcff */
[----:B------:R-:W-:Y:S05]  /*4bf0*/  @!P1 BRA `(.L_x_107) ;  /* 0x0000000000309947 */ /* 0x000fea0003800000 */
.L_x_108:
[----:B------:R-:W-:-:S04]  /*4c00*/  VIMNMX.U32 R13, PT, PT, R8, 0xb800000, PT ;  /* 0x0b800000080d7848 */ /* 0x000fc80003fe0000 */
[----:B------:R-:W-:Y:S01]  /*4c10*/  IADD3 R2, PT, PT, R13, R2, RZ ;  /* 0x000000020d027210 */ /* 0x000fe20007ffe0ff */
[----:B------:R-:W-:-:S04]  /*4c20*/  IMAD.IADD R8, R8, 0x1, -R13 ;  /* 0x0000000108087824 */ /* 0x000fc800078e0a0d */
[----:B------:R-:W-:Y:S01]  /*4c30*/  FADD R29, R2, -R2 ;  /* 0x80000002021d7221 */ /* 0x000fe20000000000 */
[----:B------:R-:W-:-:S03]  /*4c40*/  ISETP.NE.AND P1, PT, R8, RZ, PT ;  /* 0x000000ff0800720c */ /* 0x000fc60003f25270 */
[----:B------:R-:W-:-:S04]  /*4c50*/  FADD R29, R2, R29 ;  /* 0x0000001d021d7221 */ /* 0x000fc80000000000 */
[----:B------:R-:W-:-:S04]  /*4c60*/  FADD R12, R2, -R29 ;  /* 0x8000001d020c7221 */ /* 0x000fc80000000000 */
[----:B------:R-:W-:-:S04]  /*4c70*/  FFMA.RZ R12, R12, 1, R29 ;  /* 0x3f8000000c0c7823 */ /* 0x000fc8000000c01d */
[----:B------:R-:W0:Y:S02]  /*4c80*/  FRND.TRUNC R29, R12 ;  /* 0x0000000c001d7307 */ /* 0x000e24000020d000 */
[----:B0-----:R-:W-:-:S05]  /*4c90*/  FADD R2, R2, -R29 ;  /* 0x8000001d02027221 */ /* 0x001fca0000000000 */
[----:B------:R-:W-:-:S13]  /*4ca0*/  ISETP.NE.AND P0, PT, R2, RZ, PT ;  /* 0x000000ff0200720c */ /* 0x000fda0003f05270 */
[----:B------:R-:W-:Y:S05]  /*4cb0*/  @P0 BRA P1, `(.L_x_108) ;  /* 0xfffffffc00d00947 */ /* 0x000fea000083ffff */
.L_x_107:
[----:B------:R-:W-:Y:S05]  /*4cc0*/  BSYNC.RECONVERGENT B1 ;  /* 0x0000000000017941 */ /* 0x000fea0003800200 */
.L_x_106:
[----:B------:R-:W-:-:S04]  /*4cd0*/  FMUL R13, R2, 1.1920928955078125e-07 ;  /* 0x34000000020d7820 */ /* 0x000fc80000400000 */
[----:B------:R-:W-:-:S07]  /*4ce0*/  FMUL R2, R14, R13 ;  /* 0x0000000d0e027220 */ /* 0x000fce0000400000 */
.L_x_102:
[----:B------:R-:W-:Y:S05]  /*4cf0*/  BSYNC.RECONVERGENT B0 ;  /* 0x0000000000007941 */ /* 0x000fea0003800200 */
.L_x_101:
[C---:B------:R-:W-:Y:S01]  /*4d00*/  FSETP.NAN.AND P0, PT, |R2|.reuse, |R2|, PT ;  /* 0x400000020200720b */ /* 0x040fe20003f08200 */
[----:B------:R-:W-:Y:S01]  /*4d10*/  BSSY.RECONVERGENT B0, `(.L_x_109) ;  /* 0x0000047000007945 */ /* 0x000fe20003800200 */
[----:B------:R-:W-:-:S04]  /*4d20*/  LOP3.LUT R13, R2, 0x80000000, R11, 0xb8, !PT ;  /* 0x80000000020d7812 */ /* 0x000fc800078eb80b */
[----:B------:R-:W-:-:S04]  /*4d30*/  FSEL R34, R2, R13, P0 ;  /* 0x0000000d02227208 */ /* 0x000fc80000000000 */
[----:B------:R-:W-:-:S13]  /*4d40*/  FSETP.GEU.AND P0, PT, R34, RZ, PT ;  /* 0x000000ff2200720b */ /* 0x000fda0003f0e000 */
[----:B------:R-:W-:-:S04]  /*4d50*/  @!P0 FADD R34, R34, 1 ;  /* 0x3f80000022228421 */ /* 0x000fc80000000000 */
[----:B------:R-:W-:-:S04]  /*4d60*/  FMUL R35, R34, 12.566370010375976562 ;  /* 0x41490fda22237820 */ /* 0x000fc80000400000 */
[C---:B------:R-:W-:Y:S01]  /*4d70*/  FMUL R14, R35.reuse, 0.63661974668502807617 ;  /* 0x3f22f983230e7820 */ /* 0x040fe20000400000 */
[----:B------:R-:W-:-:S05]  /*4d80*/  FSETP.GE.AND P0, PT, |R35|, 105615, PT ;  /* 0x47ce47802300780b */ /* 0x000fca0003f06200 */
[----:B------:R-:W0:Y:S02]  /*4d90*/  F2I.NTZ R14, R14 ;  /* 0x0000000e000e7305 */ /* 0x000e240000203100 */
[-C--:B0-----:R-:W-:Y:S02]  /*4da0*/  I2FP.F32.S32 R42, R14.reuse ;  /* 0x0000000e002a7245 */ /* 0x081fe40000201400 */
[----:B------:R-:W-:-:S03]  /*4db0*/  MOV R44, R14 ;  /* 0x0000000e002c7202 */ /* 0x000fc60000000f00 */
[----:B------:R-:W-:-:S04]  /*4dc0*/  FFMA R13, R42, -1.5707962512969970703, R35 ;  /* 0xbfc90fda2a0d7823 */ /* 0x000fc80000000023 */
[----:B------:R-:W-:-:S04]  /*4dd0*/  FFMA R13, R42, -7.5497894158615963534e-08, R13 ;  /* 0xb3a221682a0d7823 */ /* 0x000fc8000000000d */
[----:B------:R-:W-:-:S05]  /*4de0*/  FFMA R42, R42, -5.3903029534742383927e-15, R13 ;  /* 0xa7c234c52a2a7823 */ /* 0x000fca000000000d */
[----:B------:R-:W-:Y:S01]  /*4df0*/  MOV R16, R42 ;  /* 0x0000002a00107202 */ /* 0x000fe20000000f00 */
[----:B------:R-:W-:Y:S06]  /*4e00*/  @!P0 BRA `(.L_x_110) ;  /* 0x0000000000dc8947 */ /* 0x000fec0003800000 */
        /* <DEDUP_REMOVED lines=11> */
.L_x_111:
        /* <DEDUP_REMOVED lines=28> */
[--C-:B------:R-:W-:Y:S02]  /*5080*/  SHF.R.U32.HI R39, RZ, 0x1e, R2.reuse ;  /* 0x0000001eff277819 */ /* 0x100fe40000011602 */
[C---:B------:R-:W-:Y:S02]  /*5090*/  SHF.L.W.U32.HI R8, R13.reuse, 0x2, R2 ;  /* 0x000000020d087819 */ /* 0x040fe40000010e02 */
[----:B------:R-:W-:Y:S02]  /*50a0*/  SHF.L.U32 R13, R13, 0x2, RZ ;  /* 0x000000020d0d7819 */ /* 0x000fe400000006ff */
[----:B------:R-:W-:-:S02]  /*50b0*/  SHF.R.S32.HI R14, RZ, 0x1f, R8 ;  /* 0x0000001fff0e7819 */ /* 0x000fc40000011408 */
[----:B------:R-:W-:Y:S02]  /*50c0*/  ISETP.GE.AND P0, PT, R35, RZ, PT ;  /* 0x000000ff2300720c */ /* 0x000fe40003f06270 */
[C---:B------:R-:W-:Y:S02]  /*50d0*/  LOP3.LUT R12, R14.reuse, R13, RZ, 0x3c, !PT ;  /* 0x0000000d0e0c7212 */ /* 0x040fe400078e3cff */
[----:B------:R-:W-:Y:S02]  /*50e0*/  LOP3.LUT R13, R14, R8, RZ, 0x3c, !PT ;  /* 0x000000080e0d7212 */ /* 0x000fe400078e3cff */
[C---:B------:R-:W-:Y:S02]  /*50f0*/  LOP3.LUT R2, R8.reuse, R35, RZ, 0x3c, !PT ;  /* 0x0000002308027212 */ /* 0x040fe400078e3cff */
[----:B------:R-:W-:Y:S02]  /*5100*/  LEA.HI R14, R8, R39, RZ, 0x1 ;  /* 0x00000027080e7211 */ /* 0x000fe400078f08ff */
[----:B------:R-:W1:Y:S01]  /*5110*/  I2F.F64.S64 R12, R12 ;  /* 0x0000000c000c7312 */ /* 0x000e620000301c00 */
[----:B------:R-:W-:-:S02]  /*5120*/  ISETP.GE.AND P1, PT, R2, RZ, PT ;  /* 0x000000ff0200720c */ /* 0x000fc40003f26270 */
[----:B------:R-:W-:-:S05]  /*5130*/  IMAD.MOV R2, RZ, RZ, -R14 ;  /* 0x000000ffff027224 */ /* 0x000fca00078e0a0e */
[----:B------:R-:W-:Y:S01]  /*5140*/  @!P0 MOV R14, R2 ;  /* 0x00000002000e8202 */ /* 0x000fe20000000f00 */
[----:B-1----:R-:W-:-:S10]  /*5150*/  DMUL R28, R12, UR10 ;  /* 0x0000000a0c1c7c28 */ /* 0x002fd40008000000 */
[----:B------:R-:W0:Y:S02]  /*5160*/  F2F.F32.F64 R28, R28 ;  /* 0x0000001c001c7310 */ /* 0x000e240000301000 */
[----:B0-----:R-:W-:-:S07]  /*5170*/  FSEL R16, -R28, R28, !P1 ;  /* 0x0000001c1c107208 */ /* 0x001fce0004800100 */
.L_x_110:
[----:B------:R-:W-:Y:S05]  /*5180*/  BSYNC.RECONVERGENT B0 ;  /* 0x0000000000007941 */ /* 0x000fea0003800200 */
.L_x_109:
[----:B------:R-:W-:Y:S01]  /*5190*/  FFMA R2, RZ, 1.4426950216293334961, RZ ;  /* 0x3fb8aa3bff027823 */ /* 0x000fe200000000ff */
[----:B------:R-:W-:Y:S02]  /*51a0*/  HFMA2 R12, -RZ, RZ, 0.487060546875, -0.0625 ;  /* 0x37cbac00ff0c7431 */ /* 0x000fe400000001ff */
[----:B------:R-:W-:Y:S01]  /*51b0*/  FMUL R29, R16, R16 ;  /* 0x00000010101d7220 */ /* 0x000fe20000400000 */
[----:B------:R-:W-:Y:S02]  /*51c0*/  IMAD.MOV.U32 R38, RZ, RZ, 0x3c0885e4 ;  /* 0x3c0885e4ff267424 */ /* 0x000fe400078e00ff */
[----:B------:R-:W-:Y:S01]  /*51d0*/  FADD R2, RZ, R2 ;  /* 0x00000002ff027221 */ /* 0x000fe20000000000 */
[----:B------:R-:W-:Y:S02]  /*51e0*/  HFMA2 R47, -RZ, RZ, 0.64013671875, -15.109375 ;  /* 0x391fcb8eff2f7431 */ /* 0x000fe400000001ff */
[----:B------:R-:W-:Y:S01]  /*51f0*/  VIADD R49, R14, 0x1 ;  /* 0x000000010e317836 */ /* 0x000fe20000000000 */
[----:B------:R-:W-:Y:S01]  /*5200*/  BSSY.RECONVERGENT B0, `(.L_x_112) ;  /* 0x000006e000007945 */ /* 0x000fe20003800200 */
[----:B------:R-:W-:-:S03]  /*5210*/  FFMA R2, RZ, RZ, R2 ;  /* 0x000000ffff027223 */ /* 0x000fc60000000002 */
[----:B------:R-:W-:Y:S01]  /*5220*/  LOP3.LUT P2, RZ, R49, 0x2, RZ, 0xc0, !PT ;  /* 0x0000000231ff7812 */ /* 0x000fe2000784c0ff */
[----:B------:R-:W-:Y:S01]  /*5230*/  FFMA R28, RZ, RZ, R2 ;  /* 0x000000ffff1c7223 */ /* 0x000fe20000000002 */
[----:B------:R-:W-:-:S03]  /*5240*/  LOP3.LUT R2, R14, 0x1, RZ, 0xc0, !PT ;  /* 0x000000010e027812 */ /* 0x000fc600078ec0ff */
[----:B------:R-:W-:Y:S01]  /*5250*/  FADD R39, R28, 6 ;  /* 0x40c000001c277421 */ /* 0x000fe20000000000 */
[----:B------:R-:W-:-:S03]  /*5260*/  ISETP.NE.U32.AND P0, PT, R2, 0x1, PT ;  /* 0x000000010200780c */ /* 0x000fc60003f05070 */
[C---:B------:R-:W-:Y:S01]  /*5270*/  FMUL R8, R39.reuse, -1 ;  /* 0xbf80000027087820 */ /* 0x040fe20000400000 */
[----:B------:R-:W-:-:S03]  /*5280*/  FADD R45, R39, -6 ;  /* 0xc0c00000272d7421 */ /* 0x000fc60000000000 */
[----:B------:R-:W0:Y:S01]  /*5290*/  FRND R13, R8 ;  /* 0x00000008000d7307 */ /* 0x000e220000201000 */
[----:B------:R-:W-:Y:S01]  /*52a0*/  FADD R45, R28, -R45 ;  /* 0x8000002d1c2d7221 */ /* 0x000fe20000000000 */
[----:B------:R-:W-:Y:S01]  /*52b0*/  FFMA R28, R29, R12, -0.0013887860113754868507 ;  /* 0xbab607ed1d1c7423 */ /* 0x000fe2000000000c */
[----:B------:R-:W-:Y:S01]  /*52c0*/  FADD R48, -R39, -R8 ;  /* 0x8000000827307221 */ /* 0x000fe20000000100 */
[----:B------:R-:W-:-:S03]  /*52d0*/  MOV R39, 0x3e2aaaa8 ;  /* 0x3e2aaaa800277802 */ /* 0x000fc60000000f00 */
[----:B------:R-:W-:Y:S01]  /*52e0*/  FADD R45, -R45, R48 ;  /* 0x000000302d2d7221 */ /* 0x000fe20000000100 */
[----:B------:R-:W-:Y:S02]  /*52f0*/  FSEL R2, R28, -0.00019574658654164522886, P0 ;  /* 0xb94d41531c027808 */ /* 0x000fe40000000000 */
[----:B------:R-:W-:Y:S02]  /*5300*/  FSEL R48, R38, 0.041666727513074874878, !P0 ;  /* 0x3d2aaabb26307808 */ /* 0x000fe40004000000 */
[----:B------:R-:W-:Y:S01]  /*5310*/  FSEL R14, -R39, -0.4999999701976776123, !P0 ;  /* 0xbeffffff270e7808 */ /* 0x000fe20004000100 */
[----:B0-----:R-:W-:Y:S02]  /*5320*/  FADD R28, R8, -R13 ;  /* 0x8000000d081c7221 */ /* 0x001fe40000000000 */
[----:B------:R-:W-:Y:S01]  /*5330*/  FFMA R48, R29, R2, R48 ;  /* 0x000000021d307223 */ /* 0x000fe20000000030 */
[----:B------:R-:W-:Y:S01]  /*5340*/  FSEL R2, R16, 1, !P0 ;  /* 0x3f80000010027808 */ /* 0x000fe20004000000 */
[----:B------:R-:W-:-:S02]  /*5350*/  FADD R28, R45, R28 ;  /* 0x0000001c2d1c7221 */ /* 0x000fc40000000000 */
[----:B------:R-:W-:Y:S01]  /*5360*/  FFMA R14, R29, R48, R14 ;  /* 0x000000301d0e7223 */ /* 0x000fe2000000000e */
[----:B------:R-:W-:Y:S01]  /*5370*/  FSETP.GT.AND P1, PT, R13, RZ, PT ;  /* 0x000000ff0d00720b */ /* 0x000fe20003f24000 */
[----:B------:R-:W-:Y:S01]  /*5380*/  FFMA R29, R29, R2, RZ ;  /* 0x000000021d1d7223 */ /* 0x000fe200000000ff */
[----:B------:R-:W-:Y:S01]  /*5390*/  FFMA R45, R28, R47, 0.0013391353422775864601 ;  /* 0x3aaf85ed1c2d7423 */ /* 0x000fe2000000002f */
[----:B------:R-:W-:Y:S02]  /*53a0*/  FSETP.GT.AND P0, PT, R34, 0.25, PT ;  /* 0x3e8000002200780b */ /* 0x000fe40003f04000 */
[----:B------:R-:W-:Y:S01]  /*53b0*/  FFMA R2, R29, R14, R2 ;  /* 0x0000000e1d027223 */ /* 0x000fe20000000002 */
[C---:B------:R-:W-:Y:S01]  /*53c0*/  FFMA R45, R28.reuse, R45, 0.0096188392490148544312 ;  /* 0x3c1d98561c2d7423 */ /* 0x040fe2000000002d */
[----:B------:R-:W0:Y:S01]  /*53d0*/  F2I.NTZ R14, R8 ;  /* 0x00000008000e7305 */ /* 0x000e220000203100 */
[----:B------:R-:W-:Y:S01]  /*53e0*/  SEL R29, RZ, 0x83000000, P1 ;  /* 0x83000000ff1d7807 */ /* 0x000fe20000800000 */
[----:B------:R-:W-:Y:S01]  /*53f0*/  @P2 FADD R2, RZ, -R2 ;  /* 0x80000002ff022221 */ /* 0x000fe20000000000 */
[----:B------:R-:W-:Y:S01]  /*5400*/  FFMA R45, R28, R45, 0.055503588169813156128 ;  /* 0x3d6357bb1c2d7423 */ /* 0x000fe2000000002d */
[----:B------:R-:W-:-:S02]  /*5410*/  FSETP.GT.AND P1, PT, |R8|, 152, PT ;  /* 0x431800000800780b */ /* 0x000fc40003f24200 */
[----:B------:R-:W-:Y:S01]  /*5420*/  FADD R2, -R2, 1 ;  /* 0x3f80000002027421 */ /* 0x000fe20000000100 */
[----:B------:R-:W-:Y:S01]  /*5430*/  FFMA R45, R28, R45, 0.24022644758224487305 ;  /* 0x3e75fdec1c2d7423 */ /* 0x000fe2000000002d */
[----:B------:R-:W-:Y:S02]  /*5440*/  IADD3 R16, PT, PT, R29, 0x7f000000, RZ ;  /* 0x7f0000001d107810 */ /* 0x000fe40007ffe0ff */
[----:B------:R-:W-:Y:S01]  /*5450*/  FADD R13, -R2, 4 ;  /* 0x40800000020d7421 */ /* 0x000fe20000000100 */
[----:B------:R-:W-:Y:S01]  /*5460*/  FFMA R45, R28, R45, 0.69314718246459960938 ;  /* 0x3f3172181c2d7423 */ /* 0x000fe2000000002d */
[----:B------:R-:W-:-:S03]  /*5470*/  FSETP.GEU.AND P2, PT, R34, 0.75, PT ;  /* 0x3f4000002200780b */ /* 0x000fc60003f4e000 */
[----:B------:R-:W-:Y:S01]  /*5480*/  FFMA R45, R28, R45, 1 ;  /* 0x3f8000001c2d7423 */ /* 0x000fe2000000002d */
[----:B0-----:R-:W-:Y:S02]  /*5490*/  LEA R29, R14, -R29, 0x17 ;  /* 0x8000001d0e1d7211 */ /* 0x001fe400078eb8ff */
[----:B------:R-:W-:Y:S01]  /*54a0*/  @P0 FSEL R2, R13, R2, !P2 ;  /* 0x000000020d020208 */ /* 0x000fe20005000000 */
[----:B------:R-:W-:Y:S01]  /*54b0*/  FMUL R16, R45, R16 ;  /* 0x000000102d107220 */ /* 0x000fe20000400000 */
[----:B------:R-:W-:-:S03]  /*54c0*/  FSETP.GEU.AND P0, PT, R8, RZ, PT ;  /* 0x000000ff0800720b */ /* 0x000fc60003f0e000 */
[----:B------:R-:W-:Y:S01]  /*54d0*/  FMUL R16, R16, R29 ;  /* 0x0000001d10107220 */ /* 0x000fe20000400000 */
[----:B------:R-:W-:Y:S01]  /*54e0*/  @P1 FSEL R16, RZ, +INF , !P0 ;  /* 0x7f800000ff101808 */ /* 0x000fe20004000000 */
[----:B------:R-:W-:Y:S01]  /*54f0*/  FMUL R14, R2, 0.60000002384185791016 ;  /* 0x3f19999a020e7820 */ /* 0x000fe20000400000 */
[----:B------:R-:W-:-:S03]  /*5500*/  FSETP.GE.AND P0, PT, |R35|, 105615, PT ;  /* 0x47ce47802300780b */ /* 0x000fc60003f06200 */
[----:B------:R-:W-:-:S04]  /*5510*/  FMUL R13, R14, R14 ;  /* 0x0000000e0e0d7220 */ /* 0x000fc80000400000 */
[----:B------:R-:W-:-:S04]  /*5520*/  FMUL R13, R13, R16 ;  /* 0x000000100d0d7220 */ /* 0x000fc80000400000 */
[-C--:B------:R-:W-:Y:S01]  /*5530*/  FFMA R40, R40, R13.reuse, R37 ;  /* 0x0000000d28287223 */ /* 0x080fe20000000025 */
[-C--:B------:R-:W-:Y:S01]  /*5540*/  FFMA R41, R46, R13.reuse, R41 ;  /* 0x0000000d2e297223 */ /* 0x080fe20000000029 */
[----:B------:R-:W-:Y:S01]  /*5550*/  FFMA R8, R31, R13, R30 ;  /* 0x0000000d1f087223 */ /* 0x000fe2000000001e */
[----:B------:R-:W-:Y:S06]  /*5560*/  @!P0 BRA `(.L_x_113) ;  /* 0x0000000000dc8947 */ /* 0x000fec0003800000 */
[----:B------:R-:W-:-:S13]  /*5570*/  FSETP.NEU.AND P0, PT, |R35|, +INF , PT ;  /* 0x7f8000002300780b */ /* 0x000fda0003f0d200 */
[----:B------:R-:W-:Y:S01]  /*5580*/  @!P0 FMUL R42, RZ, R35 ;  /* 0x00000023ff2a8220 */ /* 0x000fe20000400000 */
[----:B------:R-:W-:Y:S01]  /*5590*/  @!P0 IMAD.MOV.U32 R44, RZ, RZ, RZ ;  /* 0x000000ffff2c8224 */ /* 0x000fe200078e00ff */
[----:B------:R-:W-:Y:S06]  /*55a0*/  @!P0 BRA `(.L_x_113) ;  /* 0x0000000000cc8947 */ /* 0x000fec0003800000 */
[----:B------:R-:W-:Y:S01]  /*55b0*/  SHF.L.U32 R13, R35, 0x8, RZ ;  /* 0x00000008230d7819 */ /* 0x000fe200000006ff */
[----:B------:R-:W-:Y:S01]  /*55c0*/  IMAD.MOV.U32 R2, RZ, RZ, R1 ;  /* 0x000000ffff027224 */ /* 0x000fe200078e0001 */
[----:B------:R-:W-:Y:S01]  /*55d0*/  MOV R37, RZ ;  /* 0x000000ff00257202 */ /* 0x000fe20000000f00 */
[----:B------:R-:W0:Y:S01]  /*55e0*/  LDCU.64 UR10, c[0x4][URZ] ;  /* 0x01000000ff0a77ac */ /* 0x000e220008000a00 */
[----:B------:R-:W-:Y:S01]  /*55f0*/  LOP3.LUT R45, R13, 0x80000000, RZ, 0xfc, !PT ;  /* 0x800000000d2d7812 */ /* 0x000fe200078efcff */
[----:B------:R-:W-:Y:S01]  /*5600*/  UMOV UR9, URZ ;  /* 0x000000ff00097c82 */ /* 0x000fe20008000000 */
[----:B------:R-:W-:-:S05]  /*5610*/  UMOV UR4, URZ ;  /* 0x000000ff00047c82 */ /* 0x000fca0008000000 */
.L_x_114:
        /* <DEDUP_REMOVED lines=31> */
[----:B------:R-:W-:Y:S02]  /*5810*/  SHF.R.S32.HI R29, RZ, 0x1f, R42 ;  /* 0x0000001fff1d7819 */ /* 0x000fe4000001142a */
[----:B------:R-:W-:Y:S02]  /*5820*/  LOP3.LUT R35, R42, R35, RZ, 0x3c, !PT ;  /* 0x000000232a237212 */ /* 0x000fe400078e3cff */
[C---:B------:R-:W-:Y:S02]  /*5830*/  LOP3.LUT R28, R29.reuse, R13, RZ, 0x3c, !PT ;  /* 0x0000000d1d1c7212 */ /* 0x040fe400078e3cff */
[----:B------:R-:W-:-:S02]  /*5840*/  LOP3.LUT R29, R29, R42, RZ, 0x3c, !PT ;  /* 0x0000002a1d1d7212 */ /* 0x000fc400078e3cff */
[----:B------:R-:W-:Y:S02]  /*5850*/  SHF.R.U32.HI R13, RZ, 0x1e, R2 ;  /* 0x0000001eff0d7819 */ /* 0x000fe40000011602 */
[----:B------:R-:W-:Y:S02]  /*5860*/  ISETP.GE.AND P0, PT, R35, RZ, PT ;  /* 0x000000ff2300720c */ /* 0x000fe40003f06270 */
[----:B------:R-:W1:Y:S01]  /*5870*/  I2F.F64.S64 R28, R28 ;  /* 0x0000001c001c7312 */ /* 0x000e620000301c00 */
[----:B------:R-:W-:-:S05]  /*5880*/  LEA.HI R44, R42, R13, RZ, 0x1 ;  /* 0x0000000d2a2c7211 */ /* 0x000fca00078f08ff */
[----:B------:R-:W-:-:S05]  /*5890*/  IMAD.MOV R2, RZ, RZ, -R44 ;  /* 0x000000ffff027224 */ /* 0x000fca00078e0a2c */
[----:B------:R-:W-:Y:S01]  /*58a0*/  @!P1 MOV R44, R2 ;  /* 0x00000002002c9202 */ /* 0x000fe20000000f00 */
[----:B-1----:R-:W-:-:S10]  /*58b0*/  DMUL R30, R28, UR10 ;  /* 0x0000000a1c1e7c28 */ /* 0x002fd40008000000 */
[----:B------:R-:W1:Y:S02]  /*58c0*/  F2F.F32.F64 R30, R30 ;  /* 0x0000001e001e7310 */ /* 0x000e640000301000 */
[----:B01----:R-:W-:-:S07]  /*58d0*/  FSEL R42, -R30, R30, !P0 ;  /* 0x0000001e1e2a7208 */ /* 0x003fce0004000100 */
.L_x_113:
[----:B------:R-:W-:Y:S05]  /*58e0*/  BSYNC.RECONVERGENT B0 ;  /* 0x0000000000007941 */ /* 0x000fea0003800200 */
.L_x_112:
[----:B------:R-:W-:Y:S01]  /*58f0*/  FMUL R35, R34, 6.2831850051879882812 ;  /* 0x40c90fda22237820 */ /* 0x000fe20000400000 */
[----:B------:R-:W-:Y:S01]  /*5900*/  LOP3.LUT R2, R44, 0x1, RZ, 0xc0, !PT ;  /* 0x000000012c027812 */ /* 0x000fe200078ec0ff */
[----:B------:R-:W-:Y:S02]  /*5910*/  HFMA2 R29, -RZ, RZ, 1.291015625, -0.052581787109375 ;  /* 0x3d2aaabbff1d7431 */ /* 0x000fe400000001ff */
[----:B------:R-:W-:Y:S01]  /*5920*/  FMUL R31, R42, R42 ;  /* 0x0000002a2a1f7220 */ /* 0x000fe20000400000 */
[----:B------:R-:W-:Y:S01]  /*5930*/  FMUL R13, R35, 0.63661974668502807617 ;  /* 0x3f22f983230d7820 */ /* 0x000fe20000400000 */
[----:B------:R-:W-:Y:S01]  /*5940*/  ISETP.NE.U32.AND P0, PT, R2, 0x1, PT ;  /* 0x000000010200780c */ /* 0x000fe20003f05070 */
[----:B------:R-:W-:Y:S02]  /*5950*/  IMAD.MOV.U32 R37, RZ, RZ, 0x3effffff ;  /* 0x3effffffff257424 */ /* 0x000fe400078e00ff */
[----:B------:R-:W-:Y:S01]  /*5960*/  FFMA R2, R31, R12, -0.0013887860113754868507 ;  /* 0xbab607ed1f027423 */ /* 0x000fe2000000000c */
[----:B------:R-:W-:Y:S01]  /*5970*/  LOP3.LUT P1, RZ, R44, 0x2, RZ, 0xc0, !PT ;  /* 0x000000022cff7812 */ /* 0x000fe2000782c0ff */
[----:B------:R-:W-:Y:S01]  /*5980*/  BSSY.RECONVERGENT B0, `(.L_x_115) ;  /* 0x000004b000007945 */ /* 0x000fe20003800200 */
[----:B------:R-:W0:Y:S01]  /*5990*/  F2I.NTZ R13, R13 ;  /* 0x0000000d000d7305 */ /* 0x000e220000203100 */
[----:B------:R-:W-:-:S02]  /*59a0*/  FSEL R30, -R37, -0.16666662693023681641, !P0 ;  /* 0xbe2aaaa8251e7808 */ /* 0x000fc40004000100 */
[----:B------:R-:W-:Y:S02]  /*59b0*/  FSEL R2, R2, -0.00019574658654164522886, !P0 ;  /* 0xb94d415302027808 */ /* 0x000fe40004000000 */
[----:B------:R-:W-:-:S05]  /*59c0*/  FSEL R28, R29, 0.0083327032625675201416, !P0 ;  /* 0x3c0885e41d1c7808 */ /* 0x000fca0004000000 */
[----:B------:R-:W-:Y:S01]  /*59d0*/  FFMA R28, R31, R2, R28 ;  /* 0x000000021f1c7223 */ /* 0x000fe2000000001c */
[----:B------:R-:W-:Y:S02]  /*59e0*/  FSEL R2, R42, 1, P0 ;  /* 0x3f8000002a027808 */ /* 0x000fe40000000000 */
[----:B------:R-:W-:Y:S01]  /*59f0*/  FSETP.GE.AND P0, PT, |R35|, 105615, PT ;  /* 0x47ce47802300780b */ /* 0x000fe20003f06200 */
[C---:B------:R-:W-:Y:S01]  /*5a00*/  FFMA R28, R31.reuse, R28, R30 ;  /* 0x0000001c1f1c7223 */ /* 0x040fe2000000001e */
[----:B0-----:R-:W-:Y:S01]  /*5a10*/  I2FP.F32.S32 R34, R13 ;  /* 0x0000000d00227245 */ /* 0x001fe20000201400 */
[----:B------:R-:W-:-:S04]  /*5a20*/  FFMA R31, R31, R2, RZ ;  /* 0x000000021f1f7223 */ /* 0x000fc800000000ff */
[----:B------:R-:W-:Y:S01]  /*5a30*/  FFMA R45, R34, -1.5707962512969970703, R35 ;  /* 0xbfc90fda222d7823 */ /* 0x000fe20000000023 */
[----:B------:R-:W-:-:S03]  /*5a40*/  FFMA R31, R31, R28, R2 ;  /* 0x0000001c1f1f7223 */ /* 0x000fc60000000002 */
[----:B------:R-:W-:Y:S01]  /*5a50*/  FFMA R45, R34, -7.5497894158615963534e-08, R45 ;  /* 0xb3a22168222d7823 */ /* 0x000fe2000000002d */
[----:B------:R-:W-:-:S03]  /*5a60*/  @P1 FADD R31, RZ, -R31 ;  /* 0x8000001fff1f1221 */ /* 0x000fc60000000000 */
[----:B------:R-:W-:Y:S01]  /*5a70*/  FFMA R2, R34, -5.3903029534742383927e-15, R45 ;  /* 0xa7c234c522027823 */ /* 0x000fe2000000002d */
[-C--:B------:R-:W-:Y:S01]  /*5a80*/  FMUL R45, R33, R31.reuse ;  /* 0x0000001f212d7220 */ /* 0x080fe20000400000 */
[-C--:B------:R-:W-:Y:S01]  /*5a90*/  FMUL R42, R32, R31.reuse ;  /* 0x0000001f202a7220 */ /* 0x080fe20000400000 */
[----:B------:R-:W-:Y:S01]  /*5aa0*/  FMUL R47, R22, R31 ;  /* 0x0000001f162f7220 */ /* 0x000fe20000400000 */
        /* <DEDUP_REMOVED lines=12> */
.L_x_117:
        /* <DEDUP_REMOVED lines=29> */
[C---:B------:R-:W-:Y:S01]  /*5d40*/  SHF.L.W.U32.HI R22, R13.reuse, 0x2, R2 ;  /* 0x000000020d167819 */ /* 0x040fe20000010e02 */
[----:B------:R-:W-:-:S03]  /*5d50*/  IMAD.SHL.U32 R13, R13, 0x4, RZ ;  /* 0x000000040d0d7824 */ /* 0x000fc600078e00ff */
[----:B------:R-:W-:Y:S02]  /*5d60*/  SHF.R.S32.HI R28, RZ, 0x1f, R22 ;  /* 0x0000001fff1c7819 */ /* 0x000fe40000011416 */
[----:B------:R-:W-:Y:S02]  /*5d70*/  LOP3.LUT R35, R22, R35, RZ, 0x3c, !PT ;  /* 0x0000002316237212 */ /* 0x000fe400078e3cff */
[C---:B------:R-:W-:Y:S02]  /*5d80*/  LOP3.LUT R30, R28.reuse, R13, RZ, 0x3c, !PT ;  /* 0x0000000d1c1e7212 */ /* 0x040fe400078e3cff */
[----:B------:R-:W-:Y:S02]  /*5d90*/  LOP3.LUT R31, R28, R22, RZ, 0x3c, !PT ;  /* 0x000000161c1f7212 */ /* 0x000fe400078e3cff */
[----:B------:R-:W-:Y:S02]  /*5da0*/  SHF.R.U32.HI R13, RZ, 0x1e, R2 ;  /* 0x0000001eff0d7819 */ /* 0x000fe40000011602 */
[----:B------:R-:W-:-:S02]  /*5db0*/  ISETP.GE.AND P1, PT, R35, RZ, PT ;  /* 0x000000ff2300720c */ /* 0x000fc40003f26270 */
[----:B------:R-:W1:Y:S01]  /*5dc0*/  I2F.F64.S64 R30, R30 ;  /* 0x0000001e001e7312 */ /* 0x000e620000301c00 */
[----:B------:R-:W-:-:S04]  /*5dd0*/  LEA.HI R13, R22, R13, RZ, 0x1 ;  /* 0x0000000d160d7211 */ /* 0x000fc800078f08ff */
[----:B------:R-:W-:-:S04]  /*5de0*/  IADD3 R2, PT, PT, -R13, RZ, RZ ;  /* 0x000000ff0d027210 */ /* 0x000fc80007ffe1ff */
[----:B------:R-:W-:Y:S01]  /*5df0*/  @!P0 MOV R13, R2 ;  /* 0x00000002000d8202 */ /* 0x000fe20000000f00 */
[----:B-1----:R-:W-:-:S10]  /*5e00*/  DMUL R32, R30, UR10 ;  /* 0x0000000a1e207c28 */ /* 0x002fd40008000000 */
[----:B------:R-:W1:Y:S02]  /*5e10*/  F2F.F32.F64 R32, R32 ;  /* 0x0000002000207310 */ /* 0x000e640000301000 */
[----:B01----:R-:W-:-:S07]  /*5e20*/  FSEL R2, -R32, R32, !P1 ;  /* 0x0000002020027208 */ /* 0x003fce0004800100 */
.L_x_116:
[----:B------:R-:W-:Y:S05]  /*5e30*/  BSYNC.RECONVERGENT B0 ;  /* 0x0000000000007941 */ /* 0x000fea0003800200 */
.L_x_115:
[----:B------:R-:W-:Y:S01]  /*5e40*/  FMUL R31, R2, R2 ;  /* 0x00000002021f7220 */ /* 0x000fe20000400000 */
[C---:B------:R-:W-:Y:S01]  /*5e50*/  LOP3.LUT R28, R13.reuse, 0x1, RZ, 0xc0, !PT ;  /* 0x000000010d1c7812 */ /* 0x040fe200078ec0ff */
[----:B------:R-:W-:Y:S02]  /*5e60*/  VIADD R13, R13, 0x1 ;  /* 0x000000010d0d7836 */ /* 0x000fe40000000000 */
[----:B------:R-:W-:Y:S01]  /*5e70*/  FMUL R10, R10, 0.5 ;  /* 0x3f0000000a0a7820 */ /* 0x000fe20000400000 */
[----:B------:R-:W-:Y:S01]  /*5e80*/  FFMA R22, R31, R12, -0.0013887860113754868507 ;  /* 0xbab607ed1f167423 */ /* 0x000fe2000000000c */
[----:B------:R-:W-:Y:S01]  /*5e90*/  ISETP.NE.U32.AND P0, PT, R28, 0x1, PT ;  /* 0x000000011c00780c */ /* 0x000fe20003f05070 */
[----:B------:R-:W-:Y:S01]  /*5ea0*/  BSSY.RECONVERGENT B0, `(.L_x_118) ;  /* 0x0000059000007945 */ /* 0x000fe20003800200 */
[----:B------:R-:W-:Y:S01]  /*5eb0*/  LOP3.LUT P1, RZ, R13, 0x2, RZ, 0xc0, !PT ;  /* 0x000000020dff7812 */ /* 0x000fe2000782c0ff */
[----:B------:R-:W-:Y:S01]  /*5ec0*/  FMUL R32, R10, 0.63661974668502807617 ;  /* 0x3f22f9830a207820 */ /* 0x000fe20000400000 */
[----:B------:R-:W-:-:S02]  /*5ed0*/  FSEL R22, R22, -0.00019574658654164522886, P0 ;  /* 0xb94d415316167808 */ /* 0x000fc40000000000 */
[----:B------:R-:W-:Y:S02]  /*5ee0*/  FSEL R28, R38, 0.041666727513074874878, !P0 ;  /* 0x3d2aaabb261c7808 */ /* 0x000fe40004000000 */
[----:B------:R-:W-:Y:S01]  /*5ef0*/  FSEL R13, -R39, -0.4999999701976776123, !P0 ;  /* 0xbeffffff270d7808 */ /* 0x000fe20004000100 */
[----:B------:R-:W0:Y:S01]  /*5f00*/  F2I.NTZ R32, R32 ;  /* 0x0000002000207305 */ /* 0x000e220000203100 */
[----:B------:R-:W-:Y:S01]  /*5f10*/  FSEL R2, R2, 1, !P0 ;  /* 0x3f80000002027808 */ /* 0x000fe20004000000 */
[----:B------:R-:W-:Y:S01]  /*5f20*/  FFMA R22, R31, R22, R28 ;  /* 0x000000161f167223 */ /* 0x000fe2000000001c */
[----:B------:R-:W-:-:S03]  /*5f30*/  FSETP.GE.AND P0, PT, |R10|, 105615, PT ;  /* 0x47ce47800a00780b */ /* 0x000fc60003f06200 */
[C---:B------:R-:W-:Y:S01]  /*5f40*/  FFMA R13, R31.reuse, R22, R13 ;  /* 0x000000161f0d7223 */ /* 0x040fe2000000000d */
[----:B------:R-:W-:-:S04]  /*5f50*/  FFMA R31, R31, R2, RZ ;  /* 0x000000021f1f7223 */ /* 0x000fc800000000ff */
[----:B------:R-:W-:Y:S01]  /*5f60*/  FFMA R13, R31, R13, R2 ;  /* 0x0000000d1f0d7223 */ /* 0x000fe20000000002 */
[----:B------:R-:W-:-:S03]  /*5f70*/  FADD R2, R7, R7 ;  /* 0x0000000707027221 */ /* 0x000fc60000000000 */
[----:B------:R-:W-:Y:S01]  /*5f80*/  @P1 FADD R13, RZ, -R13 ;  /* 0x8000000dff0d1221 */ /* 0x000fe20000000000 */
[----:B------:R-:W-:Y:S01]  /*5f90*/  FFMA R7, -R7, R7, R2 ;  /* 0x0000000707077223 */ /* 0x000fe20000000102 */
[----:B0-----:R-:W-:Y:S02]  /*5fa0*/  I2FP.F32.S32 R31, R32 ;  /* 0x00000020001f7245 */ /* 0x001fe40000201400 */
[----:B------:R-:W-:Y:S01]  /*5fb0*/  FADD R13, R13, R13 ;  /* 0x0000000d0d0d7221 */ /* 0x000fe20000000000 */
[----:B------:R-:W-:-:S03]  /*5fc0*/  FADD R2, -R7, 1 ;  /* 0x3f80000007027421 */ /* 0x000fc60000000100 */
[----:B------:R-:W-:-:S04]  /*5fd0*/  FADD R13, -R13, 2 ;  /* 0x400000000d0d7421 */ /* 0x000fc80000000100 */
[----:B------:R-:W-:Y:S01]  /*5fe0*/  FMUL R13, R13, R2 ;  /* 0x000000020d0d7220 */ /* 0x000fe20000400000 */
[----:B------:R-:W-:-:S03]  /*5ff0*/  FFMA R2, R31, -1.5707962512969970703, R10 ;  /* 0xbfc90fda1f027823 */ /* 0x000fc6000000000a */
[----:B------:R-:W-:Y:S01]  /*6000*/  FFMA R13, R14, R7, R13 ;  /* 0x000000070e0d7223 */ /* 0x000fe2000000000d */
[----:B------:R-:W-:Y:S01]  /*6010*/  FFMA R2, R31, -7.5497894158615963534e-08, R2 ;  /* 0xb3a221681f027823 */ /* 0x000fe20000000002 */
[----:B------:R-:W-:Y:S02]  /*6020*/  MOV R14, R32 ;  /* 0x00000020000e7202 */ /* 0x000fe40000000f00 */
[-C--:B------:R-:W-:Y:S01]  /*6030*/  FFMA R40, R40, R13.reuse, R45 ;  /* 0x0000000d28287223 */ /* 0x080fe2000000002d */
[-C--:B------:R-:W-:Y:S01]  /*6040*/  FFMA R41, R41, R13.reuse, R42 ;  /* 0x0000000d29297223 */ /* 0x080fe2000000002a */
[----:B------:R-:W-:Y:S01]  /*6050*/  FFMA R28, R8, R13, R47 ;  /* 0x0000000d081c7223 */ /* 0x000fe2000000002f */
[----:B------:R-:W-:Y:S01]  /*6060*/  FFMA R13, R31, -5.3903029534742383927e-15, R2 ;  /* 0xa7c234c51f0d7823 */ /* 0x000fe20000000002 */
[----:B------:R-:W-:Y:S01]  /*6070*/  FFMA R8, R21, R6, R40 ;  /* 0x0000000615087223 */ /* 0x000fe20000000028 */
[----:B------:R-:W-:Y:S01]  /*6080*/  FFMA R22, R20, R4, R41 ;  /* 0x0000000414167223 */ /* 0x000fe20000000029 */
[----:B------:R-:W-:-:S02]  /*6090*/  FADD R28, R3, R28 ;  /* 0x0000001c031c7221 */ /* 0x000fc40000000000 */
        /* <DEDUP_REMOVED lines=13> */
.L_x_120:
        /* <DEDUP_REMOVED lines=29> */
[C---:B------:R-:W-:Y:S02]  /*6340*/  SHF.L.W.U32.HI R7, R3.reuse, 0x2, R4 ;  /* 0x0000000203077819 */ /* 0x040fe40000010e04 */
[----:B------:R-:W-:Y:S02]  /*6350*/  SHF.L.U32 R3, R3, 0x2, RZ ;  /* 0x0000000203037819 */ /* 0x000fe400000006ff */
[----:B------:R-:W-:-:S02]  /*6360*/  SHF.R.S32.HI R6, RZ, 0x1f, R7 ;  /* 0x0000001fff067819 */ /* 0x000fc40000011407 */
[----:B------:R-:W-:Y:S02]  /*6370*/  SHF.R.U32.HI R4, RZ, 0x1e, R4 ;  /* 0x0000001eff047819 */ /* 0x000fe40000011604 */
[C---:B------:R-:W-:Y:S02]  /*6380*/  LOP3.LUT R2, R6.reuse, R3, RZ, 0x3c, !PT ;  /* 0x0000000306027212 */ /* 0x040fe400078e3cff */
[----:B------:R-:W-:Y:S02]  /*6390*/  LOP3.LUT R3, R6, R7, RZ, 0x3c, !PT ;  /* 0x0000000706037212 */ /* 0x000fe400078e3cff */
[C---:B------:R-:W-:Y:S02]  /*63a0*/  LEA.HI R32, R7.reuse, R4, RZ, 0x1 ;  /* 0x0000000407207211 */ /* 0x040fe400078f08ff */
[----:B------:R-:W-:Y:S02]  /*63b0*/  LOP3.LUT R6, R7, R10, RZ, 0x3c, !PT ;  /* 0x0000000a07067212 */ /* 0x000fe400078e3cff */
[----:B------:R-:W0:Y:S01]  /*63c0*/  I2F.F64.S64 R2, R2 ;  /* 0x0000000200027312 */ /* 0x000e220000301c00 */
[----:B------:R-:W-:Y:S01]  /*63d0*/  IMAD.MOV R4, RZ, RZ, -R32 ;  /* 0x000000ffff047224 */ /* 0x000fe200078e0a20 */
[----:B------:R-:W-:-:S04]  /*63e0*/  ISETP.GE.AND P1, PT, R6, RZ, PT ;  /* 0x000000ff0600720c */ /* 0x000fc80003f26270 */
[----:B------:R-:W-:Y:S01]  /*63f0*/  @!P0 MOV R32, R4 ;  /* 0x0000000400208202 */ /* 0x000fe20000000f00 */
[----:B0-----:R-:W-:-:S10]  /*6400*/  DMUL R30, R2, UR10 ;  /* 0x0000000a021e7c28 */ /* 0x001fd40008000000 */
[----:B------:R-:W0:Y:S02]  /*6410*/  F2F.F32.F64 R30, R30 ;  /* 0x0000001e001e7310 */ /* 0x000e240000301000 */
[----:B0-----:R-:W-:-:S07]  /*6420*/  FSEL R2, -R30, R30, !P1 ;  /* 0x0000001e1e027208 */ /* 0x001fce0004800100 */
.L_x_119:
[----:B------:R-:W-:Y:S05]  /*6430*/  BSYNC.RECONVERGENT B0 ;  /* 0x0000000000007941 */ /* 0x000fea0003800200 */
.L_x_118:
[----:B------:R-:W-:Y:S01]  /*6440*/  FMUL R3, R2, R2 ;  /* 0x0000000202037220 */ /* 0x000fe20000400000 */
[C---:B------:R-:W-:Y:S01]  /*6450*/  LOP3.LUT R6, R32.reuse, 0x1, RZ, 0xc0, !PT ;  /* 0x0000000120067812 */ /* 0x040fe200078ec0ff */
[----:B------:R-:W-:Y:S01]  /*6460*/  BSSY.RECONVERGENT B0, `(.L_x_121) ;  /* 0x0000049000007945 */ /* 0x000fe20003800200 */
[----:B------:R-:W-:Y:S01]  /*6470*/  IADD3 R7, PT, PT, R32, 0x1, RZ ;  /* 0x0000000120077810 */ /* 0x000fe20007ffe0ff */
[----:B------:R-:W-:Y:S01]  /*6480*/  FFMA R4, R3, R12, -0.0013887860113754868507 ;  /* 0xbab607ed03047423 */ /* 0x000fe2000000000c */
[----:B------:R-:W-:Y:S01]  /*6490*/  ISETP.NE.U32.AND P0, PT, R6, 0x1, PT ;  /* 0x000000010600780c */ /* 0x000fe20003f05070 */
[----:B------:R-:W-:Y:S01]  /*64a0*/  IMAD.MOV.U32 R31, RZ, RZ, R14 ;  /* 0x000000ffff1f7224 */ /* 0x000fe200078e000e */
[----:B------:R-:W-:Y:S02]  /*64b0*/  LOP3.LUT P1, RZ, R7, 0x2, RZ, 0xc0, !PT ;  /* 0x0000000207ff7812 */ /* 0x000fe4000782c0ff */
[----:B------:R-:W-:Y:S02]  /*64c0*/  FSEL R4, R4, -0.00019574658654164522886, P0 ;  /* 0xb94d415304047808 */ /* 0x000fe40000000000 */
[----:B------:R-:W-:-:S02]  /*64d0*/  FSEL R6, R38, 0.041666727513074874878, !P0 ;  /* 0x3d2aaabb26067808 */ /* 0x000fc40004000000 */
[----:B------:R-:W-:Y:S02]  /*64e0*/  FSEL R2, R2, 1, !P0 ;  /* 0x3f80000002027808 */ /* 0x000fe40004000000 */
[----:B------:R-:W-:Y:S01]  /*64f0*/  FSEL R7, -R39, -0.4999999701976776123, !P0 ;  /* 0xbeffffff27077808 */ /* 0x000fe20004000100 */
[C---:B------:R-:W-:Y:S01]  /*6500*/  FFMA R4, R3.reuse, R4, R6 ;  /* 0x0000000403047223 */ /* 0x040fe20000000006 */
        /* <DEDUP_REMOVED lines=18> */
.L_x_123:
        /* <DEDUP_REMOVED lines=29> */
[C-C-:B------:R-:W-:Y:S02]  /*6800*/  SHF.L.W.U32.HI R31, R3.reuse, 0x2, R4.reuse ;  /* 0x00000002031f7819 */ /* 0x140fe40000010e04 */
[----:B------:R-:W-:Y:S02]  /*6810*/  SHF.L.U32 R3, R3, 0x2, RZ ;  /* 0x0000000203037819 */ /* 0x000fe400000006ff */
[----:B------:R-:W-:Y:S02]  /*6820*/  SHF.R.S32.HI R6, RZ, 0x1f, R31 ;  /* 0x0000001fff067819 */ /* 0x000fe4000001141f */
[----:B------:R-:W-:Y:S02]  /*6830*/  SHF.R.U32.HI R4, RZ, 0x1e, R4 ;  /* 0x0000001eff047819 */ /* 0x000fe40000011604 */
[C---:B------:R-:W-:Y:S02]  /*6840*/  LOP3.LUT R2, R6.reuse, R3, RZ, 0x3c, !PT ;  /* 0x0000000306027212 */ /* 0x040fe400078e3cff */
[----:B------:R-:W-:-:S02]  /*6850*/  LOP3.LUT R3, R6, R31, RZ, 0x3c, !PT ;  /* 0x0000001f06037212 */ /* 0x000fc400078e3cff */
[C---:B0-----:R-:W-:Y:S02]  /*6860*/  LOP3.LUT R30, R31.reuse, R10, RZ, 0x3c, !PT ;  /* 0x0000000a1f1e7212 */ /* 0x041fe400078e3cff */
[----:B------:R-:W-:Y:S02]  /*6870*/  LEA.HI R31, R31, R4, RZ, 0x1 ;  /* 0x000000041f1f7211 */ /* 0x000fe400078f08ff */
[----:B------:R-:W0:Y:S01]  /*6880*/  I2F.F64.S64 R2, R2 ;  /* 0x0000000200027312 */ /* 0x000e220000301c00 */
[----:B------:R-:W-:Y:S02]  /*6890*/  ISETP.GE.AND P0, PT, R30, RZ, PT ;  /* 0x000000ff1e00720c */ /* 0x000fe40003f06270 */
[----:B------:R-:W-:-:S05]  /*68a0*/  IADD3 R4, PT, PT, -R31, RZ, RZ ;  /* 0x000000ff1f047210 */ /* 0x000fca0007ffe1ff */
[----:B------:R-:W-:Y:S01]  /*68b0*/  @!P1 IMAD.MOV.U32 R31, RZ, RZ, R4 ;  /* 0x000000ffff1f9224 */ /* 0x000fe200078e0004 */
[----:B0-----:R-:W-:-:S10]  /*68c0*/  DMUL R6, R2, UR10 ;  /* 0x0000000a02067c28 */ /* 0x001fd40008000000 */
[----:B------:R-:W0:Y:S02]  /*68d0*/  F2F.F32.F64 R6, R6 ;  /* 0x0000000600067310 */ /* 0x000e240000301000 */
[----:B0-----:R-:W-:-:S07]  /*68e0*/  FSEL R2, -R6, R6, !P0 ;  /* 0x0000000606027208 */ /* 0x001fce0004000100 */
.L_x_122:
[----:B------:R-:W-:Y:S05]  /*68f0*/  BSYNC.RECONVERGENT B0 ;  /* 0x0000000000007941 */ /* 0x000fea0003800200 */
.L_x_121:
[----:B------:R-:W-:Y:S01]  /*6900*/  FMUL R3, R2, R2 ;  /* 0x0000000202037220 */ /* 0x000fe20000400000 */
[C---:B------:R-:W-:Y:S01]  /*6910*/  LOP3.LUT R6, R31.reuse, 0x1, RZ, 0xc0, !PT ;  /* 0x000000011f067812 */ /* 0x040fe200078ec0ff */
[----:B------:R-:W-:Y:S01]  /*6920*/  BSSY.RECONVERGENT B0, `(.L_x_124) ;  /* 0x0000065000007945 */ /* 0x000fe20003800200 */
[----:B------:R-:W-:Y:S01]  /*6930*/  LOP3.LUT P1, RZ, R31, 0x2, RZ, 0xc0, !PT ;  /* 0x000000021fff7812 */ /* 0x000fe2000782c0ff */
[----:B------:R-:W-:Y:S01]  /*6940*/  FFMA R4, R3, R12, -0.0013887860113754868507 ;  /* 0xbab607ed03047423 */ /* 0x000fe2000000000c */
[----:B------:R-:W-:-:S04]  /*6950*/  ISETP.NE.U32.AND P0, PT, R6, 0x1, PT ;  /* 0x000000010600780c */ /* 0x000fc80003f05070 */
[----:B------:R-:W-:Y:S02]  /*6960*/  FSEL R4, R4, -0.00019574658654164522886, !P0 ;  /* 0xb94d415304047808 */ /* 0x000fe40004000000 */
[----:B------:R-:W-:Y:S02]  /*6970*/  FSEL R6, R29, 0.0083327032625675201416, !P0 ;  /* 0x3c0885e41d067808 */ /* 0x000fe40004000000 */
[----:B------:R-:W-:Y:S02]  /*6980*/  FSEL R2, R2, 1, P0 ;  /* 0x3f80000002027808 */ /* 0x000fe40000000000 */
[----:B------:R-:W-:Y:S01]  /*6990*/  FSEL R31, -R37, -0.16666662693023681641, !P0 ;  /* 0xbe2aaaa8251f7808 */ /* 0x000fe20004000100 */
[----:B------:R-:W-:Y:S01]  /*69a0*/  FFMA R4, R3, R4, R6 ;  /* 0x0000000403047223 */ /* 0x000fe20000000006 */
[----:B------:R-:W-:Y:S01]  /*69b0*/  FSETP.GE.AND P0, PT, |R25|, 105615, PT ;  /* 0x47ce47801900780b */ /* 0x000fe20003f06200 */
[C---:B------:R-:W-:Y:S02]  /*69c0*/  FFMA R7, R3.reuse, R2, RZ ;  /* 0x0000000203077223 */ /* 0x040fe400000000ff */
[----:B------:R-:W-:-:S04]  /*69d0*/  FFMA R4, R3, R4, R31 ;  /* 0x0000000403047223 */ /* 0x000fc8000000001f */
[----:B------:R-:W-:-:S04]  /*69e0*/  FFMA R7, R7, R4, R2 ;  /* 0x0000000407077223 */ /* 0x000fc80000000002 */
[----:B------:R-:W-:-:S04]  /*69f0*/  @P1 FADD R7, RZ, -R7 ;  /* 0x80000007ff071221 */ /* 0x000fc80000000000 */
[----:B------:R-:W-:-:S04]  /*6a00*/  FMUL R3, RZ, R7 ;  /* 0x00000007ff037220 */ /* 0x000fc80000400000 */
[-C--:B------:R-:W-:Y:S01]  /*6a10*/  FMUL R2, R8, R3.reuse ;  /* 0x0000000308027220 */ /* 0x080fe20000400000 */
[-C--:B------:R-:W-:Y:S01]  /*6a20*/  FMUL R35, RZ, -R3.reuse ;  /* 0x80000003ff237220 */ /* 0x080fe20000400000 */
[-C--:B------:R-:W-:Y:S01]  /*6a30*/  FMUL R31, R22, R3.reuse ;  /* 0x00000003161f7220 */ /* 0x080fe20000400000 */
[----:B------:R-:W-:Y:S01]  /*6a40*/  FMUL R41, R28, R3 ;  /* 0x000000031c297220 */ /* 0x000fe20000400000 */
[-C--:B------:R-:W-:Y:S01]  /*6a50*/  FFMA R2, RZ, R33.reuse, R2 ;  /* 0x00000021ff027223 */ /* 0x080fe20000000002 */
[----:B------:R-:W-:-:S03]  /*6a60*/  FFMA R4, R8, R33, R35 ;  /* 0x0000002108047223 */ /* 0x000fc60000000023 */
[----:B------:R-:W-:Y:S01]  /*6a70*/  FADD R35, R2, R31 ;  /* 0x0000001f02237221 */ /* 0x000fe20000000000 */
[--C-:B------:R-:W-:Y:S01]  /*6a80*/  FFMA R2, R22, R33, R41.reuse ;  /* 0x0000002116027223 */ /* 0x100fe20000000029 */
[----:B------:R-:W-:Y:S02]  /*6a90*/  FADD R41, R4, -R41 ;  /* 0x8000002904297221 */ /* 0x000fe40000000000 */
[----:B------:R-:W-:Y:S01]  /*6aa0*/  FFMA R4, R28, R7, R35 ;  /* 0x000000071c047223 */ /* 0x000fe20000000023 */
[----:B------:R-:W-:Y:S01]  /*6ab0*/  FFMA R35, -RZ, R3, R2 ;  /* 0x00000003ff237223 */ /* 0x000fe20000000102 */
[----:B------:R-:W-:Y:S01]  /*6ac0*/  FFMA R22, R22, R7, R41 ;  /* 0x0000000716167223 */ /* 0x000fe20000000029 */
[----:B------:R-:W-:Y:S01]  /*6ad0*/  FFMA R28, R28, R33, -R31 ;  /* 0x000000211c1c7223 */ /* 0x000fe2000000081f */
[C---:B------:R-:W-:Y:S01]  /*6ae0*/  FMUL R6, R3.reuse, R4 ;  /* 0x0000000403067220 */ /* 0x040fe20000400000 */
[C---:B------:R-:W-:Y:S01]  /*6af0*/  FFMA R2, -R8.reuse, R7, R35 ;  /* 0x0000000708027223 */ /* 0x040fe20000000123 */
[-C--:B------:R-:W-:Y:S01]  /*6b00*/  FMUL R35, R3, R22.reuse ;  /* 0x0000001603237220 */ /* 0x080fe20000400000 */
[----:B------:R-:W-:Y:S01]  /*6b10*/  FFMA R28, R8, R3, R28 ;  /* 0x00000003081c7223 */ /* 0x000fe2000000001c */
[-CC-:B------:R-:W-:Y:S01]  /*6b20*/  FFMA R31, R33, R22.reuse, R6.reuse ;  /* 0x00000016211f7223 */ /* 0x180fe20000000006 */
[C---:B------:R-:W-:Y:S01]  /*6b30*/  FFMA R6, -R7.reuse, R22, R6 ;  /* 0x0000001607067223 */ /* 0x040fe20000000106 */
[----:B------:R-:W-:Y:S01]  /*6b40*/  FFMA R4, R7, R4, R35 ;  /* 0x0000000407047223 */ /* 0x000fe20000000023 */
[----:B------:R-:W-:Y:S01]  /*6b50*/  FADD R28, -R3, R28 ;  /* 0x0000001c031c7221 */ /* 0x000fe20000000100 */
[-C--:B------:R-:W-:Y:S01]  /*6b60*/  FFMA R31, R7, R2.reuse, R31 ;  /* 0x00000002071f7223 */ /* 0x080fe2000000001f */
[-C--:B------:R-:W-:Y:S01]  /*6b70*/  FFMA R6, R33, R2.reuse, R6 ;  /* 0x0000000221067223 */ /* 0x080fe20000000006 */
[C---:B------:R-:W-:Y:S01]  /*6b80*/  FFMA R4, -R3.reuse, R2, R4 ;  /* 0x0000000203047223 */ /* 0x040fe20000000104 */
[----:B------:R-:W-:Y:S01]  /*6b90*/  MOV R22, R27 ;  /* 0x0000001b00167202 */ /* 0x000fe20000000f00 */
[CC--:B------:R-:W-:Y:S01]  /*6ba0*/  FFMA R8, -R3.reuse, R28.reuse, R31 ;  /* 0x0000001c03087223 */ /* 0x0c0fe2000000011f */
[-C--:B------:R-:W-:Y:S01]  /*6bb0*/  FFMA R7, R3, R28.reuse, R6 ;  /* 0x0000001c03077223 */ /* 0x080fe20000000006 */
[----:B------:R-:W-:Y:S01]  /*6bc0*/  FFMA R6, R33, R28, R4 ;  /* 0x0000001c21067223 */ /* 0x000fe20000000004 */
[----:B------:R-:W-:Y:S01]  /*6bd0*/  FADD R28, R0, UR8 ;  /* 0x00000008001c7e21 */ /* 0x000fe20008000000 */
        /* <DEDUP_REMOVED lines=13> */
.L_x_126:
        /* <DEDUP_REMOVED lines=28> */
[----:B---3--:R-:W-:Y:S02]  /*6e70*/  @P0 SHF.L.W.U32.HI R3, R2, R22, R3 ;  /* 0x0000001602030219 */ /* 0x008fe40000010e03 */
[--C-:B------:R-:W-:Y:S02]  /*6e80*/  SHF.R.U32.HI R33, RZ, 0x1e, R4.reuse ;  /* 0x0000001eff217819 */ /* 0x100fe40000011604 */
[C---:B------:R-:W-:Y:S02]  /*6e90*/  SHF.L.W.U32.HI R22, R3.reuse, 0x2, R4 ;  /* 0x0000000203167819 */ /* 0x040fe40000010e04 */
[----:B------:R-:W-:Y:S02]  /*6ea0*/  SHF.L.U32 R3, R3, 0x2, RZ ;  /* 0x0000000203037819 */ /* 0x000fe400000006ff */
[----:B------:R-:W-:-:S02]  /*6eb0*/  SHF.R.S32.HI R30, RZ, 0x1f, R22 ;  /* 0x0000001fff1e7819 */ /* 0x000fc40000011416 */
[----:B------:R-:W-:Y:S02]  /*6ec0*/  LOP3.LUT R4, R22, R25, RZ, 0x3c, !PT ;  /* 0x0000001916047212 */ /* 0x000fe400078e3cff */
[C---:B------:R-:W-:Y:S02]  /*6ed0*/  LOP3.LUT R2, R30.reuse, R3, RZ, 0x3c, !PT ;  /* 0x000000031e027212 */ /* 0x040fe400078e3cff */
[----:B------:R-:W-:Y:S02]  /*6ee0*/  LOP3.LUT R3, R30, R22, RZ, 0x3c, !PT ;  /* 0x000000161e037212 */ /* 0x000fe400078e3cff */
[----:B------:R-:W-:Y:S02]  /*6ef0*/  LEA.HI R22, R22, R33, RZ, 0x1 ;  /* 0x0000002116167211 */ /* 0x000fe400078f08ff */
[----:B------:R-:W-:Y:S02]  /*6f00*/  ISETP.GE.AND P0, PT, R4, RZ, PT ;  /* 0x000000ff0400720c */ /* 0x000fe40003f06270 */
[----:B------:R-:W1:Y:S01]  /*6f10*/  I2F.F64.S64 R2, R2 ;  /* 0x0000000200027312 */ /* 0x000e620000301c00 */
[----:B------:R-:W-:-:S05]  /*6f20*/  IMAD.MOV R4, RZ, RZ, -R22 ;  /* 0x000000ffff047224 */ /* 0x000fca00078e0a16 */
[----:B------:R-:W-:Y:S01]  /*6f30*/  @!P1 MOV R22, R4 ;  /* 0x0000000400169202 */ /* 0x000fe20000000f00 */
[----:B-1----:R-:W-:-:S10]  /*6f40*/  DMUL R30, R2, UR8 ;  /* 0x00000008021e7c28 */ /* 0x002fd40008000000 */
[----:B------:R-:W1:Y:S02]  /*6f50*/  F2F.F32.F64 R30, R30 ;  /* 0x0000001e001e7310 */ /* 0x000e640000301000 */
[----:B01----:R-:W-:-:S07]  /*6f60*/  FSEL R2, -R30, R30, !P0 ;  /* 0x0000001e1e027208 */ /* 0x003fce0004000100 */
.L_x_125:
[----:B------:R-:W-:Y:S05]  /*6f70*/  BSYNC.RECONVERGENT B0 ;  /* 0x0000000000007941 */ /* 0x000fea0003800200 */
.L_x_124:
        /* <DEDUP_REMOVED lines=9> */
[----:B------:R-:W-:Y:S01]  /*7010*/  FSEL R22, R2, 1, P0 ;  /* 0x3f80000002167808 */ /* 0x000fe20000000000 */
[----:B------:R-:W-:Y:S01]  /*7020*/  IMAD.MOV.U32 R2, RZ, RZ, R26 ;  /* 0x000000ffff027224 */ /* 0x000fe200078e001a */
[----:B------:R-:W-:Y:S01]  /*7030*/  FSEL R33, -R37, -0.16666662693023681641, !P0 ;  /* 0xbe2aaaa825217808 */ /* 0x000fe20004000100 */
[----:B------:R-:W-:Y:S01]  /*7040*/  FFMA R4, R3, R4, R30 ;  /* 0x0000000403047223 */ /* 0x000fe2000000001e */
[----:B------:R-:W-:Y:S01]  /*7050*/  FSETP.GE.AND P0, PT, |R25|, 105615, PT ;  /* 0x47ce47801900780b */ /* 0x000fe20003f06200 */
[C---:B------:R-:W-:Y:S02]  /*7060*/  FFMA R31, R3.reuse, R22, RZ ;  /* 0x00000016031f7223 */ /* 0x040fe400000000ff */
[----:B------:R-:W-:-:S04]  /*7070*/  FFMA R4, R3, R4, R33 ;  /* 0x0000000403047223 */ /* 0x000fc80000000021 */
[----:B------:R-:W-:-:S04]  /*7080*/  FFMA R22, R31, R4, R22 ;  /* 0x000000041f167223 */ /* 0x000fc80000000016 */
        /* <DEDUP_REMOVED lines=13> */
.L_x_129:
        /* <DEDUP_REMOVED lines=29> */
[--C-:B0-----:R-:W-:Y:S02]  /*7330*/  SHF.R.U32.HI R33, RZ, 0x1e, R4.reuse ;  /* 0x0000001eff217819 */ /* 0x101fe40000011604 */
[C---:B------:R-:W-:Y:S01]  /*7340*/  SHF.L.W.U32.HI R32, R3.reuse, 0x2, R4 ;  /* 0x0000000203207819 */ /* 0x040fe20000010e04 */
[----:B------:R-:W-:-:S03]  /*7350*/  IMAD.SHL.U32 R3, R3, 0x4, RZ ;  /* 0x0000000403037824 */ /* 0x000fc600078e00ff */
[----:B------:R-:W-:Y:S02]  /*7360*/  SHF.R.S32.HI R30, RZ, 0x1f, R32 ;  /* 0x0000001fff1e7819 */ /* 0x000fe40000011420 */
[----:B------:R-:W-:Y:S02]  /*7370*/  LOP3.LUT R4, R32, R25, RZ, 0x3c, !PT ;  /* 0x0000001920047212 */ /* 0x000fe400078e3cff */
[C---:B------:R-:W-:Y:S02]  /*7380*/  LOP3.LUT R2, R30.reuse, R3, RZ, 0x3c, !PT ;  /* 0x000000031e027212 */ /* 0x040fe400078e3cff */
[----:B------:R-:W-:Y:S02]  /*7390*/  LOP3.LUT R3, R30, R32, RZ, 0x3c, !PT ;  /* 0x000000201e037212 */ /* 0x000fe400078e3cff */
[----:B------:R-:W-:Y:S02]  /*73a0*/  LEA.HI R32, R32, R33, RZ, 0x1 ;  /* 0x0000002120207211 */ /* 0x000fe400078f08ff */
[----:B------:R-:W-:-:S02]  /*73b0*/  ISETP.GE.AND P0, PT, R4, RZ, PT ;  /* 0x000000ff0400720c */ /* 0x000fc40003f06270 */
[----:B------:R-:W0:Y:S01]  /*73c0*/  I2F.F64.S64 R2, R2 ;  /* 0x0000000200027312 */ /* 0x000e220000301c00 */
[----:B------:R-:W-:-:S04]  /*73d0*/  IADD3 R4, PT, PT, -R32, RZ, RZ ;  /* 0x000000ff20047210 */ /* 0x000fc80007ffe1ff */
[----:B------:R-:W-:Y:S01]  /*73e0*/  @!P1 MOV R32, R4 ;  /* 0x0000000400209202 */ /* 0x000fe20000000f00 */
[----:B0-----:R-:W-:-:S10]  /*73f0*/  DMUL R30, R2, UR8 ;  /* 0x00000008021e7c28 */ /* 0x001fd40008000000 */
[----:B------:R-:W0:Y:S02]  /*7400*/  F2F.F32.F64 R30, R30 ;  /* 0x0000001e001e7310 */ /* 0x000e240000301000 */
[----:B0-----:R-:W-:-:S07]  /*7410*/  FSEL R2, -R30, R30, !P0 ;  /* 0x0000001e1e027208 */ /* 0x001fce0004000100 */
.L_x_128:
[----:B------:R-:W-:Y:S05]  /*7420*/  BSYNC.RECONVERGENT B0 ;  /* 0x0000000000007941 */ /* 0x000fea0003800200 */
.L_x_127:
[----:B------:R-:W-:Y:S01]  /*7430*/  FMUL R3, R2, R2 ;  /* 0x0000000202037220 */ /* 0x000fe20000400000 */
[C---:B------:R-:W-:Y:S01]  /*7440*/  LOP3.LUT R30, R32.reuse, 0x1, RZ, 0xc0, !PT ;  /* 0x00000001201e7812 */ /* 0x040fe200078ec0ff */
[----:B------:R-:W-:Y:S01]  /*7450*/  VIADD R31, R32, 0x1 ;  /* 0x00000001201f7836 */ /* 0x000fe20000000000 */
[----:B------:R-:W-:Y:S01]  /*7460*/  BSSY.RECONVERGENT B0, `(.L_x_130) ;  /* 0x000004d000007945 */ /* 0x000fe20003800200 */
        /* <DEDUP_REMOVED lines=9> */
[C---:B------:R-:W-:Y:S01]  /*7500*/  FFMA R31, R3.reuse, R2, RZ ;  /* 0x00000002031f7223 */ /* 0x040fe200000000ff */
[----:B------:R-:W-:Y:S01]  /*7510*/  MOV R32, R27 ;  /* 0x0000001b00207202 */ /* 0x000fe20000000f00 */
[----:B------:R-:W-:Y:S01]  /*7520*/  FFMA R4, R3, R4, R33 ;  /* 0x0000000403047223 */ /* 0x000fe20000000021 */
[----:B------:R-:W-:-:S03]  /*7530*/  MOV R3, R26 ;  /* 0x0000001a00037202 */ /* 0x000fc60000000f00 */
[----:B------:R-:W-:-:S04]  /*7540*/  FFMA R2, R31, R4, R2 ;  /* 0x000000041f027223 */ /* 0x000fc80000000002 */
        /* <DEDUP_REMOVED lines=18> */
.L_x_132:
        /* <DEDUP_REMOVED lines=38> */
[----:B------:R-:W0:Y:S01]  /*78d0*/  I2F.F64.S64 R2, R2 ;  /* 0x0000000200027312 */ /* 0x000e220000301c00 */
[----:B------:R-:W-:-:S05]  /*78e0*/  IMAD.MOV R4, RZ, RZ, -R32 ;  /* 0x000000ffff047224 */ /* 0x000fca00078e0a20 */
[----:B------:R-:W-:Y:S01]  /*78f0*/  @!P1 MOV R32, R4 ;  /* 0x0000000400209202 */ /* 0x000fe20000000f00 */
[----:B0-----:R-:W-:-:S10]  /*7900*/  DMUL R30, R2, UR8 ;  /* 0x00000008021e7c28 */ /* 0x001fd40008000000 */
[----:B------:R-:W0:Y:S02]  /*7910*/  F2F.F32.F64 R30, R30 ;  /* 0x0000001e001e7310 */ /* 0x000e240000301000 */
[----:B0-----:R-:W-:-:S07]  /*7920*/  FSEL R3, -R30, R30, !P0 ;  /* 0x0000001e1e037208 */ /* 0x001fce0004000100 */
.L_x_131:
[----:B------:R-:W-:Y:S05]  /*7930*/  BSYNC.RECONVERGENT B0 ;  /* 0x0000000000007941 */ /* 0x000fea0003800200 */
.L_x_130:
        /* <DEDUP_REMOVED lines=30> */
.L_x_135:
        /* <DEDUP_REMOVED lines=44> */
.L_x_134:
[----:B------:R-:W-:Y:S05]  /*7de0*/  BSYNC.RECONVERGENT B0 ;  /* 0x0000000000007941 */ /* 0x000fea0003800200 */
.L_x_133:
[----:B------:R-:W-:Y:S01]  /*7df0*/  FMUL R3, R2, R2 ;  /* 0x0000000202037220 */ /* 0x000fe20000400000 */
[C---:B------:R-:W-:Y:S01]  /*7e00*/  LOP3.LUT R31, R40.reuse, 0x1, RZ, 0xc0, !PT ;  /* 0x00000001281f7812 */ /* 0x040fe200078ec0ff */
[----:B------:R-:W-:Y:S01]  /*7e10*/  BSSY.RECONVERGENT B0, `(.L_x_136) ;  /* 0x000004e000007945 */ /* 0x000fe20003800200 */
[----:B------:R-:W-:Y:S01]  /*7e20*/  MOV R42, R27 ;  /* 0x0000001b002a7202 */ /* 0x000fe20000000f00 */
[----:B------:R-:W-:Y:S01]  /*7e30*/  FFMA R30, R3, R12, -0.0013887860113754868507 ;  /* 0xbab607ed031e7423 */ /* 0x000fe2000000000c */
[----:B------:R-:W-:Y:S01]  /*7e40*/  ISETP.NE.U32.AND P0, PT, R31, 0x1, PT ;  /* 0x000000011f00780c */ /* 0x000fe20003f05070 */
[----:B------:R-:W-:-:S03]  /*7e50*/  VIADD R31, R40, 0x1 ;  /* 0x00000001281f7836 */ /* 0x000fc60000000000 */
[----:B------:R-:W-:Y:S02]  /*7e60*/  FSEL R30, R30, -0.00019574658654164522886, P0 ;  /* 0xb94d41531e1e7808 */ /* 0x000fe40000000000 */
[----:B------:R-:W-:Y:S02]  /*7e70*/  FSEL R32, R38, 0.041666727513074874878, !P0 ;  /* 0x3d2aaabb26207808 */ /* 0x000fe40004000000 */
[----:B------:R-:W-:Y:S02]  /*7e80*/  LOP3.LUT P1, RZ, R31, 0x2, RZ, 0xc0, !PT ;  /* 0x000000021fff7812 */ /* 0x000fe4000782c0ff */
[----:B------:R-:W-:Y:S01]  /*7e90*/  FSEL R2, R2, 1, !P0 ;  /* 0x3f80000002027808 */ /* 0x000fe20004000000 */
[----:B------:R-:W-:Y:S01]  /*7ea0*/  FFMA R30, R3, R30, R32 ;  /* 0x0000001e031e7223 */ /* 0x000fe20000000020 */
[----:B------:R-:W-:Y:S02]  /*7eb0*/  FSEL R33, -R39, -0.4999999701976776123, !P0 ;  /* 0xbeffffff27217808 */ /* 0x000fe40004000100 */
[----:B------:R-:W-:Y:S01]  /*7ec0*/  FSETP.GE.AND P0, PT, |R25|, 105615, PT ;  /* 0x47ce47801900780b */ /* 0x000fe20003f06200 */
[----:B------:R-:W-:-:S02]  /*7ed0*/  FFMA R31, R3, R2, RZ ;  /* 0x00000002031f7223 */ /* 0x000fc400000000ff */
[----:B------:R-:W-:-:S04]  /*7ee0*/  FFMA R30, R3, R30, R33 ;  /* 0x0000001e031e7223 */ /* 0x000fc80000000021 */
[----:B------:R-:W-:-:S04]  /*7ef0*/  FFMA R31, R31, R30, R2 ;  /* 0x0000001e1f1f7223 */ /* 0x000fc80000000002 */
        /* <DEDUP_REMOVED lines=19> */
.L_x_138:
        /* <DEDUP_REMOVED lines=44> */
.L_x_137:
[----:B------:R-:W-:Y:S05]  /*82f0*/  BSYNC.RECONVERGENT B0 ;  /* 0x0000000000007941 */ /* 0x000fea0003800200 */
.L_x_136:
        /* <DEDUP_REMOVED lines=29> */
.L_x_141:
        /* <DEDUP_REMOVED lines=37> */
[----:B------:R-:W0:Y:S01]  /*8720*/  I2F.F64.S64 R30, R30 ;  /* 0x0000001e001e7312 */ /* 0x000e220000301c00 */
[----:B------:R-:W-:-:S05]  /*8730*/  LEA.HI R27, R26, R27, RZ, 0x1 ;  /* 0x0000001b1a1b7211 */ /* 0x000fca00078f08ff */
[----:B------:R-:W-:-:S05]  /*8740*/  IMAD.MOV R2, RZ, RZ, -R27 ;  /* 0x000000ffff027224 */ /* 0x000fca00078e0a1b */
[----:B------:R-:W-:Y:S01]  /*8750*/  @!P1 MOV R27, R2 ;  /* 0x00000002001b9202 */ /* 0x000fe20000000f00 */
[----:B0-----:R-:W-:-:S10]  /*8760*/  DMUL R38, R30, UR8 ;  /* 0x000000081e267c28 */ /* 0x001fd40008000000 */
[----:B------:R-:W0:Y:S02]  /*8770*/  F2F.F32.F64 R38, R38 ;  /* 0x0000002600267310 */ /* 0x000e240000301000 */
[----:B0-----:R-:W-:-:S07]  /*8780*/  FSEL R26, -R38, R38, !P0 ;  /* 0x00000026261a7208 */ /* 0x001fce0004000100 */
.L_x_140:
[----:B------:R-:W-:Y:S05]  /*8790*/  BSYNC.RECONVERGENT B0 ;  /* 0x0000000000007941 */ /* 0x000fea0003800200 */
.L_x_139:
[----:B------:R-:W-:Y:S01]  /*87a0*/  FMUL R25, R26, R26 ;  /* 0x0000001a1a197220 */ /* 0x000fe20000400000 */
[C---:B------:R-:W-:Y:S01]  /*87b0*/  LOP3.LUT R2, R27.reuse, 0x1, RZ, 0xc0, !PT ;  /* 0x000000011b027812 */ /* 0x040fe200078ec0ff */
[----:B------:R-:W-:Y:S01]  /*87c0*/  FMUL R30, RZ, R3 ;  /* 0x00000003ff1e7220 */ /* 0x000fe20000400000 */
[----:B------:R-:W-:Y:S01]  /*87d0*/  LOP3.LUT P1, RZ, R27, 0x2, RZ, 0xc0, !PT ;  /* 0x000000021bff7812 */ /* 0x000fe2000782c0ff */
[----:B------:R-:W-:Y:S01]  /*87e0*/  FFMA R12, R25, R12, -0.0013887860113754868507 ;  /* 0xbab607ed190c7423 */ /* 0x000fe2000000000c */
[----:B------:R-:W-:Y:S01]  /*87f0*/  ISETP.NE.U32.AND P0, PT, R2, 0x1, PT ;  /* 0x000000010200780c */ /* 0x000fe20003f05070 */
[----:B------:R-:W-:Y:S01]  /*8800*/  BSSY.RECONVERGENT B0, `(.L_x_142) ;  /* 0x0000019000007945 */ /* 0x000fe20003800200 */
[----:B------:R-:W-:Y:S02]  /*8810*/  HFMA2 R38, -RZ, RZ, 1.875, 0 ;  /* 0x3f800000ff267431 */ /* 0x000fe400000001ff */
[----:B------:R-:W-:Y:S02]  /*8820*/  FSEL R2, R29, 0.0083327032625675201416, !P0 ;  /* 0x3c0885e41d027808 */ /* 0x000fe40004000000 */
[----:B------:R-:W-:-:S02]  /*8830*/  FSEL R12, R12, -0.00019574658654164522886, !P0 ;  /* 0xb94d41530c0c7808 */ /* 0x000fc40004000000 */
[----:B------:R-:W-:Y:S02]  /*8840*/  FSEL R26, R26, 1, P0 ;  /* 0x3f8000001a1a7808 */ /* 0x000fe40000000000 */
[----:B------:R-:W-:Y:S01]  /*8850*/  FSEL R37, -R37, -0.16666662693023681641, !P0 ;  /* 0xbe2aaaa825257808 */ /* 0x000fe20004000100 */
[----:B------:R-:W-:Y:S01]  /*8860*/  FFMA R2, R25, R12, R2 ;  /* 0x0000000c19027223 */ /* 0x000fe20000000002 */
[----:B------:R-:W-:Y:S01]  /*8870*/  FSETP.NEU.AND P0, PT, R15, 1, PT ;  /* 0x3f8000000f00780b */ /* 0x000fe20003f0d000 */
[C---:B------:R-:W-:Y:S02]  /*8880*/  FFMA R27, R25.reuse, R26, RZ ;  /* 0x0000001a191b7223 */ /* 0x040fe400000000ff */
[----:B------:R-:W-:-:S04]  /*8890*/  FFMA R2, R25, R2, R37 ;  /* 0x0000000219027223 */ /* 0x000fc80000000025 */
[----:B------:R-:W-:-:S04]  /*88a0*/  FFMA R27, R27, R2, R26 ;  /* 0x000000021b1b7223 */ /* 0x000fc8000000001a */
[----:B------:R-:W-:-:S04]  /*88b0*/  @P1 FADD R27, RZ, -R27 ;  /* 0x8000001bff1b1221 */ /* 0x000fc80000000000 */
[--C-:B------:R-:W-:Y:S01]  /*88c0*/  FADD R31, -R27, R30.reuse ;  /* 0x0000001e1b1f7221 */ /* 0x100fe20000000100 */
[----:B------:R-:W-:Y:S01]  /*88d0*/  FFMA R30, -RZ, R27, R30 ;  /* 0x0000001bff1e7223 */ /* 0x000fe2000000011e */
        /* <DEDUP_REMOVED lines=8> */
[----:B------:R-:W-:Y:S01]  /*8960*/  FSETP.GEU.AND P0, PT, R15, RZ, PT ;  /* 0x000000ff0f00720b */ /* 0x000fe20003f0e000 */
[----:B------:R-:W-:-:S12]  /*8970*/  IMAD.MOV.U32 R38, RZ, RZ, R24 ;  /* 0x000000ffff267224 */ /* 0x000fd800078e0018 */
[----:B------:R-:W-:-:S07]  /*8980*/  @!P0 FADD R38, -R24, -RZ ;  /* 0x800000ff18268221 */ /* 0x000fce0000000100 */
.L_x_143:
[----:B------:R-:W-:Y:S05]  /*8990*/  BSYNC.RECONVERGENT B0 ;  /* 0x0000000000007941 */ /* 0x000fea0003800200 */
.L_x_142:
[----:B------:R-:W-:Y:S01]  /*89a0*/  FSETP.NEU.AND P0, PT, R15, RZ, PT ;  /* 0x000000ff0f00720b */ /* 0x000fe20003f0d000 */
[----:B------:R-:W-:Y:S01]  /*89b0*/  BSSY.RECONVERGENT B2, `(.L_x_144) ;  /* 0x0000012000027945 */ /* 0x000fe20003800200 */
[----:B------:R-:W-:-:S11]  /*89c0*/  MOV R25, RZ ;  /* 0x000000ff00197202 */ /* 0x000fd60000000f00 */
        /* <DEDUP_REMOVED lines=14> */
.L_x_147:
[----:B------:R-:W-:Y:S05]  /*8ab0*/  BSYNC.RECONVERGENT B3 ;  /* 0x0000000000037941 */ /* 0x000fea0003800200 */
.L_x_146:
[----:B------:R-:W-:-:S07]  /*8ac0*/  IMAD.MOV.U32 R25, RZ, RZ, R2 ;  /* 0x000000ffff197224 */ /* 0x000fce00078e0002 */
.L_x_145:
[----:B------:R-:W-:Y:S05]  /*8ad0*/  BSYNC.RECONVERGENT B2 ;  /* 0x0000000000027941 */ /* 0x000fea0003800200 */
.L_x_144:
[C---:B------:R-:W-:Y:S01]  /*8ae0*/  FSETP.NEU.AND P0, PT, R15.reuse, 1, PT ;  /* 0x3f8000000f00780b */ /* 0x040fe20003f0d000 */
[----:B------:R-:W-:Y:S01]  /*8af0*/  BSSY.RECONVERGENT B0, `(.L_x_148) ;  /* 0x000000d000007945 */ /* 0x000fe20003800200 */
[----:B------:R-:W-:Y:S01]  /*8b00*/  HFMA2 R37, -RZ, RZ, 1.875, 0 ;  /* 0x3f800000ff257431 */ /* 0x000fe200000001ff */
[----:B------:R-:W-:Y:S01]  /*8b10*/  FSETP.NEU.AND P1, PT, R15, RZ, PT ;  /* 0x000000ff0f00720b */ /* 0x000fe20003f2d000 */
[----:B------:R-:W-:-:S09]  /*8b20*/  FMUL R24, R36, R25 ;  /* 0x0000001924187220 */ /* 0x000fd20000400000 */
[----:B------:R-:W-:Y:S05]  /*8b30*/  @!P0 BRA `(.L_x_149) ;  /* 0x0000000000208947 */ /* 0x000fea0003800000 */
[----:B------:R-:W-:-:S13]  /*8b40*/  FSETP.NAN.AND P0, PT, |R15|, |R15|, PT ;  /* 0x4000000f0f00720b */ /* 0x000fda0003f08200 */
[----:B------:R-:W-:Y:S01]  /*8b50*/  @P0 FADD R37, R15, 2 ;  /* 0x400000000f250421 */ /* 0x000fe20000000000 */
[----:B------:R-:W-:Y:S06]  /*8b60*/  @P0 BRA `(.L_x_149) ;  /* 0x0000000000140947 */ /* 0x000fec0003800000 */
[C---:B------:R-:W-:Y:S02]  /*8b70*/  FSETP.NEU.AND P0, PT, |R15|.reuse, +INF , PT ;  /* 0x7f8000000f00780b */ /* 0x040fe40003f0d200 */
[----:B------:R-:W-:Y:S02]  /*8b80*/  MOV R37, R5 ;  /* 0x0000000500257202 */ /* 0x000fe40000000f00 */
[----:B------:R-:W-:-:S13]  /*8b90*/  FSETP.NEU.AND P0, PT, R15, RZ, P0 ;  /* 0x000000ff0f00720b */ /* 0x000fda000070d000 */
[----:B------:R-:W-:-:S05]  /*8ba0*/  @!P0 FADD R2, R15, R15 ;  /* 0x0000000f0f028221 */ /* 0x000fca0000000000 */
[----:B------:R-:W-:-:S07]  /*8bb0*/  @!P0 LOP3.LUT R37, R2, 0x7fffffff, RZ, 0xc0, !PT ;  /* 0x7fffffff02258812 */ /* 0x000fce00078ec0ff */
.L_x_149:
[----:B------:R-:W-:Y:S05]  /*8bc0*/  BSYNC.RECONVERGENT B0 ;  /* 0x0000000000007941 */ /* 0x000fea0003800200 */
.L_x_148:
[----:B------:R-:W-:Y:S01]  /*8bd0*/  BSSY.RECONVERGENT B2, `(.L_x_150) ;  /* 0x0000013000027945 */ /* 0x000fe20003800200 */
[----:B------:R-:W-:Y:S01]  /*8be0*/  FMUL R29, RZ, R38 ;  /* 0x00000026ff1d7220 */ /* 0x000fe20000400000 */
[----:B------:R-:W-:Y:S02]  /*8bf0*/  IMAD.MOV.U32 R5, RZ, RZ, RZ ;  /* 0x000000ffff057224 */ /* 0x000fe400078e00ff */
        /* <DEDUP_REMOVED lines=14> */
.L_x_153:
[----:B------:R-:W-:Y:S05]  /*8ce0*/  BSYNC.RECONVERGENT B3 ;  /* 0x0000000000037941 */ /* 0x000fea0003800200 */
.L_x_152:
[----:B------:R-:W-:-:S07]  /*8cf0*/  MOV R5, R2 ;  /* 0x0000000200057202 */ /* 0x000fce0000000f00 */
.L_x_151:
[----:B------:R-:W-:Y:S05]  /*8d00*/  BSYNC.RECONVERGENT B2 ;  /* 0x0000000000027941 */ /* 0x000fea0003800200 */
.L_x_150:
        /* <DEDUP_REMOVED lines=9> */
[----:B------:R-:W-:Y:S02]  /*8da0*/  IMAD.MOV.U32 R39, RZ, RZ, RZ ;  /* 0x000000ffff277224 */ /* 0x000fe400078e00ff */
        /* <DEDUP_REMOVED lines=18> */
.L_x_157:
[----:B------:R-:W-:Y:S05]  /*8ed0*/  BSYNC.RECONVERGENT B3 ;  /* 0x0000000000037941 */ /* 0x000fea0003800200 */
.L_x_156:
[----:B------:R-:W-:-:S07]  /*8ee0*/  MOV R39, R2 ;  /* 0x0000000200277202 */ /* 0x000fce0000000f00 */
.L_x_155:
[----:B------:R-:W-:Y:S05]  /*8ef0*/  BSYNC.RECONVERGENT B2 ;  /* 0x0000000000027941 */ /* 0x000fea0003800200 */
.L_x_154:
[----:B------:R-:W-:Y:S01]  /*8f00*/  FSETP.NEU.AND P0, PT, R15, RZ, PT ;  /* 0x000000ff0f00720b */ /* 0x000fe20003f0d000 */
[----:B------:R-:W-:Y:S01]  /*8f10*/  FMUL R2, R36, R39 ;  /* 0x0000002724027220 */ /* 0x000fe20000400000 */
[----:B------:R-:W-:Y:S01]  /*8f20*/  BSSY.RECONVERGENT B2, `(.L_x_158) ;  /* 0x0000013000027945 */ /* 0x000fe20003800200 */
[----:B------:R-:W-:Y:S02]  /*8f30*/  IMAD.MOV.U32 R39, RZ, RZ, RZ ;  /* 0x000000ffff277224 */ /* 0x000fe400078e00ff */
        /* <DEDUP_REMOVED lines=15> */
.L_x_161:
[----:B------:R-:W-:Y:S05]  /*9030*/  BSYNC.RECONVERGENT B3 ;  /* 0x0000000000037941 */ /* 0x000fea0003800200 */
.L_x_160:
[----:B------:R-:W-:-:S07]  /*9040*/  MOV R39, R2 ;  /* 0x0000000200277202 */ /* 0x000fce0000000f00 */
.L_x_159:
[----:B------:R-:W-:Y:S05]  /*9050*/  BSYNC.RECONVERGENT B2 ;  /* 0x0000000000027941 */ /* 0x000fea0003800200 */
.L_x_158:
[----:B------:R-:W-:Y:S01]  /*9060*/  FMUL R2, R33, R33 ;  /* 0x0000002121027220 */ /* 0x000fe20000400000 */
[----:B------:R-:W-:Y:S01]  /*9070*/  FMUL R36, R36, R39 ;  /* 0x0000002724247220 */ /* 0x000fe20000400000 */
[----:B------:R-:W-:Y:S01]  /*9080*/  FMUL R26, R26, -0.20000000298023223877 ;  /* 0xbe4ccccd1a1a7820 */ /* 0x000fe20000400000 */
[----:B------:R-:W-:Y:S01]  /*9090*/  BSSY.RECONVERGENT B0, `(.L_x_162) ;  /* 0x000004f000007945 */ /* 0x000fe20003800200 */
[----:B------:R-:W-:Y:S01]  /*90a0*/  FFMA R2, R35, R35, R2 ;  /* 0x0000002323027223 */ /* 0x000fe20000000002 */
[----:B------:R-:W-:Y:S01]  /*90b0*/  FFMA R36, R36, 1.2158541679382324219, R27 ;  /* 0x3f9ba11c24247823 */ /* 0x000fe2000000001b */
[----:B------:R-:W-:Y:S02]  /*90c0*/  IMAD.MOV.U32 R12, RZ, RZ, RZ ;  /* 0x000000ffff0c7224 */ /* 0x000fe400078e00ff */
[----:B------:R-:W-:Y:S01]  /*90d0*/  FFMA R2, R31, R31, R2 ;  /* 0x0000001f1f027223 */ /* 0x000fe20000000002 */
[----:B------:R-:W-:-:S04]  /*90e0*/  FADD R36, R29, R36 ;  /* 0x000000241d247221 */ /* 0x000fc80000000000 */
[----:B------:R-:W-:Y:S01]  /*90f0*/  FSETP.GT.AND P0, PT, R2, RZ, PT ;  /* 0x000000ff0200720b */ /* 0x000fe20003f04000 */
[----:B------:R-:W-:-:S04]  /*9100*/  FFMA R36, R36, -0.20000000298023223877, R25 ;  /* 0xbe4ccccd24247823 */ /* 0x000fc80000000019 */
[----:B------:R-:W-:-:S04]  /*9110*/  FMUL R15, R5, R36 ;  /* 0x00000024050f7220 */ /* 0x000fc80000400000 */
[----:B------:R-:W-:-:S04]  /*9120*/  FFMA R24, R24, R26, R15 ;  /* 0x0000001a18187223 */ /* 0x000fc8000000000f */
        /* <DEDUP_REMOVED lines=69> */
.L_x_163:
[----:B------:R-:W-:Y:S05]  /*9580*/  BSYNC.RECONVERGENT B0 ;  /* 0x0000000000007941 */ /* 0x000fea0003800200 */
.L_x_162:
[----:B------:R-:W-:Y:S01]  /*9590*/  FMUL R15, R32, R32 ;  /* 0x00000020200f7220 */ /* 0x000fe20000400000 */
[----:B------:R-:W-:Y:S01]  /*95a0*/  BSSY.RECONVERGENT B0, `(.L_x_164) ;  /* 0x000004d000007945 */ /* 0x000fe20003800200 */
[-C--:B------:R-:W-:Y:S01]  /*95b0*/  FMUL R35, R35, R12.reuse ;  /* 0x0000000c23237220 */ /* 0x080fe20000400000 */
[----:B------:R-:W-:Y:S01]  /*95c0*/  FMUL R33, R33, R12 ;  /* 0x0000000c21217220 */ /* 0x000fe20000400000 */
[----:B------:R-:W-:Y:S01]  /*95d0*/  FFMA R15, R34, R34, R15 ;  /* 0x00000022220f7223 */ /* 0x000fe2000000000f */
[----:B------:R-:W-:-:S03]  /*95e0*/  FMUL R31, R31, R12 ;  /* 0x0000000c1f1f7220 */ /* 0x000fc60000400000 */
        /* <DEDUP_REMOVED lines=65> */
[----:B------:R-:W-:Y:S01]  /*9a00*/  IADD3 R27, PT, PT, R25, 0x7f000000, RZ ;  /* 0x7f000000191b7810 */ /* 0x000fe20007ffe0ff */
[----:B-1----:R-:W-:Y:S01]  /*9a10*/  IMAD R38, R38, 0x800000, -R25 ;  /* 0x0080000026267824 */ /* 0x002fe200078e0a19 */
[----:B------:R-:W-:Y:S01]  /*9a20*/  FSEL R15, RZ, +INF , !P1 ;  /* 0x7f800000ff0f7808 */ /* 0x000fe20004800000 */
[----:B------:R-:W-:-:S04]  /*9a30*/  FFMA R12, R12, R29, 1 ;  /* 0x3f8000000c0c7423 */ /* 0x000fc8000000001d */
[----:B------:R-:W-:-:S04]  /*9a40*/  FMUL R27, R27, R12 ;  /* 0x0000000c1b1b7220 */ /* 0x000fc80000400000 */
[----:B------:R-:W-:Y:S01]  /*9a50*/  @!P0 FMUL R15, R38, R27 ;  /* 0x0000001b260f8220 */ /* 0x000fe20000400000 */
[----:B------:R-:W-:-:S07]  /*9a60*/  @!P2 LOP3.LUT R15, R2, 0x7f800000, RZ, 0x3c, !PT ;  /* 0x7f800000020fa812 */ /* 0x000fce00078e3cff */
.L_x_165:
[----:B------:R-:W-:Y:S05]  /*9a70*/  BSYNC.RECONVERGENT B0 ;  /* 0x0000000000007941 */ /* 0x000fea0003800200 */
.L_x_164:
[-C--:B------:R-:W-:Y:S01]  /*9a80*/  FMUL R12, R30, R15.reuse ;  /* 0x0000000f1e0c7220 */ /* 0x080fe20000400000 */
[-C--:B------:R-:W-:Y:S01]  /*9a90*/  FMUL R34, R34, R15.reuse ;  /* 0x0000000f22227220 */ /* 0x080fe20000400000 */
[----:B------:R-:W-:Y:S01]  /*9aa0*/  FMUL R32, R32, R15 ;  /* 0x0000000f20207220 */ /* 0x000fe20000400000 */
[----:B------:R-:W-:Y:S01]  /*9ab0*/  BSSY.RECONVERGENT B0, `(.L_x_166) ;  /* 0x0000051000007945 */ /* 0x000fe20003800200 */
[----:B------:R-:W-:Y:S01]  /*9ac0*/  FMUL R2, R35, R12 ;  /* 0x0000000c23027220 */ /* 0x000fe20000400000 */
[----:B------:R-:W-:Y:S01]  /*9ad0*/  MOV R27, RZ ;  /* 0x000000ff001b7202 */ /* 0x000fe20000000f00 */
[C---:B------:R-:W-:Y:S02]  /*9ae0*/  FMUL R30, R31.reuse, R32 ;  /* 0x000000201f1e7220 */ /* 0x040fe40000400000 */
[-C--:B------:R-:W-:Y:S01]  /*9af0*/  FFMA R2, R31, R34.reuse, -R2 ;  /* 0x000000221f027223 */ /* 0x080fe20000000802 */
[C---:B------:R-:W-:Y:S01]  /*9b00*/  FMUL R34, R33.reuse, R34 ;  /* 0x0000002221227220 */ /* 0x040fe20000400000 */
[----:B------:R-:W-:-:S02]  /*9b10*/  FFMA R12, R33, R12, -R30 ;  /* 0x0000000c210c7223 */ /* 0x000fc4000000081e */
[----:B------:R-:W-:Y:S01]  /*9b20*/  FMUL R25, R2, R2 ;  /* 0x0000000202197220 */ /* 0x000fe20000400000 */
[----:B------:R-:W-:-:S03]  /*9b30*/  FFMA R15, R35, R32, -R34 ;  /* 0x00000020230f7223 */ /* 0x000fc60000000822 */
[----:B------:R-:W-:-:S04]  /*9b40*/  FFMA R30, R12, R12, R25 ;  /* 0x0000000c0c1e7223 */ /* 0x000fc80000000019 */
[----:B------:R-:W-:-:S05]  /*9b50*/  FFMA R25, R15, R15, R30 ;  /* 0x0000000f0f197223 */ /* 0x000fca000000001e */
        /* <DEDUP_REMOVED lines=10> */
[----:B------:R-:W-:Y:S02]  /*9c00*/  FSETP.NEU.AND P2, PT, |R25|, +INF , PT ;  /* 0x7f8000001900780b */ /* 0x000fe40003f4d200 */
[----:B------:R-:W-:-:S05]  /*9c10*/  FSEL R30, R30, |R25|, !P0 ;  /* 0x400000191e1e7208 */ /* 0x000fca0004000000 */
[----:B------:R-:W-:-:S05]  /*9c20*/  VIADD R27, R30, 0xc0cafb0d ;  /* 0xc0cafb0d1e1b7836 */ /* 0x000fca0000000000 */
[----:B------:R-:W-:Y:S01]  /*9c30*/  LOP3.LUT R27, R27, 0xff800000, RZ, 0xc0, !PT ;  /* 0xff8000001b1b7812 */ /* 0x000fe200078ec0ff */
[----:B------:R-:W-:-:S03]  /*9c40*/  @!P2 FADD R25, R25, R25 ;  /* 0x000000191919a221 */ /* 0x000fc60000000000 */
        /* <DEDUP_REMOVED lines=9> */
[----:B0-----:R-:W-:Y:S01]  /*9ce0*/  FMUL R34, R32, R37 ;  /* 0x0000002520227220 */ /* 0x001fe20000400000 */
[----:B------:R-:W-:-:S03]  /*9cf0*/  MOV R37, 0x3a2c32e4 ;  /* 0x3a2c32e400257802 */ /* 0x000fc60000000f00 */
[----:B------:R-:W-:Y:S01]  /*9d00*/  FADD R36, R29, -R34 ;  /* 0x800000221d247221 */ /* 0x000fe20000000000 */
[CC--:B------:R-:W-:Y:S01]  /*9d10*/  FMUL R30, R34.reuse, R34.reuse ;  /* 0x00000022221e7220 */ /* 0x0c0fe20000400000 */
[----:B------:R-:W-:Y:S02]  /*9d20*/  FFMA R38, R34, 1.4426950216293334961, R27 ;  /* 0x3fb8aa3b22267823 */ /* 0x000fe4000000001b */
[----:B------:R-:W-:Y:S01]  /*9d30*/  FADD R36, R36, R36 ;  /* 0x0000002424247221 */ /* 0x000fe20000000000 */
[C---:B------:R-:W-:Y:S01]  /*9d40*/  FFMA R37, R30.reuse, R37, 0.0032181653659790754318 ;  /* 0x3b52e7db1e257423 */ /* 0x040fe20000000025 */
        /* <DEDUP_REMOVED lines=26> */
[----:B------:R-:W-:-:S04]  /*9ef0*/  FFMA R32, R27, R32, 0.0013391353422775864601 ;  /* 0x3aaf85ed1b207423 */ /* 0x000fc80000000020 */
[C---:B------:R-:W-:Y:S02]  /*9f00*/  FFMA R34, R27.reuse, R32, 0.0096188392490148544312 ;  /* 0x3c1d98561b227423 */ /* 0x040fe40000000020 */
[----:B------:R-:W0:Y:S02]  /*9f10*/  F2I.NTZ R32, R30 ;  /* 0x0000001e00207305 */ /* 0x000e240000203100 */
[----:B------:R-:W-:-:S04]  /*9f20*/  FFMA R34, R27, R34, 0.055503588169813156128 ;  /* 0x3d6357bb1b227423 */ /* 0x000fc80000000022 */
[----:B------:R-:W-:-:S04]  /*9f30*/  FFMA R34, R27, R34, 0.24022644758224487305 ;  /* 0x3e75fdec1b227423 */ /* 0x000fc80000000022 */
[----:B------:R-:W-:Y:S01]  /*9f40*/  FFMA R36, R27, R34, 0.69314718246459960938 ;  /* 0x3f3172181b247423 */ /* 0x000fe20000000022 */
[----:B------:R-:W-:-:S03]  /*9f50*/  IADD3 R34, PT, PT, R29, 0x7f000000, RZ ;  /* 0x7f0000001d227810 */ /* 0x000fc60007ffe0ff */
[----:B------:R-:W-:Y:S01]  /*9f60*/  FFMA R27, R27, R36, 1 ;  /* 0x3f8000001b1b7423 */ /* 0x000fe20000000024 */
[----:B0-----:R-:W-:-:S03]  /*9f70*/  LEA R32, R32, -R29, 0x17 ;  /* 0x8000001d20207211 */ /* 0x001fc600078eb8ff */
[----:B------:R-:W-:Y:S01]  /*9f80*/  FMUL R29, R34, R27 ;  /* 0x0000001b221d7220 */ /* 0x000fe20000400000 */
[----:B------:R-:W-:-:S03]  /*9f90*/  FSEL R27, RZ, +INF , !P1 ;  /* 0x7f800000ff1b7808 */ /* 0x000fc60004800000 */
[----:B------:R-:W-:Y:S01]  /*9fa0*/  @!P0 FMUL R27, R32, R29 ;  /* 0x0000001d201b8220 */ /* 0x000fe20000400000 */
[----:B------:R-:W-:-:S07]  /*9fb0*/  @!P2 LOP3.LUT R27, R25, 0x7f800000, RZ, 0x3c, !PT ;  /* 0x7f800000191ba812 */ /* 0x000fce00078e3cff */
.L_x_167:
[----:B------:R-:W-:Y:S05]  /*9fc0*/  BSYNC.RECONVERGENT B0 ;  /* 0x0000000000007941 */ /* 0x000fea0003800200 */
.L_x_166:
[----:B------:R-:W-:Y:S01]  /*9fd0*/  FMUL R26, R5, R26 ;  /* 0x0000001a051a7220 */ /* 0x000fe20000400000 */
[-C--:B------:R-:W-:Y:S01]  /*9fe0*/  FMUL R25, R12, R27.reuse ;  /* 0x0000001b0c197220 */ /* 0x080fe20000400000 */
[-C--:B------:R-:W-:Y:S01]  /*9ff0*/  FMUL R15, R15, R27.reuse ;  /* 0x0000001b0f0f7220 */ /* 0x080fe20000400000 */
[----:B------:R-:W-:Y:S01]  /*a000*/  FMUL R27, R2, R27 ;  /* 0x0000001b021b7220 */ /* 0x000fe20000400000 */
[----:B------:R-:W-:Y:S01]  /*a010*/  BSSY.RECONVERGENT B0, `(.L_x_168) ;  /* 0x0000054000007945 */ /* 0x000fe20003800200 */
[C---:B------:R-:W-:Y:S01]  /*a020*/  FMUL R44, R26.reuse, R25 ;  /* 0x000000191a2c7220 */ /* 0x040fe20000400000 */
[C---:B------:R-:W-:Y:S01]  /*a030*/  FMUL R36, R26.reuse, R15 ;  /* 0x0000000f1a247220 */ /* 0x040fe20000400000 */
[----:B------:R-:W-:Y:S01]  /*a040*/  FMUL R40, R26, R27 ;  /* 0x0000001b1a287220 */ /* 0x000fe20000400000 */
[----:B------:R-:W-:Y:S02]  /*a050*/  IMAD.MOV.U32 R27, RZ, RZ, RZ ;  /* 0x000000ffff1b7224 */ /* 0x000fe400078e00ff */
[----:B------:R-:W-:Y:S01]  /*a060*/  FMUL R2, R31, R44 ;  /* 0x0000002c1f027220 */ /* 0x000fe20000400000 */
[----:B------:R-:W-:Y:S01]  /*a070*/  FMUL R12, R33, R36 ;  /* 0x00000024210c7220 */ /* 0x000fe20000400000 */
[----:B------:R-:W-:-:S02]  /*a080*/  FMUL R30, R35, R40 ;  /* 0x00000028231e7220 */ /* 0x000fc40000400000 */
[----:B------:R-:W-:Y:S01]  /*a090*/  FFMA R2, R35, R36, -R2 ;  /* 0x0000002423027223 */ /* 0x000fe20000000802 */
[----:B------:R-:W-:Y:S01]  /*a0a0*/  FFMA R12, R31, R40, -R12 ;  /* 0x000000281f0c7223 */ /* 0x000fe2000000080c */
[----:B------:R-:W-:Y:S02]  /*a0b0*/  FFMA R15, R33, R44, -R30 ;  /* 0x0000002c210f7223 */ /* 0x000fe4000000081e */
[----:B------:R-:W-:-:S04]  /*a0c0*/  FMUL R25, R2, R2 ;  /* 0x0000000202197220 */ /* 0x000fc80000400000 */
        /* <DEDUP_REMOVED lines=65> */
[----:B------:R-:W-:-:S03]  /*a4e0*/  VIADD R34, R29, 0x7f000000 ;  /* 0x7f0000001d227836 */ /* 0x000fc60000000000 */
[----:B------:R-:W-:Y:S01]  /*a4f0*/  FFMA R27, R27, R38, 1 ;  /* 0x3f8000001b1b7423 */ /* 0x000fe20000000026 */
[----:B0-----:R-:W-:-:S03]  /*a500*/  LEA R32, R32, -R29, 0x17 ;  /* 0x8000001d20207211 */ /* 0x001fc600078eb8ff */
[----:B------:R-:W-:Y:S01]  /*a510*/  FMUL R29, R34, R27 ;  /* 0x0000001b221d7220 */ /* 0x000fe20000400000 */
[----:B------:R-:W-:-:S03]  /*a520*/  FSEL R27, RZ, +INF , !P1 ;  /* 0x7f800000ff1b7808 */ /* 0x000fc60004800000 */
[----:B------:R-:W-:Y:S01]  /*a530*/  @!P0 FMUL R27, R32, R29 ;  /* 0x0000001d201b8220 */ /* 0x000fe20000400000 */
[----:B------:R-:W-:-:S07]  /*a540*/  @!P2 LOP3.LUT R27, R25, 0x7f800000, RZ, 0x3c, !PT ;  /* 0x7f800000191ba812 */ /* 0x000fce00078e3cff */
.L_x_169:
[----:B------:R-:W-:Y:S05]  /*a550*/  BSYNC.RECONVERGENT B0 ;  /* 0x0000000000007941 */ /* 0x000fea0003800200 */
.L_x_168:
[----:B------:R-:W-:Y:S01]  /*a560*/  FMUL R29, R28, 1.2732396125793457031 ;  /* 0x3fa2f9841c1d7820 */ /* 0x000fe20000400000 */
[-C--:B------:R-:W-:Y:S01]  /*a570*/  FMUL R25, R12, R27.reuse ;  /* 0x0000001b0c197220 */ /* 0x080fe20000400000 */
[-C--:B------:R-:W-:Y:S01]  /*a580*/  FMUL R37, R2, R27.reuse ;  /* 0x0000001b02257220 */ /* 0x080fe20000400000 */
[----:B------:R-:W-:Y:S01]  /*a590*/  FMUL R15, R15, R27 ;  /* 0x0000001b0f0f7220 */ /* 0x000fe20000400000 */
[C---:B------:R-:W-:Y:S01]  /*a5a0*/  FADD R32, |R29|.reuse, -RZ ;  /* 0x800000ff1d207221 */ /* 0x040fe20000000200 */
[----:B------:R-:W-:Y:S01]  /*a5b0*/  FSETP.GEU.AND P0, PT, |R29|, 1, PT ;  /* 0x3f8000001d00780b */ /* 0x000fe20003f0e200 */
[----:B------:R-:W-:Y:S01]  /*a5c0*/  FMUL R26, R26, 1.1000000238418579102 ;  /* 0x3f8ccccd1a1a7820 */ /* 0x000fe20000400000 */
[----:B------:R-:W-:Y:S01]  /*a5d0*/  BSSY.RECONVERGENT B0, `(.L_x_170) ;  /* 0x0000039000007945 */ /* 0x000fe20003800200 */
[C---:B------:R-:W-:Y:S01]  /*a5e0*/  FMUL R45, R24.reuse, R31 ;  /* 0x0000001f182d7220 */ /* 0x040fe20000400000 */
[C---:B------:R-:W-:Y:S01]  /*a5f0*/  FMUL R39, R24.reuse, R35 ;  /* 0x0000002318277220 */ /* 0x040fe20000400000 */
[----:B------:R-:W-:Y:S01]  /*a600*/  FMUL R47, R24, R33 ;  /* 0x00000021182f7220 */ /* 0x000fe20000400000 */
[C---:B------:R-:W-:Y:S01]  /*a610*/  FMUL R34, R26.reuse, R25 ;  /* 0x000000191a227220 */ /* 0x040fe20000400000 */
[C---:B------:R-:W-:Y:S01]  /*a620*/  FMUL R31, R26.reuse, R37 ;  /* 0x000000251a1f7220 */ /* 0x040fe20000400000 */
[----:B------:R-:W-:Y:S01]  /*a630*/  FMUL R30, R26, R15 ;  /* 0x0000000f1a1e7220 */ /* 0x000fe20000400000 */
[----:B------:R-:W-:-:S04]  /*a640*/  MOV R2, R32 ;  /* 0x0000002000027202 */ /* 0x000fc80000000f00 */
        /* <DEDUP_REMOVED lines=11> */
[----:B------:R-:W-:-:S04]  /*a700*/  @!P1 FADD R12, R12, -1 ;  /* 0xbf8000000c0c9421 */ /* 0x000fc80000000000 */
[----:B------:R-:W-:Y:S01]  /*a710*/  @P0 IMAD.MOV.U32 R15, RZ, RZ, R12 ;  /* 0x000000ffff0f0224 */ /* 0x000fe200078e000c */
        /* <DEDUP_REMOVED lines=8> */
.L_x_174:
[----:B------:R-:W-:Y:S05]  /*a7a0*/  BSYNC.RECONVERGENT B1 ;  /* 0x0000000000017941 */ /* 0x000fea0003800200 */
.L_x_173:
[----:B------:R-:W-:Y:S01]  /*a7b0*/  FADD R2, R32, -R15 ;  /* 0x8000000f20027221 */ /* 0x000fe20000000000 */
[----:B------:R-:W-:Y:S06]  /*a7c0*/  BRA `(.L_x_171) ;  /* 0x0000000000647947 */ /* 0x000fec0003800000 */
.L_x_172:
[C---:B------:R-:W-:Y:S01]  /*a7d0*/  LOP3.LUT R2, R32.reuse, 0xff800000, RZ, 0xc0, !PT ;  /* 0xff80000020027812 */ /* 0x040fe200078ec0ff */
[----:B------:R-:W-:Y:S01]  /*a7e0*/  IMAD.MOV.U32 R26, RZ, RZ, 0x7fffffff ;  /* 0x7fffffffff1a7424 */ /* 0x000fe200078e00ff */
[----:B------:R-:W-:Y:S01]  /*a7f0*/  ISETP.GT.U32.AND P0, PT, R32, 0x7f7fffff, PT ;  /* 0x7f7fffff2000780c */ /* 0x000fe20003f04070 */
[----:B------:R-:W-:Y:S01]  /*a800*/  BSSY.RECONVERGENT B1, `(.L_x_175) ;  /* 0x0000013000017945 */ /* 0x000fe20003800200 */
[----:B------:R-:W-:Y:S02]  /*a810*/  IADD3 R12, PT, PT, R2, -0x3f800000, RZ ;  /* 0xc0800000020c7810 */ /* 0x000fe40007ffe0ff */
[----:B------:R-:W-:Y:S02]  /*a820*/  LOP3.LUT R2, R32, 0x7fffff, RZ, 0xc0, !PT ;  /* 0x007fffff20027812 */ /* 0x000fe400078ec0ff */
[----:B------:R-:W-:Y:S02]  /*a830*/  ISETP.NE.AND P1, PT, R12, RZ, PT ;  /* 0x000000ff0c00720c */ /* 0x000fe40003f25270 */
[----:B------:R-:W-:-:S02]  /*a840*/  LOP3.LUT R2, R2, 0x3f800000, RZ, 0xfc, !PT ;  /* 0x3f80000002027812 */ /* 0x000fc400078efcff */
[----:B------:R-:W-:-:S09]  /*a850*/  FSEL R26, R26, 8388608, P0 ;  /* 0x4b0000001a1a7808 */ /* 0x000fd20000000000 */
[----:B------:R-:W-:Y:S05]  /*a860*/  @!P1 BRA `(.L_x_176) ;  /* 0x0000000000309947 */ /* 0x000fea0003800000 */
.L_x_177:
[----:B------:R-:W-:-:S04]  /*a870*/  VIMNMX.U32 R15, PT, PT, R12, 0xb800000, PT ;  /* 0x0b8000000c0f7848 */ /* 0x000fc80003fe0000 */
[C---:B------:R-:W-:Y:S02]  /*a880*/  IADD3 R2, PT, PT, R15.reuse, R2, RZ ;  /* 0x000000020f027210 */ /* 0x040fe40007ffe0ff */
[----:B------:R-:W-:-:S03]  /*a890*/  IADD3 R12, PT, PT, -R15, R12, RZ ;  /* 0x0000000c0f0c7210 */ /* 0x000fc60007ffe1ff */
        /* <DEDUP_REMOVED lines=9> */
.L_x_176:
[----:B------:R-:W-:Y:S05]  /*a930*/  BSYNC.RECONVERGENT B1 ;  /* 0x0000000000017941 */ /* 0x000fea0003800200 */
.L_x_175:
[----:B------:R-:W-:-:S04]  /*a940*/  FMUL R15, R2, 1.1920928955078125e-07 ;  /* 0x34000000020f7820 */ /* 0x000fc80000400000 */
[----:B------:R-:W-:-:S07]  /*a950*/  FMUL R2, R26, R15 ;  /* 0x0000000f1a027220 */ /* 0x000fce0000400000 */
.L_x_171:
[----:B------:R-:W-:Y:S05]  /*a960*/  BSYNC.RECONVERGENT B0 ;  /* 0x0000000000007941 */ /* 0x000fea0003800200 */
.L_x_170:
        /* <DEDUP_REMOVED lines=8> */
[----:B------:R-:W-:-:S03]  /*a9f0*/  FSETP.GE.AND P0, PT, |R37|, 105615, PT ;  /* 0x47ce47802500780b */ /* 0x000fc60003f06200 */
[----:B------:R-:W0:Y:S02]  /*aa00*/  F2I.NTZ R33, R2 ;  /* 0x0000000200217305 */ /* 0x000e240000203100 */
[----:B0-----:R-:W-:Y:S01]  /*aa10*/  I2FP.F32.S32 R12, R33 ;  /* 0x00000021000c7245 */ /* 0x001fe20000201400 */
[----:B------:R-:W-:-:S04]  /*aa20*/  IMAD.MOV.U32 R42, RZ, RZ, R33 ;  /* 0x000000ffff2a7224 */ /* 0x000fc800078e0021 */
[----:B------:R-:W-:-:S04]  /*aa30*/  FFMA R15, R12, -1.5707962512969970703, R37 ;  /* 0xbfc90fda0c0f7823 */ /* 0x000fc80000000025 */
[----:B------:R-:W-:-:S04]  /*aa40*/  FFMA R15, R12, -7.5497894158615963534e-08, R15 ;  /* 0xb3a221680c0f7823 */ /* 0x000fc8000000000f */
[----:B------:R-:W-:-:S05]  /*aa50*/  FFMA R41, R12, -5.3903029534742383927e-15, R15 ;  /* 0xa7c234c50c297823 */ /* 0x000fca000000000f */
[----:B------:R-:W-:Y:S01]  /*aa60*/  MOV R12, R41 ;  /* 0x00000029000c7202 */ /* 0x000fe20000000f00 */
        /* <DEDUP_REMOVED lines=12> */
.L_x_180:
        /* <DEDUP_REMOVED lines=32> */
[----:B0-----:R-:W-:Y:S02]  /*ad30*/  SHF.R.U32.HI R33, RZ, 0x1e, R2 ;  /* 0x0000001eff217819 */ /* 0x001fe40000011602 */
[C---:B------:R-:W-:Y:S02]  /*ad40*/  LOP3.LUT R24, R25.reuse, R15, RZ, 0x3c, !PT ;  /* 0x0000000f19187212 */ /* 0x040fe400078e3cff */
[----:B------:R-:W-:Y:S02]  /*ad50*/  LOP3.LUT R25, R25, R12, RZ, 0x3c, !PT ;  /* 0x0000000c19197212 */ /* 0x000fe400078e3cff */
[C---:B------:R-:W-:Y:S02]  /*ad60*/  LOP3.LUT R2, R12.reuse, R37, RZ, 0x3c, !PT ;  /* 0x000000250c027212 */ /* 0x040fe400078e3cff */
[----:B------:R-:W-:Y:S02]  /*ad70*/  LEA.HI R33, R12, R33, RZ, 0x1 ;  /* 0x000000210c217211 */ /* 0x000fe400078f08ff */
[----:B------:R-:W0:Y:S01]  /*ad80*/  I2F.F64.S64 R24, R24 ;  /* 0x0000001800187312 */ /* 0x000e220000301c00 */
[----:B------:R-:W-:-:S02]  /*ad90*/  ISETP.GE.AND P1, PT, R2, RZ, PT ;  /* 0x000000ff0200720c */ /* 0x000fc40003f26270 */
[----:B------:R-:W-:-:S05]  /*ada0*/  IADD3 R2, PT, PT, -R33, RZ, RZ ;  /* 0x000000ff21027210 */ /* 0x000fca0007ffe1ff */
[----:B------:R-:W-:Y:S01]  /*adb0*/  @!P0 IMAD.MOV.U32 R33, RZ, RZ, R2 ;  /* 0x000000ffff218224 */ /* 0x000fe200078e0002 */
[----:B0-----:R-:W-:-:S10]  /*adc0*/  DMUL R26, R24, UR8 ;  /* 0x00000008181a7c28 */ /* 0x001fd40008000000 */
[----:B------:R-:W0:Y:S02]  /*add0*/  F2F.F32.F64 R26, R26 ;  /* 0x0000001a001a7310 */ /* 0x000e240000301000 */
[----:B0-----:R-:W-:-:S07]  /*ade0*/  FSEL R12, -R26, R26, !P1 ;  /* 0x0000001a1a0c7208 */ /* 0x001fce0004800100 */
.L_x_179:
[----:B------:R-:W-:Y:S05]  /*adf0*/  BSYNC.RECONVERGENT B0 ;  /* 0x0000000000007941 */ /* 0x000fea0003800200 */
.L_x_178:
[C---:B------:R-:W-:Y:S01]  /*ae00*/  LOP3.LUT R15, R33.reuse, 0x1, RZ, 0xc0, !PT ;  /* 0x00000001210f7812 */ /* 0x040fe200078ec0ff */
[C---:B------:R-:W-:Y:S01]  /*ae10*/  FMUL R25, R12.reuse, R12 ;  /* 0x0000000c0c197220 */ /* 0x040fe20000400000 */
[----:B------:R-:W-:Y:S01]  /*ae20*/  MOV R2, 0x37cbac00 ;  /* 0x37cbac0000027802 */ /* 0x000fe20000000f00 */
[----:B------:R-:W-:Y:S01]  /*ae30*/  VIADD R27, R33, 0x1 ;  /* 0x00000001211b7836 */ /* 0x000fe20000000000 */
[----:B------:R-:W-:Y:S01]  /*ae40*/  ISETP.NE.U32.AND P0, PT, R15, 0x1, PT ;  /* 0x000000010f00780c */ /* 0x000fe20003f05070 */
[----:B------:R-:W-:Y:S01]  /*ae50*/  HFMA2 R15, -RZ, RZ, 1.0078125, -8.98838043212890625e-05 ;  /* 0x3c0885e4ff0f7431 */ /* 0x000fe200000001ff */
[----:B------:R-:W-:Y:S01]  /*ae60*/  MOV R33, 0x3e2aaaa8 ;  /* 0x3e2aaaa800217802 */ /* 0x000fe20000000f00 */
[----:B------:R-:W-:Y:S01]  /*ae70*/  FFMA R24, R25, R2, -0.0013887860113754868507 ;  /* 0xbab607ed19187423 */ /* 0x000fe20000000002 */
[----:B------:R-:W-:Y:S01]  /*ae80*/  LOP3.LUT P1, RZ, R27, 0x2, RZ, 0xc0, !PT ;  /* 0x000000021bff7812 */ /* 0x000fe2000782c0ff */
[----:B------:R-:W-:Y:S01]  /*ae90*/  BSSY.RECONVERGENT B0, `(.L_x_181) ;  /* 0x000004e000007945 */ /* 0x000fe20003800200 */
[----:B------:R-:W-:-:S02]  /*aea0*/  FSEL R12, R12, 1, !P0 ;  /* 0x3f8000000c0c7808 */ /* 0x000fc40004000000 */
[----:B------:R-:W-:Y:S02]  /*aeb0*/  FSEL R24, R24, -0.00019574658654164522886, P0 ;  /* 0xb94d415318187808 */ /* 0x000fe40000000000 */
[----:B------:R-:W-:Y:S01]  /*aec0*/  FSEL R49, -R33, -0.4999999701976776123, !P0 ;  /* 0xbeffffff21317808 */ /* 0x000fe20004000100 */
[----:B------:R-:W-:Y:S01]  /*aed0*/  FFMA R27, R25, R12, RZ ;  /* 0x0000000c191b7223 */ /* 0x000fe200000000ff */
[----:B------:R-:W-:Y:S02]  /*aee0*/  FSEL R26, R15, 0.041666727513074874878, !P0 ;  /* 0x3d2aaabb0f1a7808 */ /* 0x000fe40004000000 */
[----:B------:R-:W-:-:S03]  /*aef0*/  FSETP.GT.AND P0, PT, R35, 0.25, PT ;  /* 0x3e8000002300780b */ /* 0x000fc60003f04000 */
[----:B------:R-:W-:-:S04]  /*af00*/  FFMA R24, R25, R24, R26 ;  /* 0x0000001819187223 */ /* 0x000fc8000000001a */
[----:B------:R-:W-:-:S04]  /*af10*/  FFMA R24, R25, R24, R49 ;  /* 0x0000001819187223 */ /* 0x000fc80000000031 */
[----:B------:R-:W-:-:S04]  /*af20*/  FFMA R12, R27, R24, R12 ;  /* 0x000000181b0c7223 */ /* 0x000fc8000000000c */
[----:B------:R-:W-:Y:S01]  /*af30*/  @P1 FADD R12, RZ, -R12 ;  /* 0x8000000cff0c1221 */ /* 0x000fe20000000000 */
[----:B------:R-:W-:-:S03]  /*af40*/  FSETP.GEU.AND P1, PT, R35, 0.75, PT ;  /* 0x3f4000002300780b */ /* 0x000fc60003f2e000 */
[----:B------:R-:W-:-:S04]  /*af50*/  FADD R12, -R12, 1 ;  /* 0x3f8000000c0c7421 */ /* 0x000fc80000000100 */
[----:B------:R-:W-:-:S05]  /*af60*/  FADD R25, -R12, 4 ;  /* 0x408000000c197421 */ /* 0x000fca0000000100 */
[----:B------:R-:W-:Y:S02]  /*af70*/  @P0 FSEL R12, R25, R12, !P1 ;  /* 0x0000000c190c0208 */ /* 0x000fe40004800000 */
[----:B------:R-:W-:-:S03]  /*af80*/  FSETP.GE.AND P0, PT, |R37|, 105615, PT ;  /* 0x47ce47802500780b */ /* 0x000fc60003f06200 */
[----:B------:R-:W-:-:S04]  /*af90*/  FMUL R38, R12, 0.60000002384185791016 ;  /* 0x3f19999a0c267820 */ /* 0x000fc80000400000 */
        /* <DEDUP_REMOVED lines=17> */
.L_x_183:
        /* <DEDUP_REMOVED lines=39> */
[----:B------:R-:W-:-:S05]  /*b320*/  IADD3 R12, PT, PT, -R42, RZ, RZ ;  /* 0x000000ff2a0c7210 */ /* 0x000fca0007ffe1ff */
[----:B------:R-:W-:Y:S01]  /*b330*/  @!P1 IMAD.MOV.U32 R42, RZ, RZ, R12 ;  /* 0x000000ffff2a9224 */ /* 0x000fe200078e000c */
[----:B0-----:R-:W-:-:S10]  /*b340*/  DMUL R26, R24, UR8 ;  /* 0x00000008181a7c28 */ /* 0x001fd40008000000 */
[----:B------:R-:W0:Y:S02]  /*b350*/  F2F.F32.F64 R26, R26 ;  /* 0x0000001a001a7310 */ /* 0x000e240000301000 */
[----:B0-----:R-:W-:-:S07]  /*b360*/  FSEL R41, -R26, R26, !P0 ;  /* 0x0000001a1a297208 */ /* 0x001fce0004000100 */
.L_x_182:
[----:B------:R-:W-:Y:S05]  /*b370*/  BSYNC.RECONVERGENT B0 ;  /* 0x0000000000007941 */ /* 0x000fea0003800200 */
.L_x_181:
[----:B------:R-:W-:Y:S01]  /*b380*/  FMUL R37, R35, 6.2831850051879882812 ;  /* 0x40c90fda23257820 */ /* 0x000fe20000400000 */
[C---:B------:R-:W-:Y:S01]  /*b390*/  LOP3.LUT R12, R42.reuse, 0x1, RZ, 0xc0, !PT ;  /* 0x000000012a0c7812 */ /* 0x040fe200078ec0ff */
[----:B------:R-:W-:Y:S01]  /*b3a0*/  FMUL R26, R41, R41 ;  /* 0x00000029291a7220 */ /* 0x000fe20000400000 */
[----:B------:R-:W-:Y:S01]  /*b3b0*/  LOP3.LUT P1, RZ, R42, 0x2, RZ, 0xc0, !PT ;  /* 0x000000022aff7812 */ /* 0x000fe2000782c0ff */
[----:B------:R-:W-:Y:S01]  /*b3c0*/  FMUL R35, R37, 0.63661974668502807617 ;  /* 0x3f22f98325237820 */ /* 0x000fe20000400000 */
[----:B------:R-:W-:Y:S01]  /*b3d0*/  ISETP.NE.U32.AND P0, PT, R12, 0x1, PT ;  /* 0x000000010c00780c */ /* 0x000fe20003f05070 */
[----:B------:R-:W-:Y:S01]  /*b3e0*/  FFMA R24, R26, R2, -0.0013887860113754868507 ;  /* 0xbab607ed1a187423 */ /* 0x000fe20000000002 */
[----:B------:R-:W-:Y:S01]  /*b3f0*/  MOV R12, 0x3d2aaabb ;  /* 0x3d2aaabb000c7802 */ /* 0x000fe20000000f00 */
[----:B------:R-:W-:Y:S02]  /*b400*/  BSSY.RECONVERGENT B0, `(.L_x_184) ;  /* 0x000004c000007945 */ /* 0x000fe40003800200 */
[----:B------:R-:W0:Y:S01]  /*b410*/  F2I.NTZ R35, R35 ;  /* 0x0000002300237305 */ /* 0x000e220000203100 */
[----:B------:R-:W-:-:S02]  /*b420*/  FSEL R25, R24, -0.00019574658654164522886, !P0 ;  /* 0xb94d415318197808 */ /* 0x000fc40004000000 */
[----:B------:R-:W-:Y:S02]  /*b430*/  FSEL R27, R12, 0.0083327032625675201416, !P0 ;  /* 0x3c0885e40c1b7808 */ /* 0x000fe40004000000 */
[----:B------:R-:W-:-:S03]  /*b440*/  MOV R24, 0x3effffff ;  /* 0x3effffff00187802 */ /* 0x000fc60000000f00 */
[----:B------:R-:W-:Y:S01]  /*b450*/  FFMA R27, R26, R25, R27 ;  /* 0x000000191a1b7223 */ /* 0x000fe2000000001b */
[----:B------:R-:W-:Y:S02]  /*b460*/  FSEL R45, -R24, -0.16666662693023681641, !P0 ;  /* 0xbe2aaaa8182d7808 */ /* 0x000fe40004000100 */
        /* <DEDUP_REMOVED lines=25> */
.L_x_186:
        /* <DEDUP_REMOVED lines=35> */
[C---:B0-----:R-:W-:Y:S02]  /*b830*/  LEA.HI R35, R34.reuse, R25, RZ, 0x1 ;  /* 0x0000001922237211 */ /* 0x041fe400078f08ff */
        /* <DEDUP_REMOVED lines=8> */
.L_x_185:
[----:B------:R-:W-:Y:S05]  /*b8c0*/  BSYNC.RECONVERGENT B0 ;  /* 0x0000000000007941 */ /* 0x000fea0003800200 */
.L_x_184:
[----:B------:R-:W-:Y:S01]  /*b8d0*/  FMUL R27, R26, R26 ;  /* 0x0000001a1a1b7220 */ /* 0x000fe20000400000 */
[C---:B------:R-:W-:Y:S01]  /*b8e0*/  LOP3.LUT R30, R35.reuse, 0x1, RZ, 0xc0, !PT ;  /* 0x00000001231e7812 */ /* 0x040fe200078ec0ff */
[----:B------:R-:W-:Y:S01]  /*b8f0*/  FMUL R28, R28, 0.5 ;  /* 0x3f0000001c1c7820 */ /* 0x000fe20000400000 */
[----:B------:R-:W-:Y:S01]  /*b900*/  IADD3 R35, PT, PT, R35, 0x1, RZ ;  /* 0x0000000123237810 */ /* 0x000fe20007ffe0ff */
[----:B------:R-:W-:Y:S01]  /*b910*/  FFMA R25, R27, R2, -0.0013887860113754868507 ;  /* 0xbab607ed1b197423 */ /* 0x000fe20000000002 */
[----:B------:R-:W-:Y:S01]  /*b920*/  ISETP.NE.U32.AND P0, PT, R30, 0x1, PT ;  /* 0x000000011e00780c */ /* 0x000fe20003f05070 */
[----:B------:R-:W-:Y:S01]  /*b930*/  FMUL R37, R28, 0.63661974668502807617 ;  /* 0x3f22f9831c257820 */ /* 0x000fe20000400000 */
[----:B------:R-:W-:Y:S01]  /*b940*/  LOP3.LUT P1, RZ, R35, 0x2, RZ, 0xc0, !PT ;  /* 0x0000000223ff7812 */ /* 0x000fe2000782c0ff */
[----:B------:R-:W-:Y:S01]  /*b950*/  BSSY.RECONVERGENT B0, `(.L_x_187) ;  /* 0x0000057000007945 */ /* 0x000fe20003800200 */
[----:B------:R-:W-:Y:S02]  /*b960*/  FSEL R30, R25, -0.00019574658654164522886, P0 ;  /* 0xb94d4153191e7808 */ /* 0x000fe40000000000 */
[----:B------:R-:W-:Y:S01]  /*b970*/  FSEL R34, R15, 0.041666727513074874878, !P0 ;  /* 0x3d2aaabb0f227808 */ /* 0x000fe20004000000 */
[----:B------:R-:W0:Y:S01]  /*b980*/  F2I.NTZ R37, R37 ;  /* 0x0000002500257305 */ /* 0x000e220000203100 */
[----:B------:R-:W-:-:S02]  /*b990*/  FSEL R31, -R33, -0.4999999701976776123, !P0 ;  /* 0xbeffffff211f7808 */ /* 0x000fc40004000100 */
[----:B------:R-:W-:Y:S01]  /*b9a0*/  FSEL R25, R26, 1, !P0 ;  /* 0x3f8000001a197808 */ /* 0x000fe20004000000 */
[----:B------:R-:W-:Y:S01]  /*b9b0*/  FFMA R30, R27, R30, R34 ;  /* 0x0000001e1b1e7223 */ /* 0x000fe20000000022 */
[----:B------:R-:W-:-:S03]  /*b9c0*/  FSETP.GE.AND P0, PT, |R28|, 105615, PT ;  /* 0x47ce47801c00780b */ /* 0x000fc60003f06200 */
[C---:B------:R-:W-:Y:S01]  /*b9d0*/  FFMA R30, R27.reuse, R30, R31 ;  /* 0x0000001e1b1e7223 */ /* 0x040fe2000000001f */
[----:B------:R-:W-:-:S04]  /*b9e0*/  FFMA R26, R27, R25, RZ ;  /* 0x000000191b1a7223 */ /* 0x000fc800000000ff */
[----:B------:R-:W-:Y:S01]  /*b9f0*/  FFMA R25, R26, R30, R25 ;  /* 0x0000001e1a197223 */ /* 0x000fe20000000019 */
[C---:B------:R-:W-:Y:S01]  /*ba00*/  FADD R26, R5.reuse, R5 ;  /* 0x00000005051a7221 */ /* 0x040fe20000000000 */
[----:B0-----:R-:W-:Y:S01]  /*ba10*/  I2FP.F32.S32 R27, R37 ;  /* 0x00000025001b7245 */ /* 0x001fe20000201400 */
[----:B------:R-:W-:Y:S02]  /*ba20*/  IMAD.MOV.U32 R31, RZ, RZ, R37 ;  /* 0x000000ffff1f7224 */ /* 0x000fe400078e0025 */
[----:B------:R-:W-:Y:S01]  /*ba30*/  @P1 FADD R25, RZ, -R25 ;  /* 0x80000019ff191221 */ /* 0x000fe20000000000 */
[----:B------:R-:W-:-:S03]  /*ba40*/  FFMA R5, -R5, R5, R26 ;  /* 0x0000000505057223 */ /* 0x000fc6000000011a */
[----:B------:R-:W-:Y:S01]  /*ba50*/  FADD R25, R25, R25 ;  /* 0x0000001919197221 */ /* 0x000fe20000000000 */
[----:B------:R-:W-:-:S03]  /*ba60*/  FADD R26, -R5, 1 ;  /* 0x3f800000051a7421 */ /* 0x000fc60000000100 */
[----:B------:R-:W-:-:S04]  /*ba70*/  FADD R25, -R25, 2 ;  /* 0x4000000019197421 */ /* 0x000fc80000000100 */
[----:B------:R-:W-:Y:S01]  /*ba80*/  FMUL R25, R25, R26 ;  /* 0x0000001a19197220 */ /* 0x000fe20000400000 */
[----:B------:R-:W-:-:S03]  /*ba90*/  FFMA R26, R27, -1.5707962512969970703, R28 ;  /* 0xbfc90fda1b1a7823 */ /* 0x000fc6000000001c */
[----:B------:R-:W-:Y:S01]  /*baa0*/  FFMA R25, R38, R5, R25 ;  /* 0x0000000526197223 */ /* 0x000fe20000000019 */
[----:B------:R-:W-:-:S03]  /*bab0*/  FFMA R26, R27, -7.5497894158615963534e-08, R26 ;  /* 0xb3a221681b1a7823 */ /* 0x000fc6000000001a */
[-C--:B------:R-:W-:Y:S01]  /*bac0*/  FFMA R36, R36, R25.reuse, R45 ;  /* 0x0000001924247223 */ /* 0x080fe2000000002d */
[----:B------:R-:W-:Y:S01]  /*bad0*/  FFMA R30, R27, -5.3903029534742383927e-15, R26 ;  /* 0xa7c234c51b1e7823 */ /* 0x000fe2000000001a */
[-C--:B------:R-:W-:Y:S01]  /*bae0*/  FFMA R42, R39, R25.reuse, R42 ;  /* 0x00000019272a7223 */ /* 0x080fe2000000002a */
[----:B------:R-:W-:Y:S01]  /*baf0*/  FFMA R41, R40, R25, R41 ;  /* 0x0000001928297223 */ /* 0x000fe20000000029 */
[----:B------:R-:W-:Y:S02]  /*bb00*/  FADD R35, R3, R36 ;  /* 0x0000002403237221 */ /* 0x000fe40000000000 */
[----:B------:R-:W-:Y:S01]  /*bb10*/  FFMA R22, R21, R22, R42 ;  /* 0x0000001615167223 */ /* 0x000fe2000000002a */
[----:B------:R-:W-:Y:S01]  /*bb20*/  FFMA R34, R20, R4, R41 ;  /* 0x0000000414227223 */ /* 0x000fe20000000029 */
        /* <DEDUP_REMOVED lines=13> */
.L_x_189:
        /* <DEDUP_REMOVED lines=44> */
.L_x_188:
[----:B------:R-:W-:Y:S05]  /*bec0*/  BSYNC.RECONVERGENT B0 ;  /* 0x0000000000007941 */ /* 0x000fea0003800200 */
.L_x_187:
        /* <DEDUP_REMOVED lines=31> */
.L_x_192:
        /* <DEDUP_REMOVED lines=44> */
.L_x_191:
[----:B------:R-:W-:Y:S05]  /*c380*/  BSYNC.RECONVERGENT B0 ;  /* 0x0000000000007941 */ /* 0x000fea0003800200 */
.L_x_190:
[----:B------:R-:W-:Y:S01]  /*c390*/  FMUL R4, R3, R3 ;  /* 0x0000000303047220 */ /* 0x000fe20000400000 */
[C---:B------:R-:W-:Y:S01]  /*c3a0*/  LOP3.LUT R26, R25.reuse, 0x1, RZ, 0xc0, !PT ;  /* 0x00000001191a7812 */ /* 0x040fe200078ec0ff */
[----:B------:R-:W-:Y:S01]  /*c3b0*/  BSSY.RECONVERGENT B0, `(.L_x_193) ;  /* 0x000006b000007945 */ /* 0x000fe20003800200 */
[----:B------:R-:W-:Y:S01]  /*c3c0*/  LOP3.LUT P1, RZ, R25, 0x2, RZ, 0xc0, !PT ;  /* 0x0000000219ff7812 */ /* 0x000fe2000782c0ff */
[----:B------:R-:W-:Y:S01]  /*c3d0*/  FFMA R5, R4, R2, -0.0013887860113754868507 ;  /* 0xbab607ed04057423 */ /* 0x000fe20000000002 */
[----:B------:R-:W-:Y:S01]  /*c3e0*/  ISETP.NE.U32.AND P0, PT, R26, 0x1, PT ;  /* 0x000000011a00780c */ /* 0x000fe20003f05070 */
[----:B------:R-:W-:-:S03]  /*c3f0*/  FADD R25, R52, UR5 ;  /* 0x0000000534197e21 */ /* 0x000fc60008000000 */
[----:B------:R-:W-:Y:S01]  /*c400*/  FSEL R5, R5, -0.00019574658654164522886, !P0 ;  /* 0xb94d415305057808 */ /* 0x000fe20004000000 */
[----:B------:R-:W-:Y:S01]  /*c410*/  FMUL R38, R25, 0.63661974668502807617 ;  /* 0x3f22f98319267820 */ /* 0x000fe20000400000 */
[----:B------:R-:W-:Y:S02]  /*c420*/  FSEL R27, R12, 0.0083327032625675201416, !P0 ;  /* 0x3c0885e40c1b7808 */ /* 0x000fe40004000000 */
[----:B------:R-:W-:Y:S02]  /*c430*/  FSEL R3, R3, 1, P0 ;  /* 0x3f80000003037808 */ /* 0x000fe40000000000 */
[----:B------:R-:W-:Y:S01]  /*c440*/  FSEL R36, -R24, -0.16666662693023681641, !P0 ;  /* 0xbe2aaaa818247808 */ /* 0x000fe20004000100 */
[C---:B------:R-:W-:Y:S01]  /*c450*/  FFMA R5, R4.reuse, R5, R27 ;  /* 0x0000000504057223 */ /* 0x040fe2000000001b */
[----:B------:R-:W0:Y:S01]  /*c460*/  F2I.NTZ R38, R38 ;  /* 0x0000002600267305 */ /* 0x000e220000203100 */
[C---:B------:R-:W-:Y:S01]  /*c470*/  FFMA R26, R4.reuse, R3, RZ ;  /* 0x00000003041a7223 */ /* 0x040fe200000000ff */
[----:B------:R-:W-:Y:S01]  /*c480*/  FSETP.GE.AND P0, PT, |R25|, 105615, PT ;  /* 0x47ce47801900780b */ /* 0x000fe20003f06200 */
[----:B------:R-:W-:-:S04]  /*c490*/  FFMA R5, R4, R5, R36 ;  /* 0x0000000504057223 */ /* 0x000fc80000000024 */
[----:B------:R-:W-:-:S04]  /*c4a0*/  FFMA R5, R26, R5, R3 ;  /* 0x000000051a057223 */ /* 0x000fc80000000003 */
[----:B------:R-:W-:-:S04]  /*c4b0*/  @P1 FADD R5, RZ, -R5 ;  /* 0x80000005ff051221 */ /* 0x000fc80000000000 */
[----:B------:R-:W-:Y:S01]  /*c4c0*/  FMUL R27, RZ, R5 ;  /* 0x00000005ff1b7220 */ /* 0x000fe20000400000 */
[----:B0-----:R-:W-:-:S03]  /*c4d0*/  I2FP.F32.S32 R42, R38 ;  /* 0x00000026002a7245 */ /* 0x001fc60000201400 */
[-C--:B------:R-:W-:Y:S01]  /*c4e0*/  FMUL R3, R22, R27.reuse ;  /* 0x0000001b16037220 */ /* 0x080fe20000400000 */
[-C--:B------:R-:W-:Y:S01]  /*c4f0*/  FMUL R39, RZ, -R27.reuse ;  /* 0x8000001bff277220 */ /* 0x080fe20000400000 */
[-C--:B------:R-:W-:Y:S01]  /*c500*/  FMUL R4, R34, R27.reuse ;  /* 0x0000001b22047220 */ /* 0x080fe20000400000 */
[----:B------:R-:W-:Y:S01]  /*c510*/  FMUL R41, R35, R27 ;  /* 0x0000001b23297220 */ /* 0x000fe20000400000 */
[-C--:B------:R-:W-:Y:S01]  /*c520*/  FFMA R3, RZ, R37.reuse, R3 ;  /* 0x00000025ff037223 */ /* 0x080fe20000000003 */
[----:B------:R-:W-:-:S03]  /*c530*/  FFMA R39, R22, R37, R39 ;  /* 0x0000002516277223 */ /* 0x000fc60000000027 */
[--C-:B------:R-:W-:Y:S01]  /*c540*/  FADD R26, R3, R4.reuse ;  /* 0x00000004031a7221 */ /* 0x100fe20000000000 */
[--C-:B------:R-:W-:Y:S01]  /*c550*/  FADD R39, R39, -R41.reuse ;  /* 0x8000002927277221 */ /* 0x100fe20000000000 */
[CC--:B------:R-:W-:Y:S01]  /*c560*/  FFMA R3, R34.reuse, R37.reuse, R41 ;  /* 0x0000002522037223 */ /* 0x0c0fe20000000029 */
[C---:B------:R-:W-:Y:S01]  /*c570*/  FFMA R41, R35.reuse, R37, -R4 ;  /* 0x0000002523297223 */ /* 0x040fe20000000804 */
[-C--:B------:R-:W-:Y:S01]  /*c580*/  FFMA R26, R35, R5.reuse, R26 ;  /* 0x00000005231a7223 */ /* 0x080fe2000000001a */
[----:B------:R-:W-:Y:S01]  /*c590*/  FFMA R34, R34, R5, R39 ;  /* 0x0000000522227223 */ /* 0x000fe20000000027 */
[-C--:B------:R-:W-:Y:S01]  /*c5a0*/  FFMA R4, -RZ, R27.reuse, R3 ;  /* 0x0000001bff047223 */ /* 0x080fe20000000103 */
[----:B------:R-:W-:Y:S01]  /*c5b0*/  FFMA R39, R42, -1.5707962512969970703, R25 ;  /* 0xbfc90fda2a277823 */ /* 0x000fe20000000019 */
[C---:B------:R-:W-:Y:S01]  /*c5c0*/  FMUL R40, R27.reuse, R26 ;  /* 0x0000001a1b287220 */ /* 0x040fe20000400000 */
[-C--:B------:R-:W-:Y:S01]  /*c5d0*/  FMUL R35, R27, R34.reuse ;  /* 0x000000221b237220 */ /* 0x080fe20000400000 */
[C---:B------:R-:W-:Y:S01]  /*c5e0*/  FFMA R36, R22.reuse, R27, R41 ;  /* 0x0000001b16247223 */ /* 0x040fe20000000029 */
[----:B------:R-:W-:Y:S01]  /*c5f0*/  FFMA R4, -R22, R5, R4 ;  /* 0x0000000516047223 */ /* 0x000fe20000000104 */
[--C-:B------:R-:W-:Y:S01]  /*c600*/  FFMA R3, R37, R34, R40.reuse ;  /* 0x0000002225037223 */ /* 0x100fe20000000028 */
[C---:B------:R-:W-:Y:S01]  /*c610*/  FFMA R26, R5.reuse, R26, R35 ;  /* 0x0000001a051a7223 */ /* 0x040fe20000000023 */
[C---:B------:R-:W-:Y:S01]  /*c620*/  FFMA R34, -R5.reuse, R34, R40 ;  /* 0x0000002205227223 */ /* 0x040fe20000000128 */
[C---:B------:R-:W-:Y:S01]  /*c630*/  FFMA R39, R42.reuse, -7.5497894158615963534e-08, R39 ;  /* 0xb3a221682a277823 */ /* 0x040fe20000000027 */
[-C--:B------:R-:W-:Y:S01]  /*c640*/  FFMA R3, R5, R4.reuse, R3 ;  /* 0x0000000405037223 */ /* 0x080fe20000000003 */
[C---:B------:R-:W-:Y:S01]  /*c650*/  FADD R36, -R27.reuse, R36 ;  /* 0x000000241b247221 */ /* 0x040fe20000000100 */
[-C--:B------:R-:W-:Y:S01]  /*c660*/  FFMA R22, -R27, R4.reuse, R26 ;  /* 0x000000041b167223 */ /* 0x080fe2000000011a */
[----:B------:R-:W-:Y:S01]  /*c670*/  FFMA R34, R37, R4, R34 ;  /* 0x0000000425227223 */ /* 0x000fe20000000022 */
[----:B------:R-:W-:Y:S01]  /*c680*/  FFMA R26, R42, -5.3903029534742383927e-15, R39 ;  /* 0xa7c234c52a1a7823 */ /* 0x000fe20000000027 */
[-C--:B------:R-:W-:Y:S01]  /*c690*/  FFMA R5, -R27, R36.reuse, R3 ;  /* 0x000000241b057223 */ /* 0x080fe20000000103 */
[-C--:B------:R-:W-:Y:S01]  /*c6a0*/  FFMA R3, R37, R36.reuse, R22 ;  /* 0x0000002425037223 */ /* 0x080fe20000000016 */
[----:B------:R-:W-:Y:S01]  /*c6b0*/  FFMA R4, R27, R36, R34 ;  /* 0x000000241b047223 */ /* 0x000fe20000000022 */
[----:B------:R-:W-:Y:S01]  /*c6c0*/  IMAD.MOV.U32 R27, RZ, RZ, R38 ;  /* 0x000000ffff1b7224 */ /* 0x000fe200078e0026 */
        /* <DEDUP_REMOVED lines=13> */
.L_x_195:
        /* <DEDUP_REMOVED lines=44> */
.L_x_194:
[----:B------:R-:W-:Y:S05]  /*ca60*/  BSYNC.RECONVERGENT B0 ;  /* 0x0000000000007941 */ /* 0x000fea0003800200 */
.L_x_193:
        /* <DEDUP_REMOVED lines=13> */
[C---:B------:R-:W-:Y:S01]  /*cb40*/  FFMA R37, R35.reuse, R52, RZ ;  /* 0x0000003423257223 */ /* 0x040fe200000000ff */
[----:B------:R-:W-:Y:S01]  /*cb50*/  MOV R22, R26 ;  /* 0x0000001a00167202 */ /* 0x000fe20000000f00 */
        /* <DEDUP_REMOVED lines=15> */
.L_x_198:
        /* <DEDUP_REMOVED lines=44> */
.L_x_197:
[----:B------:R-:W-:Y:S05]  /*cf10*/  BSYNC.RECONVERGENT B0 ;  /* 0x0000000000007941 */ /* 0x000fea0003800200 */
.L_x_196:
        /* <DEDUP_REMOVED lines=16> */
[----:B------:R-:W-:-:S04]  /*d020*/  FFMA R22, R37, R34, R22 ;  /* 0x0000002225167223 */ /* 0x000fc80000000016 */
[----:B------:R-:W-:-:S04]  /*d030*/  @P1 FADD R22, RZ, -R22 ;  /* 0x80000016ff161221 */ /* 0x000fc80000000000 */
[-C--:B------:R-:W-:Y:S01]  /*d040*/  FMUL R34, RZ, R22.reuse ;  /* 0x00000016ff227220 */ /* 0x080fe20000400000 */
[C---:B------:R-:W-:Y:S01]  /*d050*/  FMUL R44, R21.reuse, R22 ;  /* 0x00000016152c7220 */ /* 0x040fe20000400000 */
[----:B------:R-:W-:Y:S02]  /*d060*/  MOV R22, R26 ;  /* 0x0000001a00167202 */ /* 0x000fe40000000f00 */
        /* <DEDUP_REMOVED lines=15> */
.L_x_201:
        /* <DEDUP_REMOVED lines=44> */
.L_x_200:
[----:B------:R-:W-:Y:S05]  /*d420*/  BSYNC.RECONVERGENT B0 ;  /* 0x0000000000007941 */ /* 0x000fea0003800200 */
.L_x_199:
        /* <DEDUP_REMOVED lines=30> */
.L_x_204:
        /* <DEDUP_REMOVED lines=44> */
.L_x_203:
[----:B------:R-:W-:Y:S05]  /*d8d0*/  BSYNC.RECONVERGENT B0 ;  /* 0x0000000000007941 */ /* 0x000fea0003800200 */
.L_x_202:
[----:B------:R-:W-:Y:S01]  /*d8e0*/  FMUL R23, R22, R22 ;  /* 0x0000001616177220 */ /* 0x000fe20000400000 */
[C---:B------:R-:W-:Y:S01]  /*d8f0*/  LOP3.LUT R35, R38.reuse, 0x1, RZ, 0xc0, !PT ;  /* 0x0000000126237812 */ /* 0x040fe200078ec0ff */
[----:B------:R-:W-:Y:S02]  /*d900*/  BSSY.RECONVERGENT B0, `(.L_x_205) ;  /* 0x000004e000007945 */ /* 0x000fe40003800200 */
[----:B------:R-:W-:Y:S01]  /*d910*/  FFMA R34, R23, R2, -0.0013887860113754868507 ;  /* 0xbab607ed17227423 */ /* 0x000fe20000000002 */
[----:B------:R-:W-:Y:S02]  /*d920*/  ISETP.NE.U32.AND P0, PT, R35, 0x1, PT ;  /* 0x000000012300780c */ /* 0x000fe40003f05070 */
[----:B------:R-:W-:Y:S01]  /*d930*/  IADD3 R35, PT, PT, R38, 0x1, RZ ;  /* 0x0000000126237810 */ /* 0x000fe20007ffe0ff */
[----:B------:R-:W-:Y:S01]  /*d940*/  IMAD.MOV.U32 R38, RZ, RZ, R27 ;  /* 0x000000ffff267224 */ /* 0x000fe200078e001b */
[----:B------:R-:W-:Y:S02]  /*d950*/  FSEL R34, R34, -0.00019574658654164522886, P0 ;  /* 0xb94d415322227808 */ /* 0x000fe40000000000 */
[----:B------:R-:W-:-:S02]  /*d960*/  FSEL R36, R15, 0.041666727513074874878, !P0 ;  /* 0x3d2aaabb0f247808 */ /* 0x000fc40004000000 */
[----:B------:R-:W-:Y:S02]  /*d970*/  LOP3.LUT P1, RZ, R35, 0x2, RZ, 0xc0, !PT ;  /* 0x0000000223ff7812 */ /* 0x000fe4000782c0ff */
[----:B------:R-:W-:Y:S01]  /*d980*/  FSEL R22, R22, 1, !P0 ;  /* 0x3f80000016167808 */ /* 0x000fe20004000000 */
[----:B------:R-:W-:Y:S01]  /*d990*/  FFMA R34, R23, R34, R36 ;  /* 0x0000002217227223 */ /* 0x000fe20000000024 */
[----:B------:R-:W-:Y:S02]  /*d9a0*/  FSEL R37, -R33, -0.4999999701976776123, !P0 ;  /* 0xbeffffff21257808 */ /* 0x000fe40004000100 */
[----:B------:R-:W-:Y:S01]  /*d9b0*/  FSETP.GE.AND P0, PT, |R25|, 105615, PT ;  /* 0x47ce47801900780b */ /* 0x000fe20003f06200 */
[C---:B------:R-:W-:Y:S02]  /*d9c0*/  FFMA R35, R23.reuse, R22, RZ ;  /* 0x0000001617237223 */ /* 0x040fe400000000ff */
        /* <DEDUP_REMOVED lines=21> */
.L_x_207:
        /* <DEDUP_REMOVED lines=44> */
.L_x_206:
[----:B------:R-:W-:Y:S05]  /*dde0*/  BSYNC.RECONVERGENT B0 ;  /* 0x0000000000007941 */ /* 0x000fea0003800200 */
.L_x_205:
[C---:B------:R-:W-:Y:S01]  /*ddf0*/  LOP3.LUT R34, R38.reuse, 0x1, RZ, 0xc0, !PT ;  /* 0x0000000126227812 */ /* 0x040fe200078ec0ff */
[----:B------:R-:W-:Y:S01]  /*de00*/  FMUL R22, R23, R23 ;  /* 0x0000001717167220 */ /* 0x000fe20000400000 */
[----:B------:R-:W-:Y:S01]  /*de10*/  IADD3 R36, PT, PT, R38, 0x1, RZ ;  /* 0x0000000126247810 */ /* 0x000fe20007ffe0ff */
[----:B------:R-:W-:Y:S01]  /*de20*/  BSSY.RECONVERGENT B0, `(.L_x_208) ;  /* 0x0000048000007945 */ /* 0x000fe20003800200 */
[----:B------:R-:W-:Y:S01]  /*de30*/  ISETP.NE.U32.AND P0, PT, R34, 0x1, PT ;  /* 0x000000012200780c */ /* 0x000fe20003f05070 */
[----:B------:R-:W-:Y:S01]  /*de40*/  FFMA R34, R22, R2, -0.0013887860113754868507 ;  /* 0xbab607ed16227423 */ /* 0x000fe20000000002 */
[----:B------:R-:W-:Y:S01]  /*de50*/  LOP3.LUT P1, RZ, R36, 0x2, RZ, 0xc0, !PT ;  /* 0x0000000224ff7812 */ /* 0x000fe2000782c0ff */
[----:B------:R-:W-:Y:S01]  /*de60*/  IMAD.MOV.U32 R37, RZ, RZ, R26 ;  /* 0x000000ffff257224 */ /* 0x000fe200078e001a */
        /* <DEDUP_REMOVED lines=8> */
[----:B------:R-:W-:-:S03]  /*def0*/  MOV R36, R27 ;  /* 0x0000001b00247202 */ /* 0x000fc60000000f00 */
        /* <DEDUP_REMOVED lines=14> */
.L_x_210:
        /* <DEDUP_REMOVED lines=33> */
[----:B0-----:R-:W-:Y:S02]  /*e1f0*/  LOP3.LUT R33, R36, R25, RZ, 0x3c, !PT ;  /* 0x0000001924217212 */ /* 0x001fe400078e3cff */
        /* <DEDUP_REMOVED lines=10> */
.L_x_209:
[----:B------:R-:W-:Y:S05]  /*e2a0*/  BSYNC.RECONVERGENT B0 ;  /* 0x0000000000007941 */ /* 0x000fea0003800200 */
.L_x_208:
[----:B------:R-:W0:Y:S01]  /*e2b0*/  F2F.F64.F32 R22, R25 ;  /* 0x0000001900167310 */ /* 0x000e220000201800 */
[----:B------:R-:W-:Y:S01]  /*e2c0*/  UMOV UR4, 0x54442d18 ;  /* 0x54442d1800047882 */ /* 0x000fe20000000000 */
[----:B------:R-:W-:Y:S01]  /*e2d0*/  UMOV UR5, 0x3ff921fb ;  /* 0x3ff921fb00057882 */ /* 0x000fe20000000000 */
[----:B------:R-:W-:Y:S01]  /*e2e0*/  MOV R40, 0x3a2c32e4 ;  /* 0x3a2c32e400287802 */ /* 0x000fe20000000f00 */
[----:B------:R-:W-:Y:S01]  /*e2f0*/  BSSY.RECONVERGENT B0, `(.L_x_211) ;  /* 0x000005d000007945 */ /* 0x000fe20003800200 */
[----:B------:R-:W-:Y:S01]  /*e300*/  HFMA2 R46, -RZ, RZ, 1.875, 0 ;  /* 0x3f800000ff2e7431 */ /* 0x000fe200000001ff */
[----:B0-----:R-:W-:Y:S01]  /*e310*/  DSETP.GT.AND P0, PT, R22, UR4, PT ;  /* 0x0000000416007e2a */ /* 0x001fe2000bf04000 */
[----:B------:R-:W-:-:S05]  /*e320*/  FADD R22, -R25, 3.1415927410125732422 ;  /* 0x40490fdb19167421 */ /* 0x000fca0000000100 */
[----:B------:R-:W-:-:S04]  /*e330*/  FSEL R15, R22, R25, P0 ;  /* 0x00000019160f7208 */ /* 0x000fc80000000000 */
[C---:B------:R-:W-:Y:S01]  /*e340*/  FSETP.GEU.AND P1, PT, |R15|.reuse, 1.175494350822287508e-38, PT ;  /* 0x008000000f00780b */ /* 0x040fe20003f2e200 */
[----:B------:R-:W-:-:S05]  /*e350*/  FMUL R22, |R15|, 16777216 ;  /* 0x4b8000000f167820 */ /* 0x000fca0000400200 */
[----:B------:R-:W-:-:S05]  /*e360*/  FSEL R22, R22, |R15|, !P1 ;  /* 0x4000000f16167208 */ /* 0x000fca0004800000 */
[----:B------:R-:W-:-:S05]  /*e370*/  VIADD R23, R22, 0xc0cafb0d ;  /* 0xc0cafb0d16177836 */ /* 0x000fca0000000000 */
[----:B------:R-:W-:-:S04]  /*e380*/  LOP3.LUT R23, R23, 0xff800000, RZ, 0xc0, !PT ;  /* 0xff80000017177812 */ /* 0x000fc800078ec0ff */
[-C--:B------:R-:W-:Y:S02]  /*e390*/  IADD3 R22, PT, PT, R22, -R23.reuse, RZ ;  /* 0x8000001716167210 */ /* 0x080fe40007ffe0ff */
[----:B------:R-:W-:-:S03]  /*e3a0*/  I2FP.F32.S32 R33, R23 ;  /* 0x0000001700217245 */ /* 0x000fc60000201400 */
[C---:B------:R-:W-:Y:S01]  /*e3b0*/  FADD R35, R22.reuse, 1 ;  /* 0x3f80000016237421 */ /* 0x040fe20000000000 */
[----:B------:R-:W-:Y:S01]  /*e3c0*/  FADD R38, R22, -1 ;  /* 0xbf80000016267421 */ /* 0x000fe20000000000 */
[----:B------:R-:W-:-:S03]  /*e3d0*/  FSEL R22, RZ, -24, P1 ;  /* 0xc1c00000ff167808 */ /* 0x000fc60000800000 */
[----:B------:R-:W-:Y:S01]  /*e3e0*/  FADD R34, R38, R38 ;  /* 0x0000002626227221 */ /* 0x000fe20000000000 */
[----:B------:R-:W0:Y:S03]  /*e3f0*/  MUFU.RCP R35, R35 ;  /* 0x0000002300237308 */ /* 0x000e260000001000 */
[----:B0-----:R-:W-:Y:S01]  /*e400*/  FMUL R23, R35, R34 ;  /* 0x0000002223177220 */ /* 0x001fe20000400000 */
[----:B------:R-:W-:-:S03]  /*e410*/  FFMA R34, R33, 1.1920928955078125e-07, R22 ;  /* 0x3400000021227823 */ /* 0x000fc60000000016 */
        /* <DEDUP_REMOVED lines=16> */
[----:B------:R-:W-:-:S03]  /*e520*/  LOP3.LUT R38, R36, 0x1, RZ, 0xc0, !PT ;  /* 0x0000000124267812 */ /* 0x000fc600078ec0ff */
[----:B------:R-:W-:Y:S01]  /*e530*/  FFMA R23, R23, R40, R33 ;  /* 0x0000002817177223 */ /* 0x000fe20000000021 */
[----:B------:R-:W-:Y:S01]  /*e540*/  ISETP.NE.U32.AND P2, PT, R38, 0x1, PT ;  /* 0x000000012600780c */ /* 0x000fe20003f45070 */
[----:B------:R-:W-:Y:S02]  /*e550*/  IMAD.MOV.U32 R38, RZ, RZ, 0x391fcb8e ;  /* 0x391fcb8eff267424 */ /* 0x000fe400078e00ff */
[----:B------:R-:W-:Y:S01]  /*e560*/  FADD R33, R22, R23 ;  /* 0x0000001716217221 */ /* 0x000fe20000000000 */
[----:B------:R-:W-:Y:S02]  /*e570*/  FSEL R12, R12, 0.0083327032625675201416, !P2 ;  /* 0x3c0885e40c0c7808 */ /* 0x000fe40005000000 */
[----:B------:R-:W-:Y:S01]  /*e580*/  FSEL R24, -R24, -0.16666662693023681641, !P2 ;  /* 0xbe2aaaa818187808 */ /* 0x000fe20005000100 */
[----:B------:R-:W-:Y:S01]  /*e590*/  FMUL R34, R33, 3 ;  /* 0x4040000021227820 */ /* 0x000fe20000400000 */
[----:B------:R-:W-:-:S03]  /*e5a0*/  FADD R22, -R22, R33 ;  /* 0x0000002116167221 */ /* 0x000fc60000000100 */
[----:B------:R-:W0:Y:S01]  /*e5b0*/  FRND R35, R34 ;  /* 0x0000002200237307 */ /* 0x000e220000201000 */
[----:B------:R-:W-:Y:S01]  /*e5c0*/  FADD R22, R23, -R22 ;  /* 0x8000001617167221 */ /* 0x000fe20000000000 */
[----:B------:R-:W-:Y:S01]  /*e5d0*/  FMUL R23, R37, R37 ;  /* 0x0000002525177220 */ /* 0x000fe20000400000 */
[----:B------:R-:W-:Y:S01]  /*e5e0*/  FFMA R39, R33, 3, -R34 ;  /* 0x4040000021277823 */ /* 0x000fe20000000822 */
[----:B------:R-:W-:Y:S02]  /*e5f0*/  FSETP.GEU.AND P3, PT, R34, RZ, PT ;  /* 0x000000ff2200720b */ /* 0x000fe40003f6e000 */
[----:B------:R-:W-:Y:S01]  /*e600*/  FFMA R2, R23, R2, -0.0013887860113754868507 ;  /* 0xbab607ed17027423 */ /* 0x000fe20000000002 */
[----:B------:R-:W-:-:S04]  /*e610*/  FFMA R39, R22, 3, R39 ;  /* 0x4040000016277823 */ /* 0x000fc80000000027 */
[----:B------:R-:W-:Y:S01]  /*e620*/  FSEL R2, R2, -0.00019574658654164522886, !P2 ;  /* 0xb94d415302027808 */ /* 0x000fe20005000000 */
[----:B0-----:R-:W-:-:S04]  /*e630*/  FADD R40, R34, -R35 ;  /* 0x8000002322287221 */ /* 0x001fc80000000000 */
[----:B------:R-:W-:Y:S01]  /*e640*/  FFMA R12, R23, R2, R12 ;  /* 0x00000002170c7223 */ /* 0x000fe2000000000c */
[----:B------:R-:W-:Y:S01]  /*e650*/  FSEL R2, R37, 1, P2 ;  /* 0x3f80000025027808 */ /* 0x000fe20001000000 */
[----:B------:R-:W-:Y:S01]  /*e660*/  FADD R39, R39, R40 ;  /* 0x0000002827277221 */ /* 0x000fe20000000000 */
[----:B------:R-:W-:Y:S01]  /*e670*/  LOP3.LUT P2, RZ, R36, 0x2, RZ, 0xc0, !PT ;  /* 0x0000000224ff7812 */ /* 0x000fe2000784c0ff */
[C---:B------:R-:W-:Y:S02]  /*e680*/  FFMA R12, R23.reuse, R12, R24 ;  /* 0x0000000c170c7223 */ /* 0x040fe40000000018 */
[----:B------:R-:W-:Y:S01]  /*e690*/  FFMA R23, R23, R2, RZ ;  /* 0x0000000217177223 */ /* 0x000fe200000000ff */
[----:B------:R-:W-:Y:S01]  /*e6a0*/  FFMA R38, R39, R38, 0.0013391353422775864601 ;  /* 0x3aaf85ed27267423 */ /* 0x000fe20000000026 */
[----:B------:R-:W0:Y:S01]  /*e6b0*/  F2I.NTZ R40, R34 ;  /* 0x0000002200287305 */ /* 0x000e220000203100 */
[----:B------:R-:W-:Y:S01]  /*e6c0*/  FSETP.GT.AND P1, PT, R35, RZ, PT ;  /* 0x000000ff2300720b */ /* 0x000fe20003f24000 */
[----:B------:R-:W-:Y:S01]  /*e6d0*/  FFMA R2, R23, R12, R2 ;  /* 0x0000000c17027223 */ /* 0x000fe20000000002 */
[----:B------:R-:W-:Y:S01]  /*e6e0*/  FFMA R38, R39, R38, 0.0096188392490148544312 ;  /* 0x3c1d985627267423 */ /* 0x000fe20000000026 */
[----:B------:R-:W-:Y:S01]  /*e6f0*/  IMAD.MOV.U32 R24, RZ, RZ, 0x3f800000 ;  /* 0x3f800000ff187424 */ /* 0x000fe200078e00ff */
[----:B------:R-:W-:-:S02]  /*e700*/  SEL R35, RZ, 0x83000000, P1 ;  /* 0x83000000ff237807 */ /* 0x000fc40000800000 */
[----:B------:R-:W-:Y:S01]  /*e710*/  FFMA R38, R39, R38, 0.055503588169813156128 ;  /* 0x3d6357bb27267423 */ /* 0x000fe20000000026 */
[----:B------:R-:W-:Y:S01]  /*e720*/  FSETP.GT.AND P1, PT, |R34|, 152, PT ;  /* 0x431800002200780b */ /* 0x000fe20003f24200 */
[----:B------:R-:W-:Y:S01]  /*e730*/  @P2 FADD R2, RZ, -R2 ;  /* 0x80000002ff022221 */ /* 0x000fe20000000000 */
[----:B------:R-:W-:Y:S01]  /*e740*/  FSETP.NEU.AND P2, PT, R15, 1, PT ;  /* 0x3f8000000f00780b */ /* 0x000fe20003f4d000 */
[----:B------:R-:W-:Y:S01]  /*e750*/  FFMA R38, R39, R38, 0.24022644758224487305 ;  /* 0x3e75fdec27267423 */ /* 0x000fe20000000026 */
[----:B------:R-:W-:Y:S02]  /*e760*/  IADD3 R37, PT, PT, R35, 0x7f000000, RZ ;  /* 0x7f00000023257810 */ /* 0x000fe40007ffe0ff */
[----:B------:R-:W-:Y:S01]  /*e770*/  FSEL R24, -R24, 1, P0 ;  /* 0x3f80000018187808 */ /* 0x000fe20000000100 */
[----:B------:R-:W-:Y:S01]  /*e780*/  FFMA R38, R39, R38, 0.69314718246459960938 ;  /* 0x3f31721827267423 */ /* 0x000fe20000000026 */
[----:B0-----:R-:W-:-:S03]  /*e790*/  LEA R40, R40, -R35, 0x17 ;  /* 0x8000002328287211 */ /* 0x001fc600078eb8ff */
[----:B------:R-:W-:Y:S01]  /*e7a0*/  FFMA R38, R39, R38, 1 ;  /* 0x3f80000027267423 */ /* 0x000fe20000000026 */
[----:B------:R-:W-:-:S03]  /*e7b0*/  FMUL R39, RZ, R47 ;  /* 0x0000002fff277220 */ /* 0x000fc60000400000 */
[----:B------:R-:W-:-:S04]  /*e7c0*/  FMUL R37, R38, R37 ;  /* 0x0000002526257220 */ /* 0x000fc80000400000 */
[----:B------:R-:W-:Y:S01]  /*e7d0*/  FMUL R23, R37, R40 ;  /* 0x0000002825177220 */ /* 0x000fe20000400000 */
[--C-:B------:R-:W-:Y:S01]  /*e7e0*/  FADD R40, -R2, R39.reuse ;  /* 0x0000002702287221 */ /* 0x100fe20000000100 */
[----:B------:R-:W-:Y:S01]  /*e7f0*/  FFMA R39, -RZ, R2, R39 ;  /* 0x00000002ff277223 */ /* 0x000fe20000000127 */
        /* <DEDUP_REMOVED lines=12> */
.L_x_212:
[----:B------:R-:W-:Y:S05]  /*e8c0*/  BSYNC.RECONVERGENT B0 ;  /* 0x0000000000007941 */ /* 0x000fea0003800200 */
.L_x_211:
        /* <DEDUP_REMOVED lines=17> */
.L_x_215:
[----:B------:R-:W-:Y:S05]  /*e9e0*/  BSYNC.RECONVERGENT B3 ;  /* 0x0000000000037941 */ /* 0x000fea0003800200 */
.L_x_214:
[----:B------:R-:W-:Y:S05]  /*e9f0*/  BSYNC.RECONVERGENT B2 ;  /* 0x0000000000027941 */ /* 0x000fea0003800200 */
.L_x_213:
[----:B------:R-:W-:Y:S01]  /*ea00*/  FMUL R2, R33, 2 ;  /* 0x4000000021027820 */ /* 0x000fe20000400000 */
[----:B------:R-:W-:Y:S01]  /*ea10*/  HFMA2 R45, -RZ, RZ, 0.64013671875, -15.109375 ;  /* 0x391fcb8eff2d7431 */ /* 0x000fe200000001ff */
[----:B------:R-:W-:Y:S01]  /*ea20*/  FSETP.NEU.AND P3, PT, R15, 1, PT ;  /* 0x3f8000000f00780b */ /* 0x000fe20003f6d000 */
[----:B------:R-:W-:Y:S01]  /*ea30*/  BSSY.RECONVERGENT B0, `(.L_x_216) ;  /* 0x0000021000007945 */ /* 0x000fe20003800200 */
[----:B------:R-:W0:Y:S01]  /*ea40*/  FRND R37, R2 ;  /* 0x0000000200257307 */ /* 0x000e220000201000 */
[----:B------:R-:W-:Y:S01]  /*ea50*/  FFMA R33, R33, 2, -R2 ;  /* 0x4000000021217823 */ /* 0x000fe20000000802 */
[----:B------:R-:W-:-:S03]  /*ea60*/  FSETP.GEU.AND P1, PT, R2, RZ, PT ;  /* 0x000000ff0200720b */ /* 0x000fc60003f2e000 */
[----:B------:R-:W-:-:S03]  /*ea70*/  FFMA R33, R22, 2, R33 ;  /* 0x4000000016217823 */ /* 0x000fc60000000021 */
[----:B------:R-:W1:Y:S01]  /*ea80*/  F2I.NTZ R22, R2 ;  /* 0x0000000200167305 */ /* 0x000e620000203100 */
[----:B0-----:R-:W-:Y:S01]  /*ea90*/  FADD R12, R2, -R37 ;  /* 0x80000025020c7221 */ /* 0x001fe20000000000 */
[----:B------:R-:W-:-:S03]  /*eaa0*/  FSETP.GT.AND P0, PT, R37, RZ, PT ;  /* 0x000000ff2500720b */ /* 0x000fc60003f04000 */
[----:B------:R-:W-:Y:S01]  /*eab0*/  FADD R12, R33, R12 ;  /* 0x0000000c210c7221 */ /* 0x000fe20000000000 */
[----:B------:R-:W-:Y:S02]  /*eac0*/  SEL R37, RZ, 0x83000000, P0 ;  /* 0x83000000ff257807 */ /* 0x000fe40000000000 */
[----:B------:R-:W-:Y:S01]  /*ead0*/  FSETP.GT.AND P0, PT, |R2|, 152, PT ;  /* 0x431800000200780b */ /* 0x000fe20003f04200 */
[----:B------:R-:W-:Y:S01]  /*eae0*/  FFMA R33, R12, R45, 0.0013391353422775864601 ;  /* 0x3aaf85ed0c217423 */ /* 0x000fe2000000002d */
[----:B-1----:R-:W-:Y:S01]  /*eaf0*/  LEA R22, R22, -R37, 0x17 ;  /* 0x8000002516167211 */ /* 0x002fe200078eb8ff */
[----:B------:R-:W-:Y:S01]  /*eb00*/  VIADD R34, R37, 0x7f000000 ;  /* 0x7f00000025227836 */ /* 0x000fe20000000000 */
[----:B------:R-:W-:Y:S01]  /*eb10*/  MOV R45, 0x3f800000 ;  /* 0x3f800000002d7802 */ /* 0x000fe20000000f00 */
[----:B------:R-:W-:-:S04]  /*eb20*/  FFMA R33, R12, R33, 0.0096188392490148544312 ;  /* 0x3c1d98560c217423 */ /* 0x000fc80000000021 */
        /* <DEDUP_REMOVED lines=17> */
.L_x_217:
[----:B------:R-:W-:Y:S05]  /*ec40*/  BSYNC.RECONVERGENT B0 ;  /* 0x0000000000007941 */ /* 0x000fea0003800200 */
.L_x_216:
        /* <DEDUP_REMOVED lines=17> */
.L_x_221:
[----:B------:R-:W-:Y:S05]  /*ed60*/  BSYNC.RECONVERGENT B3 ;  /* 0x0000000000037941 */ /* 0x000fea0003800200 */
.L_x_220:
[----:B------:R-:W-:-:S07]  /*ed70*/  IMAD.MOV.U32 R35, RZ, RZ, R2 ;  /* 0x000000ffff237224 */ /* 0x000fce00078e0002 */
.L_x_219:
[----:B------:R-:W-:Y:S05]  /*ed80*/  BSYNC.RECONVERGENT B2 ;  /* 0x0000000000027941 */ /* 0x000fea0003800200 */
.L_x_218:
[----:B------:R-:W0:Y:S01]  /*ed90*/  LDCU UR4, c[0x0][0x380] ;  /* 0x00007000ff0477ac */ /* 0x000e220008000800 */
[----:B------:R-:W-:Y:S01]  /*eda0*/  FMUL R2, R24, R35 ;  /* 0x0000002318027220 */ /* 0x000fe20000400000 */
[----:B------:R-:W-:Y:S01]  /*edb0*/  FMUL R37, RZ, R45 ;  /* 0x0000002dff257220 */ /* 0x000fe20000400000 */
[----:B------:R-:W-:Y:S01]  /*edc0*/  FMUL R36, R46, 0.51602452993392944336 ;  /* 0x3f041a2f2e247820 */ /* 0x000fe20000400000 */
[----:B------:R-:W-:Y:S01]  /*edd0*/  FFMA R33, R33, -0.51602452993392944336, R38 ;  /* 0xbf041a2f21217823 */ /* 0x000fe20000000026 */
[----:B------:R-:W-:Y:S01]  /*ede0*/  BSSY.RECONVERGENT B2, `(.L_x_222) ;  /* 0x0000018000027945 */ /* 0x000fe20003800200 */
[----:B------:R-:W-:Y:S01]  /*edf0*/  FFMA R2, R2, 1.2158541679382324219, R37 ;  /* 0x3f9ba11c02027823 */ /* 0x000fe20000000025 */
[----:B------:R-:W-:Y:S01]  /*ee00*/  FFMA R36, R45, 1.2158541679382324219, -R36 ;  /* 0x3f9ba11c2d247823 */ /* 0x000fe20000000824 */
        /* <DEDUP_REMOVED lines=19> */
.L_x_225:
[----:B------:R-:W-:Y:S05]  /*ef40*/  BSYNC.RECONVERGENT B3 ;  /* 0x0000000000037941 */ /* 0x000fea0003800200 */
.L_x_224:
[----:B------:R-:W-:-:S07]  /*ef50*/  IMAD.MOV.U32 R49, RZ, RZ, R2 ;  /* 0x000000ffff317224 */ /* 0x000fce00078e0002 */
.L_x_223:
[----:B------:R-:W-:Y:S05]  /*ef60*/  BSYNC.RECONVERGENT B2 ;  /* 0x0000000000027941 */ /* 0x000fea0003800200 */
.L_x_222:
[----:B------:R-:W-:Y:S01]  /*ef70*/  FMUL R49, R24, R49 ;  /* 0x0000003118317220 */ /* 0x000fe20000400000 */
[----:B------:R-:W-:Y:S01]  /*ef80*/  BSSY.RECONVERGENT B2, `(.L_x_226) ;  /* 0x0000013000027945 */ /* 0x000fe20003800200 */
[----:B------:R-:W-:Y:S02]  /*ef90*/  HFMA2 R51, -RZ, RZ, 0, 0 ;  /* 0x00000000ff337431 */ /* 0x000fe400000001ff */
[----:B------:R-:W-:Y:S01]  /*efa0*/  FFMA R38, R49, -0.51602452993392944336, R38 ;  /* 0xbf041a2f31267823 */ /* 0x000fe20000000026 */
        /* <DEDUP_REMOVED lines=14> */
.L_x_229:
[----:B------:R-:W-:Y:S05]  /*f090*/  BSYNC.RECONVERGENT B3 ;  /* 0x0000000000037941 */ /* 0x000fea0003800200 */
.L_x_228:
[----:B------:R-:W-:-:S07]  /*f0a0*/  IMAD.MOV.U32 R51, RZ, RZ, R2 ;  /* 0x000000ffff337224 */ /* 0x000fce00078e0002 */
.L_x_227:
[----:B------:R-:W-:Y:S05]  /*f0b0*/  BSYNC.RECONVERGENT B2 ;  /* 0x0000000000027941 */ /* 0x000fea0003800200 */
.L_x_226:
[----:B------:R-:W-:Y:S01]  /*f0c0*/  FMUL R45, R42, R42 ;  /* 0x0000002a2a2d7220 */ /* 0x000fe20000400000 */
[----:B------:R-:W-:Y:S01]  /*f0d0*/  FMUL R2, R24, R51 ;  /* 0x0000003318027220 */ /* 0x000fe20000400000 */
[----:B------:R-:W-:Y:S01]  /*f0e0*/  FMUL R36, R36, -0.20000000298023223877 ;  /* 0xbe4ccccd24247820 */ /* 0x000fe20000400000 */
[----:B------:R-:W-:Y:S01]  /*f0f0*/  BSSY.RECONVERGENT B0, `(.L_x_230) ;  /* 0x000004f000007945 */ /* 0x000fe20003800200 */
[----:B------:R-:W-:Y:S01]  /*f100*/  FFMA R45, R44, R44, R45 ;  /* 0x0000002c2c2d7223 */ /* 0x000fe2000000002d */
[----:B------:R-:W-:-:S03]  /*f110*/  FFMA R37, R2, 1.2158541679382324219, R37 ;  /* 0x3f9ba11c02257823 */ /* 0x000fc60000000025 */
[----:B------:R-:W-:Y:S01]  /*f120*/  FFMA R2, R40, R40, R45 ;  /* 0x0000002828027223 */ /* 0x000fe2000000002d */
[----:B------:R-:W-:Y:S01]  /*f130*/  FADD R37, R38, R37 ;  /* 0x0000002526257221 */ /* 0x000fe20000000000 */
[----:B------:R-:W-:-:S03]  /*f140*/  HFMA2 R45, -RZ, RZ, 0, 0 ;  /* 0x00000000ff2d7431 */ /* 0x000fc600000001ff */
        /* <DEDUP_REMOVED lines=15> */
[----:B------:R-:W-:Y:S02]  /*f240*/  FSEL R45, RZ, -24, P0 ;  /* 0xc1c00000ff2d7808 */ /* 0x000fe40000000000 */
[----:B------:R-:W-:Y:S01]  /*f250*/  FSETP.NEU.AND P2, PT, |R2|, +INF , PT ;  /* 0x7f8000000200780b */ /* 0x000fe20003f4d200 */
[----:B------:R-:W-:-:S05]  /*f260*/  VIADD R12, R37, 0xc0cafb0d ;  /* 0xc0cafb0d250c7836 */ /* 0x000fca0000000000 */
[----:B------:R-:W-:-:S04]  /*f270*/  LOP3.LUT R12, R12, 0xff800000, RZ, 0xc0, !PT ;  /* 0xff8000000c0c7812 */ /* 0x000fc800078ec0ff */
[----:B------:R-:W-:-:S03]  /*f280*/  IADD3 R34, PT, PT, R37, -R12, RZ ;  /* 0x8000000c25227210 */ /* 0x000fc60007ffe0ff */
[----:B------:R-:W-:Y:S02]  /*f290*/  @!P2 FADD R2, R2, R2 ;  /* 0x000000020202a221 */ /* 0x000fe40000000000 */
[C---:B------:R-:W-:Y:S01]  /*f2a0*/  FADD R37, R34.reuse, 1 ;  /* 0x3f80000022257421 */ /* 0x040fe20000000000 */
[----:B------:R-:W-:Y:S01]  /*f2b0*/  FADD R49, R34, -1 ;  /* 0xbf80000022317421 */ /* 0x000fe20000000000 */
[----:B------:R-:W-:Y:S02]  /*f2c0*/  I2FP.F32.S32 R34, R12 ;  /* 0x0000000c00227245 */ /* 0x000fe40000201400 */
        /* <DEDUP_REMOVED lines=13> */
[----:B------:R-:W-:Y:S01]  /*f3a0*/  FFMA R45, R12, 1.4426950216293334961, R45 ;  /* 0x3fb8aa3b0c2d7823 */ /* 0x000fe2000000002d */
[----:B------:R-:W-:-:S02]  /*f3b0*/  IMAD.MOV.U32 R49, RZ, RZ, 0x391fcb8e ;  /* 0x391fcb8eff317424 */ /* 0x000fc400078e00ff */
[----:B------:R-:W-:Y:S01]  /*f3c0*/  FMUL R46, R37, R46 ;  /* 0x0000002e252e7220 */ /* 0x000fe20000400000 */
[----:B------:R-:W-:-:S03]  /*f3d0*/  FFMA R51, R38, R51, 0.12022458761930465698 ;  /* 0x3df6384f26337423 */ /* 0x000fc60000000033 */
[----:B------:R-:W-:Y:S01]  /*f3e0*/  FFMA R45, R46, 1.4426950216293334961, R45 ;  /* 0x3fb8aa3b2e2d7823 */ /* 0x000fe2000000002d */
[----:B------:R-:W-:-:S03]  /*f3f0*/  FMUL R51, R38, R51 ;  /* 0x0000003326337220 */ /* 0x000fc60000400000 */
[----:B------:R-:W-:Y:S01]  /*f400*/  FFMA R45, R12, 1.9251366722983220825e-08, R45 ;  /* 0x32a55e340c2d7823 */ /* 0x000fe2000000002d */
[----:B------:R-:W-:-:S04]  /*f410*/  FMUL R37, R51, 3 ;  /* 0x4040000033257820 */ /* 0x000fc80000400000 */
[----:B------:R-:W-:-:S04]  /*f420*/  FFMA R46, R46, R37, R45 ;  /* 0x000000252e2e7223 */ /* 0x000fc8000000002d */
        /* <DEDUP_REMOVED lines=16> */
[----:B------:R-:W-:Y:S01]  /*f530*/  FFMA R45, R34, R37, 0.24022644758224487305 ;  /* 0x3e75fdec222d7423 */ /* 0x000fe20000000025 */
[----:B------:R-:W-:Y:S02]  /*f540*/  SEL R37, RZ, 0x83000000, P0 ;  /* 0x83000000ff257807 */ /* 0x000fe40000000000 */
[----:B------:R-:W-:Y:S01]  /*f550*/  FSETP.GT.AND P0, PT, |R12|, 152, PT ;  /* 0x431800000c00780b */ /* 0x000fe20003f04200 */
[----:B------:R-:W-:Y:S01]  /*f560*/  FFMA R49, R34, R45, 0.69314718246459960938 ;  /* 0x3f31721822317423 */ /* 0x000fe2000000002d */
[----:B------:R-:W-:Y:S02]  /*f570*/  IADD3 R45, PT, PT, R37, 0x7f000000, RZ ;  /* 0x7f000000252d7810 */ /* 0x000fe40007ffe0ff */
[----:B-1----:R-:W-:Y:S01]  /*f580*/  LEA R38, R38, -R37, 0x17 ;  /* 0x8000002526267211 */ /* 0x002fe200078eb8ff */
[----:B------:R-:W-:-:S04]  /*f590*/  FFMA R34, R34, R49, 1 ;  /* 0x3f80000022227423 */ /* 0x000fc80000000031 */
[----:B------:R-:W-:Y:S01]  /*f5a0*/  FMUL R37, R45, R34 ;  /* 0x000000222d257220 */ /* 0x000fe20000400000 */
[----:B------:R-:W-:-:S03]  /*f5b0*/  FSEL R45, RZ, +INF , !P1 ;  /* 0x7f800000ff2d7808 */ /* 0x000fc60004800000 */
[----:B------:R-:W-:Y:S01]  /*f5c0*/  @!P0 FMUL R45, R38, R37 ;  /* 0x00000025262d8220 */ /* 0x000fe20000400000 */
[----:B------:R-:W-:-:S07]  /*f5d0*/  @!P2 LOP3.LUT R45, R2, 0x7f800000, RZ, 0x3c, !PT ;  /* 0x7f800000022da812 */ /* 0x000fce00078e3cff */
.L_x_231:
[----:B------:R-:W-:Y:S05]  /*f5e0*/  BSYNC.RECONVERGENT B0 ;  /* 0x0000000000007941 */ /* 0x000fea0003800200 */
.L_x_230:
[----:B------:R-:W-:Y:S01]  /*f5f0*/  FMUL R2, R41, R41 ;  /* 0x0000002929027220 */ /* 0x000fe20000400000 */
[----:B------:R-:W-:Y:S01]  /*f600*/  BSSY.RECONVERGENT B0, `(.L_x_232) ;  /* 0x000004d000007945 */ /* 0x000fe20003800200 */
[-C--:B------:R-:W-:Y:S01]  /*f610*/  FMUL R44, R44, R45.reuse ;  /* 0x0000002d2c2c7220 */ /* 0x080fe20000400000 */
[----:B------:R-:W-:Y:S01]  /*f620*/  FMUL R37, R42, R45 ;  /* 0x0000002d2a257220 */ /* 0x000fe20000400000 */
[----:B------:R-:W-:Y:S01]  /*f630*/  FFMA R2, R43, R43, R2 ;  /* 0x0000002b2b027223 */ /* 0x000fe20000000002 */
[----:B------:R-:W-:-:S03]  /*f640*/  IMAD.MOV.U32 R34, RZ, RZ, RZ ;  /* 0x000000ffff227224 */ /* 0x000fc600078e00ff */
[----:B------:R-:W-:Y:S01]  /*f650*/  FFMA R12, R39, R39, R2 ;  /* 0x00000027270c7223 */ /* 0x000fe20000000002 */
[----:B------:R-:W-:-:S04]  /*f660*/  FMUL R2, R40, R45 ;  /* 0x0000002d28027220 */ /* 0x000fc80000400000 */
        /* <DEDUP_REMOVED lines=11> */
[----:B------:R-:W-:-:S04]  /*f720*/  FSEL R45, R45, |R12|, !P0 ;  /* 0x4000000c2d2d7208 */ /* 0x000fc80004000000 */
[----:B------:R-:W-:-:S04]  /*f730*/  IADD3 R34, PT, PT, R45, -0x3f3504f3, RZ ;  /* 0xc0cafb0d2d227810 */ /* 0x000fc80007ffe0ff */
[----:B------:R-:W-:-:S03]  /*f740*/  LOP3.LUT R34, R34, 0xff800000, RZ, 0xc0, !PT ;  /* 0xff80000022227812 */ /* 0x000fc600078ec0ff */
[----:B------:R-:W-:Y:S01]  /*f750*/  @!P2 FADD R12, R12, R12 ;  /* 0x0000000c0c0ca221 */ /* 0x000fe20000000000 */
[----:B------:R-:W-:Y:S01]  /*f760*/  I2FP.F32.S32 R38, R34 ;  /* 0x0000002200267245 */ /* 0x000fe20000201400 */
[----:B------:R-:W-:-:S03]  /*f770*/  IMAD.IADD R45, R45, 0x1, -R34 ;  /* 0x000000012d2d7824 */ /* 0x000fc600078e0a22 */
        /* <DEDUP_REMOVED lines=32> */
[----:B------:R-:W-:Y:S01]  /*f980*/  HFMA2 R51, -RZ, RZ, 0.64013671875, -15.109375 ;  /* 0x391fcb8eff337431 */ /* 0x000fe200000001ff */
[----:B------:R-:W-:Y:S02]  /*f990*/  FSETP.GEU.AND P1, PT, R34, RZ, PT ;  /* 0x000000ff2200720b */ /* 0x000fe40003f2e000 */
[----:B------:R-:W-:Y:S01]  /*f9a0*/  FFMA R45, R38, -0.5, R45 ;  /* 0xbf000000262d7823 */ /* 0x000fe2000000002d */
[----:B0-----:R-:W-:Y:S01]  /*f9b0*/  FADD R38, R34, -R49 ;  /* 0x8000003122267221 */ /* 0x001fe20000000000 */
[----:B------:R-:W-:-:S03]  /*f9c0*/  FSETP.GT.AND P0, PT, R49, RZ, PT ;  /* 0x000000ff3100720b */ /* 0x000fc60003f04000 */
[----:B------:R-:W-:Y:S01]  /*f9d0*/  FADD R38, R38, R45 ;  /* 0x0000002d26267221 */ /* 0x000fe20000000000 */
[----:B------:R-:W-:Y:S02]  /*f9e0*/  SEL R40, RZ, 0x83000000, P0 ;  /* 0x83000000ff287807 */ /* 0x000fe40000000000 */
[----:B------:R-:W-:Y:S01]  /*f9f0*/  FSETP.GT.AND P0, PT, |R34|, 152, PT ;  /* 0x431800002200780b */ /* 0x000fe20003f04200 */
[----:B------:R-:W-:Y:S02]  /*fa00*/  FFMA R45, R38, R51, 0.0013391353422775864601 ;  /* 0x3aaf85ed262d7423 */ /* 0x000fe40000000033 */
[----:B------:R-:W-:Y:S02]  /*fa10*/  VIADD R42, R40, 0x7f000000 ;  /* 0x7f000000282a7836 */ /* 0x000fe40000000000 */
        /* <DEDUP_REMOVED lines=11> */
.L_x_233:
[----:B------:R-:W-:Y:S05]  /*fad0*/  BSYNC.RECONVERGENT B0 ;  /* 0x0000000000007941 */ /* 0x000fea0003800200 */
.L_x_232:
[-C--:B------:R-:W-:Y:S01]  /*fae0*/  FMUL R39, R39, R34.reuse ;  /* 0x0000002227277220 */ /* 0x080fe20000400000 */
[-C--:B------:R-:W-:Y:S01]  /*faf0*/  FMUL R41, R41, R34.reuse ;  /* 0x0000002229297220 */ /* 0x080fe20000400000 */
[----:B------:R-:W-:Y:S01]  /*fb00*/  FMUL R43, R43, R34 ;  /* 0x000000222b2b7220 */ /* 0x000fe20000400000 */
[----:B------:R-:W-:Y:S01]  /*fb10*/  BSSY.RECONVERGENT B0, `(.L_x_234) ;  /* 0x0000051000007945 */ /* 0x000fe20003800200 */
[----:B------:R-:W-:Y:S01]  /*fb20*/  FMUL R45, R44, R39 ;  /* 0x000000272c2d7220 */ /* 0x000fe20000400000 */
[----:B------:R-:W-:-:S03]  /*fb30*/  FMUL R34, R2, R41 ;  /* 0x0000002902227220 */ /* 0x000fc60000400000 */
[----:B------:R-:W-:Y:S01]  /*fb40*/  FFMA R12, R2, R43, -R45 ;  /* 0x0000002b020c7223 */ /* 0x000fe2000000082d */
[C---:B------:R-:W-:Y:S01]  /*fb50*/  FFMA R34, R37.reuse, R39, -R34 ;  /* 0x0000002725227223 */ /* 0x040fe20000000822 */
[----:B------:R-:W-:Y:S02]  /*fb60*/  FMUL R43, R37, R43 ;  /* 0x0000002b252b7220 */ /* 0x000fe40000400000 */
[----:B------:R-:W-:Y:S02]  /*fb70*/  FMUL R39, R12, R12 ;  /* 0x0000000c0c277220 */ /* 0x000fe40000400000 */
[----:B------:R-:W-:Y:S01]  /*fb80*/  FFMA R38, R44, R41, -R43 ;  /* 0x000000292c267223 */ /* 0x000fe2000000082b */
[----:B------:R-:W-:Y:S01]  /*fb90*/  MOV R41, RZ ;  /* 0x000000ff00297202 */ /* 0x000fe20000000f00 */
[----:B------:R-:W-:-:S04]  /*fba0*/  FFMA R39, R34, R34, R39 ;  /* 0x0000002222277223 */ /* 0x000fc80000000027 */
[----:B------:R-:W-:-:S05]  /*fbb0*/  FFMA R39, R38, R38, R39 ;  /* 0x0000002626277223 */ /* 0x000fca0000000027 */
        /* <DEDUP_REMOVED lines=12> */
[----:B------:R-:W-:Y:S02]  /*fc80*/  FSEL R40, R40, |R39|, !P0 ;  /* 0x4000002728287208 */ /* 0x000fe40004000000 */
[----:B------:R-:W-:Y:S02]  /*fc90*/  FSEL R46, RZ, -24, P0 ;  /* 0xc1c00000ff2e7808 */ /* 0x000fe40000000000 */
[----:B------:R-:W-:-:S04]  /*fca0*/  IADD3 R41, PT, PT, R40, -0x3f3504f3, RZ ;  /* 0xc0cafb0d28297810 */ /* 0x000fc80007ffe0ff */
[----:B------:R-:W-:-:S03]  /*fcb0*/  LOP3.LUT R41, R41, 0xff800000, RZ, 0xc0, !PT ;  /* 0xff80000029297812 */ /* 0x000fc600078ec0ff */
[----:B------:R-:W-:Y:S01]  /*fcc0*/  @!P2 FADD R39, R39, R39 ;  /* 0x000000272727a221 */ /* 0x000fe20000000000 */
[-C--:B------:R-:W-:Y:S02]  /*fcd0*/  IADD3 R40, PT, PT, R40, -R41.reuse, RZ ;  /* 0x8000002928287210 */ /* 0x080fe40007ffe0ff */
[----:B------:R-:W-:Y:S02]  /*fce0*/  I2FP.F32.S32 R41, R41 ;  /* 0x0000002900297245 */ /* 0x000fe40000201400 */
[----:B------:R-:W-:Y:S01]  /*fcf0*/  @!P2 LOP3.LUT R39, R39, 0x7fffffff, RZ, 0xc0, !PT ;  /* 0x7fffffff2727a812 */ /* 0x000fe200078ec0ff */
[C---:B------:R-:W-:Y:S01]  /*fd00*/  FADD R42, R40.reuse, 1 ;  /* 0x3f800000282a7421 */ /* 0x040fe20000000000 */
[----:B------:R-:W-:-:S04]  /*fd10*/  FADD R45, R40, -1 ;  /* 0xbf800000282d7421 */ /* 0x000fc80000000000 */
        /* <DEDUP_REMOVED lines=42> */
[----:B-1----:R-:W-:Y:S02]  /*ffc0*/  IMAD R43, R43, 0x800000, -R42 ;  /* 0x008000002b2b7824 */ /* 0x002fe400078e0a2a */
[----:B------:R-:W-:Y:S01]  /*ffd0*/  FFMA R46, R41, R46, 1 ;  /* 0x3f800000292e7423 */ /* 0x000fe2000000002e */
[----:B------:R-:W-:-:S03]  /*ffe0*/  FSEL R41, RZ, +INF , !P1 ;  /* 0x7f800000ff297808 */ /* 0x000fc60004800000 */
[----:B------:R-:W-:-:S04]  /*fff0*/  FMUL R46, R45, R46 ;  /* 0x0000002e2d2e7220 */ /* 0x000fc80000400000 */
[----:B------:R-:W-:Y:S01]  /*10000*/  @!P0 FMUL R41, R43, R46 ;  /* 0x0000002e2b298220 */ /* 0x000fe20000400000 */
[----:B------:R-:W-:-:S07]  /*10010*/  @!P2 LOP3.LUT R41, R39, 0x7f800000, RZ, 0x3c, !PT ;  /* 0x7f8000002729a812 */ /* 0x000fce00078e3cff */
.L_x_235:
[----:B------:R-:W-:Y:S05]  /*10020*/  BSYNC.RECONVERGENT B0 ;  /* 0x0000000000007941 */ /* 0x000fea0003800200 */
.L_x_234:
[----:B------:R-:W-:Y:S01]  /*10030*/  FMUL R36, R35, R36 ;  /* 0x0000002423247220 */ /* 0x000fe20000400000 */
[-C--:B------:R-:W-:Y:S01]  /*10040*/  FMUL R39, R34, R41.reuse ;  /* 0x0000002922277220 */ /* 0x080fe20000400000 */
[----:B------:R-:W-:Y:S01]  /*10050*/  FMUL R43, R38, R41 ;  /* 0x00000029262b7220 */ /* 0x000fe20000400000 */
[----:B------:R-:W-:Y:S02]  /*10060*/  BSSY.RECONVERGENT B0, `(.L_x_236) ;  /* 0x0000055000007945 */ /* 0x000fe40003800200 */
[----:B------:R-:W-:Y:S01]  /*10070*/  FMUL R38, R36, R39 ;  /* 0x0000002724267220 */ /* 0x000fe20000400000 */
[----:B------:R-:W-:Y:S01]  /*10080*/  FMUL R39, R12, R41 ;  /* 0x000000290c277220 */ /* 0x000fe20000400000 */
[----:B------:R-:W-:Y:S02]  /*10090*/  FMUL R40, R36, R43 ;  /* 0x0000002b24287220 */ /* 0x000fe40000400000 */
[----:B------:R-:W-:Y:S01]  /*100a0*/  FMUL R43, R2, R38 ;  /* 0x00000026022b7220 */ /* 0x000fe20000400000 */
[----:B------:R-:W-:Y:S01]  /*100b0*/  FMUL R39, R36, R39 ;  /* 0x0000002724277220 */ /* 0x000fe20000400000 */
[----:B------:R-:W-:-:S02]  /*100c0*/  FMUL R41, R37, R40 ;  /* 0x0000002825297220 */ /* 0x000fc40000400000 */
[C---:B------:R-:W-:Y:S01]  /*100d0*/  FFMA R12, R44.reuse, R40, -R43 ;  /* 0x000000282c0c7223 */ /* 0x040fe2000000082b */
[-C--:B------:R-:W-:Y:S01]  /*100e0*/  FMUL R42, R44, R39.reuse ;  /* 0x000000272c2a7220 */ /* 0x080fe20000400000 */
[----:B------:R-:W-:Y:S02]  /*100f0*/  FFMA R34, R2, R39, -R41 ;  /* 0x0000002702227223 */ /* 0x000fe40000000829 */
[----:B------:R-:W-:Y:S01]  /*10100*/  FMUL R43, R12, R12 ;  /* 0x0000000c0c2b7220 */ /* 0x000fe20000400000 */
[----:B------:R-:W-:-:S03]  /*10110*/  FFMA R41, R37, R38, -R42 ;  /* 0x0000002625297223 */ /* 0x000fc6000000082a */
[----:B------:R-:W-:Y:S01]  /*10120*/  FFMA R42, R34, R34, R43 ;  /* 0x00000022222a7223 */ /* 0x000fe2000000002b */
[----:B------:R-:W-:-:S03]  /*10130*/  MOV R43, RZ ;  /* 0x000000ff002b7202 */ /* 0x000fc60000000f00 */
        /* <DEDUP_REMOVED lines=12> */
[----:B------:R-:W-:Y:S02]  /*10200*/  FSEL R43, R43, |R42|, !P0 ;  /* 0x4000002a2b2b7208 */ /* 0x000fe40004000000 */
[----:B------:R-:W-:-:S03]  /*10210*/  FSEL R50, RZ, -24, P0 ;  /* 0xc1c00000ff327808 */ /* 0x000fc60000000000 */
[----:B------:R-:W-:-:S05]  /*10220*/  VIADD R45, R43, 0xc0cafb0d ;  /* 0xc0cafb0d2b2d7836 */ /* 0x000fca0000000000 */
[----:B------:R-:W-:Y:S01]  /*10230*/  LOP3.LUT R46, R45, 0xff800000, RZ, 0xc0, !PT ;  /* 0xff8000002d2e7812 */ /* 0x000fe200078ec0ff */
[----:B------:R-:W-:-:S03]  /*10240*/  @!P2 FADD R42, R42, R42 ;  /* 0x0000002a2a2aa221 */ /* 0x000fc60000000000 */
[----:B------:R-:W-:Y:S02]  /*10250*/  IADD3 R45, PT, PT, R43, -R46, RZ ;  /* 0x8000002e2b2d7210 */ /* 0x000fe40007ffe0ff */
[----:B------:R-:W-:-:S03]  /*10260*/  @!P2 LOP3.LUT R42, R42, 0x7fffffff, RZ, 0xc0, !PT ;  /* 0x7fffffff2a2aa812 */ /* 0x000fc600078ec0ff */
[C---:B------:R-:W-:Y:S01]  /*10270*/  FADD R43, R45.reuse, 1 ;  /* 0x3f8000002d2b7421 */ /* 0x040fe20000000000 */
[----:B------:R-:W-:Y:S01]  /*10280*/  FADD R53, R45, -1 ;  /* 0xbf8000002d357421 */ /* 0x000fe20000000000 */
[----:B------:R-:W-:-:S03]  /*10290*/  I2FP.F32.S32 R45, R46 ;  /* 0x0000002e002d7245 */ /* 0x000fc60000201400 */
[----:B------:R-:W-:Y:S01]  /*102a0*/  FADD R54, R53, R53 ;  /* 0x0000003535367221 */ /* 0x000fe20000000000 */
[----:B------:R-:W0:Y:S01]  /*102b0*/  MUFU.RCP R43, R43 ;  /* 0x0000002b002b7308 */ /* 0x000e220000001000 */
[----:B------:R-:W-:Y:S02]  /*102c0*/  FFMA R51, R45, 1.1920928955078125e-07, R50 ;  /* 0x340000002d337823 */ /* 0x000fe40000000032 */
[----:B0-----:R-:W-:Y:S01]  /*102d0*/  FMUL R46, R43, R54 ;  /* 0x000000362b2e7220 */ /* 0x001fe20000400000 */
[----:B------:R-:W-:-:S03]  /*102e0*/  MOV R54, 0x3a2c32e4 ;  /* 0x3a2c32e400367802 */ /* 0x000fc60000000f00 */
        /* <DEDUP_REMOVED lines=23> */
[----:B------:R-:W-:Y:S01]  /*10460*/  IMAD.MOV.U32 R50, RZ, RZ, 0x391fcb8e ;  /* 0x391fcb8eff327424 */ /* 0x000fe200078e00ff */
[----:B------:R-:W-:Y:S02]  /*10470*/  FSETP.GEU.AND P1, PT, R43, RZ, PT ;  /* 0x000000ff2b00720b */ /* 0x000fe40003f2e000 */
[----:B------:R-:W-:Y:S02]  /*10480*/  FFMA R54, R45, -0.5, R54 ;  /* 0xbf0000002d367823 */ /* 0x000fe40000000036 */
[----:B------:R-:W1:Y:S01]  /*10490*/  F2I.NTZ R49, R43 ;  /* 0x0000002b00317305 */ /* 0x000e620000203100 */
[----:B0-----:R-:W-:Y:S01]  /*104a0*/  FADD R45, R43, -R46 ;  /* 0x8000002e2b2d7221 */ /* 0x001fe20000000000 */
[----:B------:R-:W-:-:S03]  /*104b0*/  FSETP.GT.AND P0, PT, R46, RZ, PT ;  /* 0x000000ff2e00720b */ /* 0x000fc60003f04000 */
[----:B------:R-:W-:Y:S01]  /*104c0*/  FADD R45, R45, R54 ;  /* 0x000000362d2d7221 */ /* 0x000fe20000000000 */
[----:B------:R-:W-:Y:S02]  /*104d0*/  SEL R46, RZ, 0x83000000, P0 ;  /* 0x83000000ff2e7807 */ /* 0x000fe40000000000 */
[----:B------:R-:W-:Y:S01]  /*104e0*/  FSETP.GT.AND P0, PT, |R43|, 152, PT ;  /* 0x431800002b00780b */ /* 0x000fe20003f04200 */
[----:B------:R-:W-:Y:S01]  /*104f0*/  FFMA R50, R45, R50, 0.0013391353422775864601 ;  /* 0x3aaf85ed2d327423 */ /* 0x000fe20000000032 */
[----:B-1----:R-:W-:Y:S02]  /*10500*/  LEA R49, R49, -R46, 0x17 ;  /* 0x8000002e31317211 */ /* 0x002fe400078eb8ff */
[----:B------:R-:W-:Y:S01]  /*10510*/  FSEL R43, RZ, +INF , !P1 ;  /* 0x7f800000ff2b7808 */ /* 0x000fe20004800000 */
[----:B------:R-:W-:-:S04]  /*10520*/  FFMA R50, R45, R50, 0.0096188392490148544312 ;  /* 0x3c1d98562d327423 */ /* 0x000fc80000000032 */
[----:B------:R-:W-:-:S04]  /*10530*/  FFMA R50, R45, R50, 0.055503588169813156128 ;  /* 0x3d6357bb2d327423 */ /* 0x000fc80000000032 */
[----:B------:R-:W-:-:S04]  /*10540*/  FFMA R50, R45, R50, 0.24022644758224487305 ;  /* 0x3e75fdec2d327423 */ /* 0x000fc80000000032 */
[----:B------:R-:W-:Y:S01]  /*10550*/  FFMA R54, R45, R50, 0.69314718246459960938 ;  /* 0x3f3172182d367423 */ /* 0x000fe20000000032 */
[----:B------:R-:W-:-:S03]  /*10560*/  IADD3 R50, PT, PT, R46, 0x7f000000, RZ ;  /* 0x7f0000002e327810 */ /* 0x000fc60007ffe0ff */
[----:B------:R-:W-:-:S04]  /*10570*/  FFMA R45, R45, R54, 1 ;  /* 0x3f8000002d2d7423 */ /* 0x000fc80000000036 */
[----:B------:R-:W-:-:S04]  /*10580*/  FMUL R50, R50, R45 ;  /* 0x0000002d32327220 */ /* 0x000fc80000400000 */
[----:B------:R-:W-:Y:S01]  /*10590*/  @!P0 FMUL R43, R49, R50 ;  /* 0x00000032312b8220 */ /* 0x000fe20000400000 */
[----:B------:R-:W-:-:S07]  /*105a0*/  @!P2 LOP3.LUT R43, R42, 0x7f800000, RZ, 0x3c, !PT ;  /* 0x7f8000002a2ba812 */ /* 0x000fce00078e3cff */
.L_x_237:
[----:B------:R-:W-:Y:S05]  /*105b0*/  BSYNC.RECONVERGENT B0 ;  /* 0x0000000000007941 */ /* 0x000fea0003800200 */
.L_x_236:
[----:B------:R-:W-:Y:S01]  /*105c0*/  FSETP.GEU.AND P0, PT, R32, 1, PT ;  /* 0x3f8000002000780b */ /* 0x000fe20003f0e000 */
[-C--:B------:R-:W-:Y:S01]  /*105d0*/  FMUL R45, R34, R43.reuse ;  /* 0x0000002b222d7220 */ /* 0x080fe20000400000 */
[----:B------:R-:W-:Y:S01]  /*105e0*/  FMUL R36, R36, 1.1000000238418579102 ;  /* 0x3f8ccccd24247820 */ /* 0x000fe20000400000 */
[-C--:B------:R-:W-:Y:S01]  /*105f0*/  FMUL R49, R12, R43.reuse ;  /* 0x0000002b0c317220 */ /* 0x080fe20000400000 */
[----:B------:R-:W-:Y:S01]  /*10600*/  FMUL R41, R41, R43 ;  /* 0x0000002b29297220 */ /* 0x000fe20000400000 */
[----:B------:R-:W-:Y:S01]  /*10610*/  BSSY.RECONVERGENT B0, `(.L_x_238) ;  /* 0x0000038000007945 */ /* 0x000fe20003800200 */
[C---:B------:R-:W-:Y:S01]  /*10620*/  FMUL R53, R33.reuse, R44 ;  /* 0x0000002c21357220 */ /* 0x040fe20000400000 */
[C---:B------:R-:W-:Y:S01]  /*10630*/  FMUL R43, R36.reuse, R45 ;  /* 0x0000002d242b7220 */ /* 0x040fe20000400000 */
[C---:B------:R-:W-:Y:S01]  /*10640*/  FMUL R50, R33.reuse, R37 ;  /* 0x0000002521327220 */ /* 0x040fe20000400000 */
[----:B------:R-:W-:Y:S01]  /*10650*/  FMUL R51, R33, R2 ;  /* 0x0000000221337220 */ /* 0x000fe20000400000 */
[C---:B------:R-:W-:Y:S01]  /*10660*/  FMUL R44, R36.reuse, R49 ;  /* 0x00000031242c7220 */ /* 0x040fe20000400000 */
[----:B------:R-:W-:-:S02]  /*10670*/  FMUL R45, R36, R41 ;  /* 0x00000029242d7220 */ /* 0x000fc40000400000 */
        /* <DEDUP_REMOVED lines=21> */
.L_x_242:
[----:B------:R-:W-:Y:S05]  /*107d0*/  BSYNC.RECONVERGENT B1 ;  /* 0x0000000000017941 */ /* 0x000fea0003800200 */
.L_x_241:
[----:B------:R-:W-:Y:S01]  /*107e0*/  FADD R32, R32, -R33 ;  /* 0x8000002120207221 */ /* 0x000fe20000000000 */
[----:B------:R-:W-:Y:S06]  /*107f0*/  BRA `(.L_x_239) ;  /* 0x0000000000647947 */ /* 0x000fec0003800000 */
.L_x_240:
[C---:B------:R-:W-:Y:S01]  /*10800*/  LOP3.LUT R2, R32.reuse, 0xff800000, RZ, 0xc0, !PT ;  /* 0xff80000020027812 */ /* 0x040fe200078ec0ff */
[----:B------:R-:W-:Y:S01]  /*10810*/  BSSY.RECONVERGENT B1, `(.L_x_243) ;  /* 0x0000015000017945 */ /* 0x000fe20003800200 */
[----:B------:R-:W-:Y:S02]  /*10820*/  ISETP.GT.U32.AND P1, PT, R32, 0x7f7fffff, PT ;  /* 0x7f7fffff2000780c */ /* 0x000fe40003f24070 */
[----:B------:R-:W-:Y:S02]  /*10830*/  IADD3 R12, PT, PT, R2, -0x3f800000, RZ ;  /* 0xc0800000020c7810 */ /* 0x000fe40007ffe0ff */
[----:B------:R-:W-:Y:S01]  /*10840*/  LOP3.LUT R2, R32, 0x7fffff, RZ, 0xc0, !PT ;  /* 0x007fffff20027812 */ /* 0x000fe200078ec0ff */
[----:B------:R-:W-:Y:S01]  /*10850*/  IMAD.MOV.U32 R32, RZ, RZ, 0x7fffffff ;  /* 0x7fffffffff207424 */ /* 0x000fe200078e00ff */
[----:B------:R-:W-:Y:S02]  /*10860*/  ISETP.NE.AND P0, PT, R12, RZ, PT ;  /* 0x000000ff0c00720c */ /* 0x000fe40003f05270 */
[----:B------:R-:W-:-:S02]  /*10870*/  LOP3.LUT R2, R2, 0x3f800000, RZ, 0xfc, !PT ;  /* 0x3f80000002027812 */ /* 0x000fc400078efcff */
[----:B------:R-:W-:-:S09]  /*10880*/  FSEL R41, R32, 8388608, P1 ;  /* 0x4b00000020297808 */ /* 0x000fd20000800000 */
[----:B------:R-:W-:Y:S05]  /*10890*/  @!P0 BRA `(.L_x_244) ;  /* 0x0000000000308947 */ /* 0x000fea0003800000 */
.L_x_245:
        /* <DEDUP_REMOVED lines=12> */
.L_x_244:
[----:B------:R-:W-:Y:S05]  /*10960*/  BSYNC.RECONVERGENT B1 ;  /* 0x0000000000017941 */ /* 0x000fea0003800200 */
.L_x_243:
[----:B------:R-:W-:-:S04]  /*10970*/  FMUL R2, R2, 1.1920928955078125e-07 ;  /* 0x3400000002027820 */ /* 0x000fc80000400000 */
[----:B------:R-:W-:-:S07]  /*10980*/  FMUL R32, R41, R2 ;  /* 0x0000000229207220 */ /* 0x000fce0000400000 */
.L_x_239:
[----:B------:R-:W-:Y:S05]  /*10990*/  BSYNC.RECONVERGENT B0 ;  /* 0x0000000000007941 */ /* 0x000fea0003800200 */
.L_x_238:
        /* <DEDUP_REMOVED lines=28> */
.L_x_248:
        /* <DEDUP_REMOVED lines=35> */
[C---:B------:R-:W-:Y:S02]  /*10d90*/  LOP3.LUT R12, R55.reuse, R42, RZ, 0x3c, !PT ;  /* 0x0000002a370c7212 */ /* 0x040fe400078e3cff */
[----:B------:R-:W-:Y:S02]  /*10da0*/  LEA.HI R55, R55, R2, RZ, 0x1 ;  /* 0x0000000237377211 */ /* 0x000fe400078f08ff */
[----:B------:R-:W1:Y:S01]  /*10db0*/  I2F.F64.S64 R32, R32 ;  /* 0x0000002000207312 */ /* 0x000e620000301c00 */
[----:B------:R-:W-:-:S02]  /*10dc0*/  ISETP.GE.AND P2, PT, R12, RZ, PT ;  /* 0x000000ff0c00720c */ /* 0x000fc40003f46270 */
[----:B------:R-:W-:-:S05]  /*10dd0*/  IADD3 R2, PT, PT, -R55, RZ, RZ ;  /* 0x000000ff37027210 */ /* 0x000fca0007ffe1ff */
[----:B------:R-:W-:Y:S01]  /*10de0*/  @!P1 IMAD.MOV.U32 R55, RZ, RZ, R2 ;  /* 0x000000ffff379224 */ /* 0x000fe200078e0002 */
[----:B-1----:R-:W-:-:S10]  /*10df0*/  DMUL R36, R32, UR4 ;  /* 0x0000000420247c28 */ /* 0x002fd40008000000 */
[----:B------:R-:W1:Y:S02]  /*10e00*/  F2F.F32.F64 R36, R36 ;  /* 0x0000002400247310 */ /* 0x000e640000301000 */
[----:B01----:R-:W-:-:S07]  /*10e10*/  FSEL R29, -R36, R36, !P2 ;  /* 0x00000024241d7208 */ /* 0x003fce0005000100 */
.L_x_247:
[----:B------:R-:W-:Y:S05]  /*10e20*/  BSYNC.RECONVERGENT B0 ;  /* 0x0000000000007941 */ /* 0x000fea0003800200 */
.L_x_246:
[----:B------:R-:W-:Y:S01]  /*10e30*/  LOP3.LUT R12, R55, 0x1, RZ, 0xc0, !PT ;  /* 0x00000001370c7812 */ /* 0x000fe200078ec0ff */
[----:B------:R-:W-:Y:S01]  /*10e40*/  FMUL R32, R29, R29 ;  /* 0x0000001d1d207220 */ /* 0x000fe20000400000 */
        /* <DEDUP_REMOVED lines=21> */
[----:B------:R-:W-:-:S05]  /*10fa0*/  @P1 FSEL R29, R32, R29, !P2 ;  /* 0x0000001d201d1208 */ /* 0x000fca0005000000 */
        /* <DEDUP_REMOVED lines=18> */
.L_x_251:
        /* <DEDUP_REMOVED lines=35> */
[C---:B------:R-:W-:Y:S02]  /*11300*/  LOP3.LUT R42, R49.reuse, R42, RZ, 0x3c, !PT ;  /* 0x0000002a312a7212 */ /* 0x040fe400078e3cff */
[----:B------:R-:W-:Y:S02]  /*11310*/  LEA.HI R49, R49, R46, RZ, 0x1 ;  /* 0x0000002e31317211 */ /* 0x000fe400078f08ff */
[----:B------:R-:W1:Y:S01]  /*11320*/  I2F.F64.S64 R32, R32 ;  /* 0x0000002000207312 */ /* 0x000e620000301c00 */
[----:B------:R-:W-:Y:S02]  /*11330*/  ISETP.GE.AND P0, PT, R42, RZ, PT ;  /* 0x000000ff2a00720c */ /* 0x000fe40003f06270 */
[----:B------:R-:W-:-:S05]  /*11340*/  IADD3 R42, PT, PT, -R49, RZ, RZ ;  /* 0x000000ff312a7210 */ /* 0x000fca0007ffe1ff */
[----:B------:R-:W-:Y:S01]  /*11350*/  @!P1 IMAD.MOV.U32 R49, RZ, RZ, R42 ;  /* 0x000000ffff319224 */ /* 0x000fe200078e002a */
[----:B-1----:R-:W-:-:S10]  /*11360*/  DMUL R36, R32, UR4 ;  /* 0x0000000420247c28 */ /* 0x002fd40008000000 */
[----:B------:R-:W1:Y:S02]  /*11370*/  F2F.F32.F64 R36, R36 ;  /* 0x0000002400247310 */ /* 0x000e640000301000 */
[----:B01----:R-:W-:-:S07]  /*11380*/  FSEL R46, -R36, R36, !P0 ;  /* 0x00000024242e7208 */ /* 0x003fce0004000100 */
.L_x_250:
[----:B------:R-:W-:Y:S05]  /*11390*/  BSYNC.RECONVERGENT B0 ;  /* 0x0000000000007941 */ /* 0x000fea0003800200 */
.L_x_249:
[----:B------:R-:W-:Y:S01]  /*113a0*/  FMUL R50, R41, 6.2831850051879882812 ;  /* 0x40c90fda29327820 */ /* 0x000fe20000400000 */
[----:B------:R-:W-:Y:S01]  /*113b0*/  LOP3.LUT R32, R49, 0x1, RZ, 0xc0, !PT ;  /* 0x0000000131207812 */ /* 0x000fe200078ec0ff */
[----:B------:R-:W-:Y:S01]  /*113c0*/  FMUL R33, R46, R46 ;  /* 0x0000002e2e217220 */ /* 0x000fe20000400000 */
[----:B------:R-:W-:Y:S01]  /*113d0*/  MOV R41, 0x3d2aaabb ;  /* 0x3d2aaabb00297802 */ /* 0x000fe20000000f00 */
[----:B------:R-:W-:Y:S01]  /*113e0*/  FMUL R53, R50, 0.63661974668502807617 ;  /* 0x3f22f98332357820 */ /* 0x000fe20000400000 */
[----:B------:R-:W-:Y:S01]  /*113f0*/  ISETP.NE.U32.AND P0, PT, R32, 0x1, PT ;  /* 0x000000012000780c */ /* 0x000fe20003f05070 */
[----:B------:R-:W-:Y:S01]  /*11400*/  FFMA R32, R33, R2, -0.0013887860113754868507 ;  /* 0xbab607ed21207423 */ /* 0x000fe20000000002 */
[----:B------:R-:W-:Y:S01]  /*11410*/  MOV R42, 0x3effffff ;  /* 0x3effffff002a7802 */ /* 0x000fe20000000f00 */
[----:B------:R-:W-:Y:S01]  /*11420*/  BSSY.RECONVERGENT B0, `(.L_x_252) ;  /* 0x000004c000007945 */ /* 0x000fe20003800200 */
[----:B------:R-:W-:Y:S01]  /*11430*/  FSEL R36, R41, 0.0083327032625675201416, !P0 ;  /* 0x3c0885e429247808 */ /* 0x000fe20004000000 */
[----:B------:R-:W0:Y:S01]  /*11440*/  F2I.NTZ R53, R53 ;  /* 0x0000003500357305 */ /* 0x000e220000203100 */
[----:B------:R-:W-:-:S02]  /*11450*/  FSEL R32, R32, -0.00019574658654164522886, !P0 ;  /* 0xb94d415320207808 */ /* 0x000fc40004000000 */
[----:B------:R-:W-:Y:S02]  /*11460*/  LOP3.LUT P1, RZ, R49, 0x2, RZ, 0xc0, !PT ;  /* 0x0000000231ff7812 */ /* 0x000fe4000782c0ff */
[----:B------:R-:W-:Y:S01]  /*11470*/  FSEL R46, R46, 1, P0 ;  /* 0x3f8000002e2e7808 */ /* 0x000fe20000000000 */
[----:B------:R-:W-:Y:S01]  /*11480*/  FFMA R32, R33, R32, R36 ;  /* 0x0000002021207223 */ /* 0x000fe20000000024 */
[----:B------:R-:W-:Y:S02]  /*11490*/  FSEL R36, -R42, -0.16666662693023681641, !P0 ;  /* 0xbe2aaaa82a247808 */ /* 0x000fe40004000100 */
[----:B------:R-:W-:-:S03]  /*114a0*/  FSETP.GE.AND P0, PT, |R50|, 105615, PT ;  /* 0x47ce47803200780b */ /* 0x000fc60003f06200 */
[C---:B------:R-:W-:Y:S01]  /*114b0*/  FFMA R32, R33.reuse, R32, R36 ;  /* 0x0000002021207223 */ /* 0x040fe20000000024 */
[----:B------:R-:W-:Y:S01]  /*114c0*/  FFMA R33, R33, R46, RZ ;  /* 0x0000002e21217223 */ /* 0x000fe200000000ff */
[----:B0-----:R-:W-:-:S03]  /*114d0*/  I2FP.F32.S32 R37, R53 ;  /* 0x0000003500257245 */ /* 0x001fc60000201400 */
[----:B------:R-:W-:Y:S02]  /*114e0*/  FFMA R32, R33, R32, R46 ;  /* 0x0000002021207223 */ /* 0x000fe4000000002e */
[C---:B------:R-:W-:Y:S02]  /*114f0*/  FFMA R36, R37.reuse, -1.5707962512969970703, R50 ;  /* 0xbfc90fda25247823 */ /* 0x040fe40000000032 */
[----:B------:R-:W-:Y:S02]  /*11500*/  @P1 FADD R32, RZ, -R32 ;  /* 0x80000020ff201221 */ /* 0x000fe40000000000 */
[----:B------:R-:W-:Y:S02]  /*11510*/  FFMA R36, R37, -7.5497894158615963534e-08, R36 ;  /* 0xb3a2216825247823 */ /* 0x000fe40000000024 */
[-C--:B------:R-:W-:Y:S01]  /*11520*/  FMUL R49, R43, R32.reuse ;  /* 0x000000202b317220 */ /* 0x080fe20000400000 */
[-C--:B------:R-:W-:Y:S01]  /*11530*/  FMUL R44, R44, R32.reuse ;  /* 0x000000202c2c7220 */ /* 0x080fe20000400000 */
[----:B------:R-:W-:Y:S01]  /*11540*/  FMUL R51, R45, R32 ;  /* 0x000000202d337220 */ /* 0x000fe20000400000 */
[----:B------:R-:W-:Y:S01]  /*11550*/  FFMA R33, R37, -5.3903029534742383927e-15, R36 ;  /* 0xa7c234c525217823 */ /* 0x000fe20000000024 */
        /* <DEDUP_REMOVED lines=12> */
.L_x_254:
        /* <DEDUP_REMOVED lines=28> */
[--C-:B0-----:R-:W-:Y:S02]  /*117e0*/  SHF.R.U32.HI R46, RZ, 0x1e, R43.reuse ;  /* 0x0000001eff2e7819 */ /* 0x101fe4000001162b */
[C---:B------:R-:W-:Y:S02]  /*117f0*/  SHF.L.W.U32.HI R45, R32.reuse, 0x2, R43 ;  /* 0x00000002202d7819 */ /* 0x040fe40000010e2b */
[----:B------:R-:W-:Y:S02]  /*11800*/  SHF.L.U32 R32, R32, 0x2, RZ ;  /* 0x0000000220207819 */ /* 0x000fe400000006ff */
[----:B------:R-:W-:-:S02]  /*11810*/  SHF.R.S32.HI R33, RZ, 0x1f, R45 ;  /* 0x0000001fff217819 */ /* 0x000fc4000001142d */
[----:B------:R-:W-:Y:S02]  /*11820*/  ISETP.GE.AND P0, PT, R50, RZ, PT ;  /* 0x000000ff3200720c */ /* 0x000fe40003f06270 */
        /* <DEDUP_REMOVED lines=11> */
.L_x_253:
[----:B------:R-:W-:Y:S05]  /*118e0*/  BSYNC.RECONVERGENT B0 ;  /* 0x0000000000007941 */ /* 0x000fea0003800200 */
.L_x_252:
        /* <DEDUP_REMOVED lines=16> */
[----:B------:R-:W-:-:S03]  /*119f0*/  FADD R32, R35, R35 ;  /* 0x0000002323207221 */ /* 0x000fc60000000000 */
[----:B------:R-:W-:Y:S01]  /*11a00*/  @P1 FADD R33, RZ, -R33 ;  /* 0x80000021ff211221 */ /* 0x000fe20000000000 */
[----:B------:R-:W-:Y:S01]  /*11a10*/  FFMA R32, -R35, R35, R32 ;  /* 0x0000002323207223 */ /* 0x000fe20000000120 */
[----:B------:R-:W-:Y:S02]  /*11a20*/  IMAD.MOV.U32 R35, RZ, RZ, R31 ;  /* 0x000000ffff237224 */ /* 0x000fe400078e001f */
[----:B------:R-:W-:Y:S01]  /*11a30*/  FADD R33, R33, R33 ;  /* 0x0000002121217221 */ /* 0x000fe20000000000 */
[----:B------:R-:W-:-:S03]  /*11a40*/  FADD R36, -R32, 1 ;  /* 0x3f80000020247421 */ /* 0x000fc60000000100 */
[----:B------:R-:W-:-:S04]  /*11a50*/  FADD R33, -R33, 2 ;  /* 0x4000000021217421 */ /* 0x000fc80000000100 */
[----:B------:R-:W-:-:S04]  /*11a60*/  FMUL R36, R33, R36 ;  /* 0x0000002421247220 */ /* 0x000fc80000400000 */
[----:B------:R-:W-:Y:S01]  /*11a70*/  FFMA R36, R29, R32, R36 ;  /* 0x000000201d247223 */ /* 0x000fe20000000024 */
[----:B------:R-:W-:-:S03]  /*11a80*/  MOV R29, R30 ;  /* 0x0000001e001d7202 */ /* 0x000fc60000000f00 */
[-C--:B------:R-:W-:Y:S01]  /*11a90*/  FFMA R38, R38, R36.reuse, R49 ;  /* 0x0000002426267223 */ /* 0x080fe20000000031 */
[-C--:B------:R-:W-:Y:S01]  /*11aa0*/  FFMA R39, R39, R36.reuse, R44 ;  /* 0x0000002427277223 */ /* 0x080fe2000000002c */
[----:B------:R-:W-:Y:S02]  /*11ab0*/  FFMA R40, R40, R36, R51 ;  /* 0x0000002428287223 */ /* 0x000fe40000000033 */
[----:B------:R-:W-:Y:S01]  /*11ac0*/  FFMA R52, R21, R52, R38 ;  /* 0x0000003415347223 */ /* 0x000fe20000000026 */
[----:B------:R-:W-:Y:S01]  /*11ad0*/  FFMA R48, R20, R48, R39 ;  /* 0x0000003014307223 */ /* 0x000fe20000000027 */
[----:B------:R-:W-:Y:S01]  /*11ae0*/  FADD R47, R47, R40 ;  /* 0x000000282f2f7221 */ /* 0x000fe20000000000 */
        /* <DEDUP_REMOVED lines=12> */
.L_x_257:
        /* <DEDUP_REMOVED lines=44> */
.L_x_256:
[----:B------:R-:W-:Y:S05]  /*11e70*/  BSYNC.RECONVERGENT B0 ;  /* 0x0000000000007941 */ /* 0x000fea0003800200 */
.L_x_255:
[----:B------:R-:W-:Y:S01]  /*11e80*/  FMUL R32, R29, R29 ;  /* 0x0000001d1d207220 */ /* 0x000fe20000400000 */
[C---:B------:R-:W-:Y:S01]  /*11e90*/  LOP3.LUT R36, R35.reuse, 0x1, RZ, 0xc0, !PT ;  /* 0x0000000123247812 */ /* 0x040fe200078ec0ff */
[----:B------:R-:W-:Y:S02]  /*11ea0*/  BSSY.RECONVERGENT B0, `(.L_x_258) ;  /* 0x0000047000007945 */ /* 0x000fe40003800200 */
[----:B------:R-:W-:Y:S01]  /*11eb0*/  FFMA R33, R32, R2, -0.0013887860113754868507 ;  /* 0xbab607ed20217423 */ /* 0x000fe20000000002 */
[----:B------:R-:W-:Y:S02]  /*11ec0*/  ISETP.NE.U32.AND P0, PT, R36, 0x1, PT ;  /* 0x000000012400780c */ /* 0x000fe40003f05070 */
[----:B------:R-:W-:Y:S02]  /*11ed0*/  IADD3 R36, PT, PT, R35, 0x1, RZ ;  /* 0x0000000123247810 */ /* 0x000fe40007ffe0ff */
[----:B------:R-:W-:Y:S02]  /*11ee0*/  FSEL R33, R33, -0.00019574658654164522886, P0 ;  /* 0xb94d415321217808 */ /* 0x000fe40000000000 */
[----:B------:R-:W-:-:S02]  /*11ef0*/  FSEL R35, R12, 0.041666727513074874878, !P0 ;  /* 0x3d2aaabb0c237808 */ /* 0x000fc40004000000 */
[----:B------:R-:W-:Y:S02]  /*11f00*/  FSEL R29, R29, 1, !P0 ;  /* 0x3f8000001d1d7808 */ /* 0x000fe40004000000 */
[----:B------:R-:W-:Y:S01]  /*11f10*/  FSEL R38, -R34, -0.4999999701976776123, !P0 ;  /* 0xbeffffff22267808 */ /* 0x000fe20004000100 */
[----:B------:R-:W-:Y:S01]  /*11f20*/  FFMA R33, R32, R33, R35 ;  /* 0x0000002120217223 */ /* 0x000fe20000000023 */
[----:B------:R-:W-:Y:S02]  /*11f30*/  FSETP.GE.AND P0, PT, |R28|, 105615, PT ;  /* 0x47ce47801c00780b */ /* 0x000fe40003f06200 */
[----:B------:R-:W-:Y:S01]  /*11f40*/  LOP3.LUT P1, RZ, R36, 0x2, RZ, 0xc0, !PT ;  /* 0x0000000224ff7812 */ /* 0x000fe2000782c0ff */
[C---:B------:R-:W-:Y:S01]  /*11f50*/  FFMA R36, R32.reuse, R29, RZ ;  /* 0x0000001d20247223 */ /* 0x040fe200000000ff */
[----:B------:R-:W-:-:S04]  /*11f60*/  FFMA R33, R32, R33, R38 ;  /* 0x0000002120217223 */ /* 0x000fc80000000026 */
[----:B------:R-:W-:-:S07]  /*11f70*/  FFMA R39, R36, R33, R29 ;  /* 0x0000002124277223 */ /* 0x000fce000000001d */
[----:B------:R-:W-:Y:S01]  /*11f80*/  @P1 FADD R39, RZ, -R39 ;  /* 0x80000027ff271221 */ /* 0x000fe20000000000 */
        /* <DEDUP_REMOVED lines=12> */
.L_x_260:
        /* <DEDUP_REMOVED lines=38> */
[----:B------:R-:W-:-:S04]  /*122b0*/  LEA.HI R31, R31, R30, RZ, 0x1 ;  /* 0x0000001e1f1f7211 */ /* 0x000fc800078f08ff */
[----:B------:R-:W-:-:S05]  /*122c0*/  IADD3 R28, PT, PT, -R31, RZ, RZ ;  /* 0x000000ff1f1c7210 */ /* 0x000fca0007ffe1ff */
[----:B------:R-:W-:Y:S01]  /*122d0*/  @!P1 IMAD.MOV.U32 R31, RZ, RZ, R28 ;  /* 0x000000ffff1f9224 */ /* 0x000fe200078e001c */
[----:B-1----:R-:W-:-:S10]  /*122e0*/  DMUL R36, R32, UR4 ;  /* 0x0000000420247c28 */ /* 0x002fd40008000000 */
[----:B------:R-:W1:Y:S02]  /*122f0*/  F2F.F32.F64 R36, R36 ;  /* 0x0000002400247310 */ /* 0x000e640000301000 */
[----:B01----:R-:W-:-:S07]  /*12300*/  FSEL R30, -R36, R36, !P0 ;  /* 0x00000024241e7208 */ /* 0x003fce0004000100 */
.L_x_259:
[----:B------:R-:W-:Y:S05]  /*12310*/  BSYNC.RECONVERGENT B0 ;  /* 0x0000000000007941 */ /* 0x000fea0003800200 */
.L_x_258:
        /* <DEDUP_REMOVED lines=23> */
[--C-:B------:R-:W-:Y:S01]  /*12490*/  FADD R32, R28, R30.reuse ;  /* 0x0000001e1c207221 */ /* 0x100fe20000000000 */
[CCC-:B------:R-:W-:Y:S01]  /*124a0*/  FFMA R28, R48.reuse, R39.reuse, R35.reuse ;  /* 0x00000027301c7223 */ /* 0x1c0fe20000000023 */
[----:B------:R-:W-:Y:S01]  /*124b0*/  FADD R33, R33, -R35 ;  /* 0x8000002321217221 */ /* 0x000fe20000000000 */
[C---:B------:R-:W-:Y:S01]  /*124c0*/  FFMA R30, R47.reuse, R39, -R30 ;  /* 0x000000272f1e7223 */ /* 0x040fe2000000081e */
[----:B------:R-:W-:Y:S01]  /*124d0*/  FFMA R32, R47, R31, R32 ;  /* 0x0000001f2f207223 */ /* 0x000fe20000000020 */
[----:B------:R-:W-:Y:S01]  /*124e0*/  FFMA R35, -RZ, R29, R28 ;  /* 0x0000001dff237223 */ /* 0x000fe2000000011c */
[----:B------:R-:W-:Y:S01]  /*124f0*/  FFMA R48, R48, R31, R33 ;  /* 0x0000001f30307223 */ /* 0x000fe20000000021 */
[C---:B------:R-:W-:Y:S01]  /*12500*/  FFMA R30, R52.reuse, R29, R30 ;  /* 0x0000001d341e7223 */ /* 0x040fe2000000001e */
[C---:B------:R-:W-:Y:S01]  /*12510*/  FMUL R36, R29.reuse, R32 ;  /* 0x000000201d247220 */ /* 0x040fe20000400000 */
[----:B------:R-:W-:Y:S01]  /*12520*/  FFMA R28, -R52, R31, R35 ;  /* 0x0000001f341c7223 */ /* 0x000fe20000000123 */
[CC--:B------:R-:W-:Y:S01]  /*12530*/  FMUL R35, R29.reuse, R48.reuse ;  /* 0x000000301d237220 */ /* 0x0c0fe20000400000 */
[----:B------:R-:W-:Y:S01]  /*12540*/  FADD R30, -R29, R30 ;  /* 0x0000001e1d1e7221 */ /* 0x000fe20000000100 */
[-CC-:B------:R-:W-:Y:S01]  /*12550*/  FFMA R33, R39, R48.reuse, R36.reuse ;  /* 0x0000003027217223 */ /* 0x180fe20000000024 */
[C---:B------:R-:W-:Y:S01]  /*12560*/  FFMA R36, -R31.reuse, R48, R36 ;  /* 0x000000301f247223 */ /* 0x040fe20000000124 */
[----:B------:R-:W-:-:S02]  /*12570*/  FFMA R32, R31, R32, R35 ;  /* 0x000000201f207223 */ /* 0x000fc40000000023 */
[-C--:B------:R-:W-:Y:S01]  /*12580*/  FFMA R33, R31, R28.reuse, R33 ;  /* 0x0000001c1f217223 */ /* 0x080fe20000000021 */
[-C--:B------:R-:W-:Y:S01]  /*12590*/  FFMA R36, R39, R28.reuse, R36 ;  /* 0x0000001c27247223 */ /* 0x080fe20000000024 */
[C---:B------:R-:W-:Y:S01]  /*125a0*/  FFMA R32, -R29.reuse, R28, R32 ;  /* 0x0000001c1d207223 */ /* 0x040fe20000000120 */
[----:B------:R-:W-:Y:S01]  /*125b0*/  MOV R28, R26 ;  /* 0x0000001a001c7202 */ /* 0x000fe20000000f00 */
[CC--:B------:R-:W-:Y:S01]  /*125c0*/  FFMA R56, -R29.reuse, R30.reuse, R33 ;  /* 0x0000001e1d387223 */ /* 0x0c0fe20000000121 */
[-C--:B------:R-:W-:Y:S01]  /*125d0*/  FFMA R54, R29, R30.reuse, R36 ;  /* 0x0000001e1d367223 */ /* 0x080fe20000000024 */
[----:B------:R-:W-:Y:S01]  /*125e0*/  FFMA R52, R39, R30, R32 ;  /* 0x0000001e27347223 */ /* 0x000fe20000000020 */
        /* <DEDUP_REMOVED lines=13> */
.L_x_263:
        /* <DEDUP_REMOVED lines=44> */
.L_x_262:
[----:B------:R-:W-:Y:S05]  /*12980*/  BSYNC.RECONVERGENT B0 ;  /* 0x0000000000007941 */ /* 0x000fea0003800200 */
.L_x_261:
        /* <DEDUP_REMOVED lines=30> */
.L_x_266:
        /* <DEDUP_REMOVED lines=44> */
.L_x_265:
[----:B------:R-:W-:Y:S05]  /*12e30*/  BSYNC.RECONVERGENT B0 ;  /* 0x0000000000007941 */ /* 0x000fea0003800200 */
.L_x_264:
[----:B------:R-:W-:Y:S01]  /*12e40*/  FMUL R29, R28, R28 ;  /* 0x0000001c1c1d7220 */ /* 0x000fe20000400000 */
[C---:B------:R-:W-:Y:S01]  /*12e50*/  LOP3.LUT R31, R36.reuse, 0x1, RZ, 0xc0, !PT ;  /* 0x00000001241f7812 */ /* 0x040fe200078ec0ff */
[----:B------:R-:W-:Y:S02]  /*12e60*/  BSSY.RECONVERGENT B0, `(.L_x_267) ;  /* 0x0000052000007945 */ /* 0x000fe40003800200 */
[----:B------:R-:W-:Y:S01]  /*12e70*/  FFMA R30, R29, R2, -0.0013887860113754868507 ;  /* 0xbab607ed1d1e7423 */ /* 0x000fe20000000002 */
[----:B------:R-:W-:Y:S01]  /*12e80*/  ISETP.NE.U32.AND P0, PT, R31, 0x1, PT ;  /* 0x000000011f00780c */ /* 0x000fe20003f05070 */
[----:B------:R-:W-:Y:S01]  /*12e90*/  VIADD R31, R36, 0x1 ;  /* 0x00000001241f7836 */ /* 0x000fe20000000000 */
[----:B------:R-:W-:Y:S02]  /*12ea0*/  MOV R36, R27 ;  /* 0x0000001b00247202 */ /* 0x000fe40000000f00 */
        /* <DEDUP_REMOVED lines=8> */
[----:B------:R-:W-:Y:S01]  /*12f30*/  FFMA R30, R29, R30, R33 ;  /* 0x0000001e1d1e7223 */ /* 0x000fe20000000021 */
[----:B------:R-:W-:-:S03]  /*12f40*/  FFMA R33, RZ, R21, R20 ;  /* 0x00000015ff217223 */ /* 0x000fc60000000014 */
[----:B------:R-:W-:Y:S01]  /*12f50*/  FFMA R30, R31, R30, R28 ;  /* 0x0000001e1f1e7223 */ /* 0x000fe2000000001c */
[----:B------:R-:W-:-:S03]  /*12f60*/  FMUL R28, RZ, R20 ;  /* 0x00000014ff1c7220 */ /* 0x000fc60000400000 */
[----:B------:R-:W-:Y:S01]  /*12f70*/  @P1 FADD R30, RZ, -R30 ;  /* 0x8000001eff1e1221 */ /* 0x000fe20000000000 */
[----:B------:R-:W-:-:S03]  /*12f80*/  FFMA R29, RZ, R21, R28 ;  /* 0x00000015ff1d7223 */ /* 0x000fc6000000001c */
[-C--:B------:R-:W-:Y:S01]  /*12f90*/  FMUL R32, RZ, R30.reuse ;  /* 0x0000001eff207220 */ /* 0x080fe20000400000 */
[C---:B------:R-:W-:Y:S01]  /*12fa0*/  FMUL R31, R21.reuse, R30 ;  /* 0x0000001e151f7220 */ /* 0x040fe20000400000 */
[----:B------:R-:W-:Y:S02]  /*12fb0*/  MOV R30, R26 ;  /* 0x0000001a001e7202 */ /* 0x000fe40000000f00 */
[C---:B------:R-:W-:Y:S01]  /*12fc0*/  FMUL R32, R21.reuse, R32 ;  /* 0x0000002015207220 */ /* 0x040fe20000400000 */
[C---:B------:R-:W-:Y:S01]  /*12fd0*/  FFMA R28, R38.reuse, R29, R31 ;  /* 0x0000001d261c7223 */ /* 0x040fe2000000001f */
[----:B------:R-:W-:Y:S02]  /*12fe0*/  FMUL R29, R21, R38 ;  /* 0x00000026151d7220 */ /* 0x000fe40000400000 */
        /* <DEDUP_REMOVED lines=13> */
.L_x_269:
        /* <DEDUP_REMOVED lines=39> */
[----:B------:R-:W-:-:S05]  /*13330*/  IMAD.MOV R35, RZ, RZ, -R36 ;  /* 0x000000ffff237224 */ /* 0x000fca00078e0a24 */
[----:B------:R-:W-:Y:S01]  /*13340*/  @!P1 MOV R36, R35 ;  /* 0x0000002300249202 */ /* 0x000fe20000000f00 */
[----:B0-----:R-:W-:-:S10]  /*13350*/  DMUL R32, R30, UR4 ;  /* 0x000000041e207c28 */ /* 0x001fd40008000000 */
[----:B------:R-:W0:Y:S02]  /*13360*/  F2F.F32.F64 R32, R32 ;  /* 0x0000002000207310 */ /* 0x000e240000301000 */
[----:B0-----:R-:W-:-:S07]  /*13370*/  FSEL R30, -R32, R32, !P0 ;  /* 0x00000020201e7208 */ /* 0x001fce0004000100 */
.L_x_268:
[----:B------:R-:W-:Y:S05]  /*13380*/  BSYNC.RECONVERGENT B0 ;  /* 0x0000000000007941 */ /* 0x000fea0003800200 */
.L_x_267:
        /* <DEDUP_REMOVED lines=30> */
.L_x_272:
        /* <DEDUP_REMOVED lines=44> */
.L_x_271:
[----:B------:R-:W-:Y:S05]  /*13830*/  BSYNC.RECONVERGENT B0 ;  /* 0x0000000000007941 */ /* 0x000fea0003800200 */
.L_x_270:
[----:B------:R-:W-:Y:S01]  /*13840*/  FMUL R31, R30, R30 ;  /* 0x0000001e1e1f7220 */ /* 0x000fe20000400000 */
[C---:B------:R-:W-:Y:S01]  /*13850*/  LOP3.LUT R33, R36.reuse, 0x1, RZ, 0xc0, !PT ;  /* 0x0000000124217812 */ /* 0x040fe200078ec0ff */
[----:B------:R-:W-:Y:S02]  /*13860*/  BSSY.RECONVERGENT B0, `(.L_x_273) ;  /* 0x000004f000007945 */ /* 0x000fe40003800200 */
        /* <DEDUP_REMOVED lines=10> */
[C---:B------:R-:W-:Y:S01]  /*13910*/  FFMA R33, R31.reuse, R30, RZ ;  /* 0x0000001e1f217223 */ /* 0x040fe200000000ff */
[----:B------:R-:W-:Y:S01]  /*13920*/  MOV R36, R27 ;  /* 0x0000001b00247202 */ /* 0x000fe20000000f00 */
[----:B------:R-:W-:-:S04]  /*13930*/  FFMA R32, R31, R32, R35 ;  /* 0x000000201f207223 */ /* 0x000fc80000000023 */
[----:B------:R-:W-:-:S04]  /*13940*/  FFMA R33, R33, R32, R30 ;  /* 0x0000002021217223 */ /* 0x000fc8000000001e */
[----:B------:R-:W-:-:S04]  /*13950*/  @P1 FADD R33, RZ, -R33 ;  /* 0x80000021ff211221 */ /* 0x000fc80000000000 */
[-C--:B------:R-:W-:Y:S01]  /*13960*/  FMUL R31, RZ, R33.reuse ;  /* 0x00000021ff1f7220 */ /* 0x080fe20000400000 */
[----:B------:R-:W-:-:S03]  /*13970*/  FMUL R30, R20, R33 ;  /* 0x00000021141e7220 */ /* 0x000fc60000400000 */
[C---:B------:R-:W-:Y:S01]  /*13980*/  FMUL R32, R20.reuse, R31 ;  /* 0x0000001f14207220 */ /* 0x040fe20000400000 */
[-C--:B------:R-:W-:Y:S01]  /*13990*/  FFMA R19, R19, R38.reuse, R30 ;  /* 0x0000002613137223 */ /* 0x080fe2000000001e */
[----:B------:R-:W-:Y:S01]  /*139a0*/  FMUL R20, R20, R38 ;  /* 0x0000002614147220 */ /* 0x000fe20000400000 */
[----:B------:R-:W-:Y:S01]  /*139b0*/  MOV R30, R26 ;  /* 0x0000001a001e7202 */ /* 0x000fe20000000f00 */
        /* <DEDUP_REMOVED lines=13> */
.L_x_275:
        /* <DEDUP_REMOVED lines=44> */
.L_x_274:
[----:B------:R-:W-:Y:S05]  /*13d50*/  BSYNC.RECONVERGENT B0 ;  /* 0x0000000000007941 */ /* 0x000fea0003800200 */
.L_x_273:
[----:B------:R-:W-:Y:S01]  /*13d60*/  LOP3.LUT R32, R36, 0x1, RZ, 0xc0, !PT ;  /* 0x0000000124207812 */ /* 0x000fe200078ec0ff */
        /* <DEDUP_REMOVED lines=28> */
.L_x_278:
        /* <DEDUP_REMOVED lines=44> */
.L_x_277:
[----:B------:R-:W-:Y:S05]  /*141f0*/  BSYNC.RECONVERGENT B0 ;  /* 0x0000000000007941 */ /* 0x000fea0003800200 */
.L_x_276:
[----:B------:R-:W-:Y:S01]  /*14200*/  FMUL R25, R26, R26 ;  /* 0x0000001a1a197220 */ /* 0x000fe20000400000 */
[C---:B------:R-:W-:Y:S01]  /*14210*/  LOP3.LUT R12, R27.reuse, 0x1, RZ, 0xc0, !PT ;  /* 0x000000011b0c7812 */ /* 0x040fe200078ec0ff */
[----:B------:R-:W-:Y:S01]  /*14220*/  BSSY.RECONVERGENT B0, `(.L_x_279) ;  /* 0x000001d000007945 */ /* 0x000fe20003800200 */
[----:B------:R-:W-:Y:S01]  /*14230*/  LOP3.LUT P1, RZ, R27, 0x2, RZ, 0xc0, !PT ;  /* 0x000000021bff7812 */ /* 0x000fe2000782c0ff */
[----:B------:R-:W-:Y:S01]  /*14240*/  FFMA R2, R25, R2, -0.0013887860113754868507 ;  /* 0xbab607ed19027423 */ /* 0x000fe20000000002 */
[----:B------:R-:W-:-:S04]  /*14250*/  ISETP.NE.U32.AND P0, PT, R12, 0x1, PT ;  /* 0x000000010c00780c */ /* 0x000fc80003f05070 */
[----:B------:R-:W-:Y:S02]  /*14260*/  FSEL R12, R41, 0.0083327032625675201416, !P0 ;  /* 0x3c0885e4290c7808 */ /* 0x000fe40004000000 */
[----:B------:R-:W-:Y:S02]  /*14270*/  FSEL R2, R2, -0.00019574658654164522886, !P0 ;  /* 0xb94d415302027808 */ /* 0x000fe40004000000 */
[----:B------:R-:W-:Y:S02]  /*14280*/  FSEL R26, R26, 1, P0 ;  /* 0x3f8000001a1a7808 */ /* 0x000fe40000000000 */
[----:B------:R-:W-:Y:S01]  /*14290*/  FSEL R31, -R42, -0.16666662693023681641, !P0 ;  /* 0xbe2aaaa82a1f7808 */ /* 0x000fe20004000100 */
[----:B------:R-:W-:Y:S01]  /*142a0*/  FFMA R2, R25, R2, R12 ;  /* 0x0000000219027223 */ /* 0x000fe2000000000c */
[----:B------:R-:W-:Y:S01]  /*142b0*/  FSETP.NEU.AND P0, PT, R15, 1, PT ;  /* 0x3f8000000f00780b */ /* 0x000fe20003f0d000 */
[C---:B------:R-:W-:Y:S02]  /*142c0*/  FFMA R27, R25.reuse, R26, RZ ;  /* 0x0000001a191b7223 */ /* 0x040fe400000000ff */
[----:B------:R-:W-:Y:S01]  /*142d0*/  FFMA R2, R25, R2, R31 ;  /* 0x0000000219027223 */ /* 0x000fe2000000001f */
[----:B------:R-:W-:-:S03]  /*142e0*/  FMUL R25, RZ, R30 ;  /* 0x0000001eff197220 */ /* 0x000fc60000400000 */
[----:B------:R-:W-:Y:S01]  /*142f0*/  FFMA R2, R27, R2, R26 ;  /* 0x000000021b027223 */ /* 0x000fe2000000001a */
[----:B------:R-:W-:-:S03]  /*14300*/  HFMA2 R27, -RZ, RZ, 1.875, 0 ;  /* 0x3f800000ff1b7431 */ /* 0x000fc600000001ff */
        /* <DEDUP_REMOVED lines=14> */
.L_x_280:
[----:B------:R-:W-:Y:S05]  /*143f0*/  BSYNC.RECONVERGENT B0 ;  /* 0x0000000000007941 */ /* 0x000fea0003800200 */
.L_x_279:
        /* <DEDUP_REMOVED lines=17> */
.L_x_284:
[----:B------:R-:W-:Y:S05]  /*14510*/  BSYNC.RECONVERGENT B3 ;  /* 0x0000000000037941 */ /* 0x000fea0003800200 */
.L_x_283:
[----:B------:R-:W-:-:S07]  /*14520*/  IMAD.MOV.U32 R23, RZ, RZ, R2 ;  /* 0x000000ffff177224 */ /* 0x000fce00078e0002 */
.L_x_282:
[----:B------:R-:W-:Y:S05]  /*14530*/  BSYNC.RECONVERGENT B2 ;  /* 0x0000000000027941 */ /* 0x000fea0003800200 */
.L_x_281:
[C---:B------:R-:W-:Y:S01]  /*14540*/  FSETP.NEU.AND P0, PT, R15.reuse, 1, PT ;  /* 0x3f8000000f00780b */ /* 0x040fe20003f0d000 */
[----:B------:R-:W-:Y:S01]  /*14550*/  FMUL R32, R24, R23 ;  /* 0x0000001718207220 */ /* 0x000fe20000400000 */
[----:B------:R-:W-:Y:S01]  /*14560*/  BSSY.RECONVERGENT B0, `(.L_x_285) ;  /* 0x000000c000007945 */ /* 0x000fe20003800200 */
[----:B------:R-:W-:Y:S01]  /*14570*/  HFMA2 R23, -RZ, RZ, 1.875, 0 ;  /* 0x3f800000ff177431 */ /* 0x000fe200000001ff */
[----:B------:R-:W-:-:S09]  /*14580*/  FSETP.NEU.AND P1, PT, R15, RZ, PT ;  /* 0x000000ff0f00720b */ /* 0x000fd20003f2d000 */
        /* <DEDUP_REMOVED lines=9> */
.L_x_286:
[----:B------:R-:W-:Y:S05]  /*14620*/  BSYNC.RECONVERGENT B0 ;  /* 0x0000000000007941 */ /* 0x000fea0003800200 */
.L_x_285:
        /* <DEDUP_REMOVED lines=17> */
.L_x_290:
[----:B------:R-:W-:Y:S05]  /*14740*/  BSYNC.RECONVERGENT B3 ;  /* 0x0000000000037941 */ /* 0x000fea0003800200 */
.L_x_289:
[----:B------:R-:W-:-:S07]  /*14750*/  MOV R31, R2 ;  /* 0x00000002001f7202 */ /* 0x000fce0000000f00 */
.L_x_288:
[----:B------:R-:W-:Y:S05]  /*14760*/  BSYNC.RECONVERGENT B2 ;  /* 0x0000000000027941 */ /* 0x000fea0003800200 */
.L_x_287:
        /* <DEDUP_REMOVED lines=28> */
.L_x_294:
[----:B------:R-:W-:Y:S05]  /*14930*/  BSYNC.RECONVERGENT B3 ;  /* 0x0000000000037941 */ /* 0x000fea0003800200 */
.L_x_293:
[----:B------:R-:W-:-:S07]  /*14940*/  MOV R37, R2 ;  /* 0x0000000200257202 */ /* 0x000fce0000000f00 */
.L_x_292:
[----:B------:R-:W-:Y:S05]  /*14950*/  BSYNC.RECONVERGENT B2 ;  /* 0x0000000000027941 */ /* 0x000fea0003800200 */
.L_x_291:
        /* <DEDUP_REMOVED lines=19> */
.L_x_298:
[----:B------:R-:W-:Y:S05]  /*14a90*/  BSYNC.RECONVERGENT B3 ;  /* 0x0000000000037941 */ /* 0x000fea0003800200 */
.L_x_297:
[----:B------:R-:W-:-:S07]  /*14aa0*/  MOV R27, R2 ;  /* 0x00000002001b7202 */ /* 0x000fce0000000f00 */
.L_x_296:
[----:B------:R-:W-:Y:S05]  /*14ab0*/  BSYNC.RECONVERGENT B2 ;  /* 0x0000000000027941 */ /* 0x000fea0003800200 */
.L_x_295:
        /* <DEDUP_REMOVED lines=76> */
[----:B------:R-:W-:Y:S01]  /*14f80*/  VIADD R24, R23, 0x7f000000 ;  /* 0x7f00000017187836 */ /* 0x000fe20000000000 */
[----:B------:R-:W-:Y:S01]  /*14f90*/  FSEL R23, RZ, +INF , !P1 ;  /* 0x7f800000ff177808 */ /* 0x000fe20004800000 */
[----:B------:R-:W-:-:S04]  /*14fa0*/  FFMA R27, R12, R27, 1 ;  /* 0x3f8000000c1b7423 */ /* 0x000fc8000000001b */
[----:B------:R-:W-:-:S04]  /*14fb0*/  FMUL R27, R24, R27 ;  /* 0x0000001b181b7220 */ /* 0x000fc80000400000 */
[----:B------:R-:W-:Y:S01]  /*14fc0*/  @!P0 FMUL R23, R34, R27 ;  /* 0x0000001b22178220 */ /* 0x000fe20000400000 */
[----:B------:R-:W-:-:S07]  /*14fd0*/  @!P2 LOP3.LUT R23, R2, 0x7f800000, RZ, 0x3c, !PT ;  /* 0x7f8000000217a812 */ /* 0x000fce00078e3cff */
.L_x_300:
[----:B------:R-:W-:Y:S05]  /*14fe0*/  BSYNC.RECONVERGENT B0 ;  /* 0x0000000000007941 */ /* 0x000fea0003800200 */
.L_x_299:
[----:B------:R-:W-:Y:S01]  /*14ff0*/  FMUL R2, R17, R17 ;  /* 0x0000001111027220 */ /* 0x000fe20000400000 */
[----:B------:R-:W-:Y:S01]  /*15000*/  BSSY.RECONVERGENT B0, `(.L_x_301) ;  /* 0x000004d000007945 */ /* 0x000fe20003800200 */
[-C--:B------:R-:W-:Y:S01]  /*15010*/  FMUL R15, R28, R23.reuse ;  /* 0x000000171c0f7220 */ /* 0x080fe20000400000 */
[----:B------:R-:W-:Y:S01]  /*15020*/  FMUL R19, R19, R23 ;  /* 0x0000001713137220 */ /* 0x000fe20000400000 */
[----:B------:R-:W-:Y:S01]  /*15030*/  FFMA R2, R21, R21, R2 ;  /* 0x0000001515027223 */ /* 0x000fe20000000002 */
[----:B------:R-:W-:Y:S01]  /*15040*/  FMUL R26, R26, R23 ;  /* 0x000000171a1a7220 */ /* 0x000fe20000400000 */
[----:B------:R-:W-:Y:S02]  /*15050*/  MOV R12, RZ ;  /* 0x000000ff000c7202 */ /* 0x000fe40000000f00 */
        /* <DEDUP_REMOVED lines=61> */
[----:B------:R-:W0:Y:S02]  /*15430*/  F2I.NTZ R27, R23 ;  /* 0x00000017001b7305 */ /* 0x000e240000203100 */
[----:B------:R-:W-:-:S04]  /*15440*/  FFMA R31, R12, R31, 0.055503588169813156128 ;  /* 0x3d6357bb0c1f7423 */ /* 0x000fc8000000001f */
[----:B------:R-:W-:-:S04]  /*15450*/  FFMA R31, R12, R31, 0.24022644758224487305 ;  /* 0x3e75fdec0c1f7423 */ /* 0x000fc8000000001f */
[----:B------:R-:W-:-:S04]  /*15460*/  FFMA R31, R12, R31, 0.69314718246459960938 ;  /* 0x3f3172180c1f7423 */ /* 0x000fc8000000001f */
[----:B------:R-:W-:Y:S01]  /*15470*/  FFMA R31, R12, R31, 1 ;  /* 0x3f8000000c1f7423 */ /* 0x000fe2000000001f */
[----:B0-----:R-:W-:Y:S01]  /*15480*/  IMAD R27, R27, 0x800000, -R24 ;  /* 0x008000001b1b7824 */ /* 0x001fe200078e0a18 */
[----:B------:R-:W-:Y:S02]  /*15490*/  FSEL R12, RZ, +INF , !P1 ;  /* 0x7f800000ff0c7808 */ /* 0x000fe40004800000 */
[----:B------:R-:W-:-:S04]  /*154a0*/  FMUL R28, R28, R31 ;  /* 0x0000001f1c1c7220 */ /* 0x000fc80000400000 */
[----:B------:R-:W-:Y:S01]  /*154b0*/  @!P0 FMUL R12, R27, R28 ;  /* 0x0000001c1b0c8220 */ /* 0x000fe20000400000 */
[----:B------:R-:W-:-:S07]  /*154c0*/  @!P2 LOP3.LUT R12, R2, 0x7f800000, RZ, 0x3c, !PT ;  /* 0x7f800000020ca812 */ /* 0x000fce00078e3cff */
.L_x_302:
[----:B------:R-:W-:Y:S05]  /*154d0*/  BSYNC.RECONVERGENT B0 ;  /* 0x0000000000007941 */ /* 0x000fea0003800200 */
.L_x_301:
[-C--:B------:R-:W-:Y:S01]  /*154e0*/  FMUL R24, R25, R12.reuse ;  /* 0x0000000c19187220 */ /* 0x080fe20000400000 */
[-C--:B------:R-:W-:Y:S01]  /*154f0*/  FMUL R21, R21, R12.reuse ;  /* 0x0000000c15157220 */ /* 0x080fe20000400000 */
[----:B------:R-:W-:Y:S01]  /*15500*/  FMUL R17, R17, R12 ;  /* 0x0000000c11117220 */ /* 0x000fe20000400000 */
[----:B------:R-:W-:Y:S01]  /*15510*/  BSSY.RECONVERGENT B0, `(.L_x_303) ;  /* 0x0000051000007945 */ /* 0x000fe20003800200 */
[-C--:B------:R-:W-:Y:S01]  /*15520*/  FMUL R23, R15, R24.reuse ;  /* 0x000000180f177220 */ /* 0x080fe20000400000 */
[----:B------:R-:W-:Y:S01]  /*15530*/  FMUL R28, R19, R21 ;  /* 0x00000015131c7220 */ /* 0x000fe20000400000 */
[C---:B------:R-:W-:Y:S02]  /*15540*/  FMUL R12, R26.reuse, R17 ;  /* 0x000000111a0c7220 */ /* 0x040fe40000400000 */
[----:B------:R-:W-:Y:S01]  /*15550*/  FFMA R2, R26, R21, -R23 ;  /* 0x000000151a027223 */ /* 0x000fe20000000817 */
[----:B------:R-:W-:Y:S01]  /*15560*/  FFMA R17, R15, R17, -R28 ;  /* 0x000000110f117223 */ /* 0x000fe2000000081c */
[----:B------:R-:W-:Y:S01]  /*15570*/  FFMA R12, R19, R24, -R12 ;  /* 0x00000018130c7223 */ /* 0x000fe2000000080c */
[----:B------:R-:W-:Y:S01]  /*15580*/  MOV R23, RZ ;  /* 0x000000ff00177202 */ /* 0x000fe20000000f00 */
        /* <DEDUP_REMOVED lines=68> */
[----:B0-----:R-:W-:Y:S02]  /*159d0*/  LEA R28, R28, -R25, 0x17 ;  /* 0x800000191c1c7211 */ /* 0x001fe400078eb8ff */
[----:B------:R-:W-:Y:S01]  /*159e0*/  FSEL R23, RZ, +INF , !P1 ;  /* 0x7f800000ff177808 */ /* 0x000fe20004800000 */
[----:B------:R-:W-:-:S04]  /*159f0*/  FMUL R27, R27, R34 ;  /* 0x000000221b1b7220 */ /* 0x000fc80000400000 */
[----:B------:R-:W-:Y:S01]  /*15a00*/  @!P0 FMUL R23, R28, R27 ;  /* 0x0000001b1c178220 */ /* 0x000fe20000400000 */
[----:B------:R-:W-:-:S07]  /*15a10*/  @!P2 LOP3.LUT R23, R21, 0x7f800000, RZ, 0x3c, !PT ;  /* 0x7f8000001517a812 */ /* 0x000fce00078e3cff */
.L_x_304:
[----:B------:R-:W-:Y:S05]  /*15a20*/  BSYNC.RECONVERGENT B0 ;  /* 0x0000000000007941 */ /* 0x000fea0003800200 */
.L_x_303:
        /* <DEDUP_REMOVED lines=88> */
.L_x_306:
[----:B------:R-:W-:Y:S05]  /*15fb0*/  BSYNC.RECONVERGENT B0 ;  /* 0x0000000000007941 */ /* 0x000fea0003800200 */
.L_x_305:
[----:B------:R-:W-:Y:S01]  /*15fc0*/  FSETP.GEU.AND P0, PT, R18, 1, PT ;  /* 0x3f8000001200780b */ /* 0x000fe20003f0e000 */
[-C--:B------:R-:W-:Y:S01]  /*15fd0*/  FMUL R12, R12, R25.reuse ;  /* 0x000000190c0c7220 */ /* 0x080fe20000400000 */
[-C--:B------:R-:W-:Y:S01]  /*15fe0*/  FMUL R2, R2, R25.reuse ;  /* 0x0000001902027220 */ /* 0x080fe20000400000 */
[----:B------:R-:W-:Y:S01]  /*15ff0*/  FMUL R21, R21, 1.1000000238418579102 ;  /* 0x3f8ccccd15157820 */ /* 0x000fe20000400000 */
[----:B------:R-:W-:Y:S01]  /*16000*/  FMUL R24, R17, R25 ;  /* 0x0000001911187220 */ /* 0x000fe20000400000 */
[----:B------:R-:W-:Y:S01]  /*16010*/  BSSY.RECONVERGENT B0, `(.L_x_307) ;  /* 0x0000038000007945 */ /* 0x000fe20003800200 */
[C---:B------:R-:W-:Y:S01]  /*16020*/  FMUL R39, R22.reuse, R26 ;  /* 0x0000001a16277220 */ /* 0x040fe20000400000 */
[C---:B------:R-:W-:Y:S01]  /*16030*/  FMUL R26, R21.reuse, R12 ;  /* 0x0000000c151a7220 */ /* 0x040fe20000400000 */
[C---:B------:R-:W-:Y:S01]  /*16040*/  FMUL R25, R21.reuse, R2 ;  /* 0x0000000215197220 */ /* 0x040fe20000400000 */
[C---:B------:R-:W-:Y:S01]  /*16050*/  FMUL R40, R22.reuse, R15 ;  /* 0x0000000f16287220 */ /* 0x040fe20000400000 */
[----:B------:R-:W-:Y:S01]  /*16060*/  FMUL R38, R22, R19 ;  /* 0x0000001316267220 */ /* 0x000fe20000400000 */
        /* <DEDUP_REMOVED lines=20> */
[----:B------:R-:W-:-:S04]  /*161b0*/  @P1 FADD R2, R2, 1 ;  /* 0x3f80000002021421 */ /* 0x000fc80000000000 */
[----:B------:R-:W-:-:S07]  /*161c0*/  @P0 IMAD.MOV.U32 R15, RZ, RZ, R2 ;  /* 0x000000ffff0f0224 */ /* 0x000fce00078e0002 */
.L_x_311:
[----:B------:R-:W-:Y:S05]  /*161d0*/  BSYNC.RECONVERGENT B1 ;  /* 0x0000000000017941 */ /* 0x000fea0003800200 */
.L_x_310:
[----:B------:R-:W-:Y:S01]  /*161e0*/  FADD R18, R18, -R15 ;  /* 0x8000000f12127221 */ /* 0x000fe20000000000 */
[----:B------:R-:W-:Y:S06]  /*161f0*/  BRA `(.L_x_308) ;  /* 0x0000000000647947 */ /* 0x000fec0003800000 */
.L_x_309:
[C---:B------:R-:W-:Y:S01]  /*16200*/  LOP3.LUT R2, R18.reuse, 0xff800000, RZ, 0xc0, !PT ;  /* 0xff80000012027812 */ /* 0x040fe200078ec0ff */
[----:B------:R-:W-:Y:S01]  /*16210*/  BSSY.RECONVERGENT B1, `(.L_x_312) ;  /* 0x0000015000017945 */ /* 0x000fe20003800200 */
[----:B------:R-:W-:Y:S02]  /*16220*/  ISETP.GT.U32.AND P1, PT, R18, 0x7f7fffff, PT ;  /* 0x7f7fffff1200780c */ /* 0x000fe40003f24070 */
[----:B------:R-:W-:Y:S02]  /*16230*/  IADD3 R12, PT, PT, R2, -0x3f800000, RZ ;  /* 0xc0800000020c7810 */ /* 0x000fe40007ffe0ff */
[----:B------:R-:W-:Y:S02]  /*16240*/  LOP3.LUT R2, R18, 0x7fffff, RZ, 0xc0, !PT ;  /* 0x007fffff12027812 */ /* 0x000fe400078ec0ff */
[----:B------:R-:W-:Y:S02]  /*16250*/  ISETP.NE.AND P0, PT, R12, RZ, PT ;  /* 0x000000ff0c00720c */ /* 0x000fe40003f05270 */
[----:B------:R-:W-:-:S02]  /*16260*/  MOV R15, 0x7fffffff ;  /* 0x7fffffff000f7802 */ /* 0x000fc40000000f00 */
[----:B------:R-:W-:Y:S02]  /*16270*/  LOP3.LUT R2, R2, 0x3f800000, RZ, 0xfc, !PT ;  /* 0x3f80000002027812 */ /* 0x000fe400078efcff */
[----:B------:R-:W-:-:S07]  /*16280*/  FSEL R19, R15, 8388608, P1 ;  /* 0x4b0000000f137808 */ /* 0x000fce0000800000 */
[----:B------:R-:W-:Y:S05]  /*16290*/  @!P0 BRA `(.L_x_313) ;  /* 0x0000000000308947 */ /* 0x000fea0003800000 */
.L_x_314:
[----:B------:R-:W-:-:S04]  /*162a0*/  VIMNMX.U32 R15, PT, PT, R12, 0xb800000, PT ;  /* 0x0b8000000c0f7848 */ /* 0x000fc80003fe0000 */
[C---:B------:R-:W-:Y:S01]  /*162b0*/  IADD3 R12, PT, PT, -R15.reuse, R12, RZ ;  /* 0x0000000c0f0c7210 */ /* 0x040fe20007ffe1ff */
[----:B------:R-:W-:-:S03]  /*162c0*/  IMAD.IADD R2, R15, 0x1, R2 ;  /* 0x000000010f027824 */ /* 0x000fc600078e0202 */
[----:B------:R-:W-:Y:S01]  /*162d0*/  ISETP.NE.AND P1, PT, R12, RZ, PT ;  /* 0x000000ff0c00720c */ /* 0x000fe20003f25270 */
[----:B------:R-:W-:-:S04]  /*162e0*/  FADD R17, R2, -R2 ;  /* 0x8000000202117221 */ /* 0x000fc80000000000 */
[----:B------:R-:W-:-:S04]  /*162f0*/  FADD R17, R2, R17 ;  /* 0x0000001102117221 */ /* 0x000fc80000000000 */
[----:B------:R-:W-:-:S04]  /*16300*/  FADD R18, R2, -R17 ;  /* 0x8000001102127221 */ /* 0x000fc80000000000 */
[----:B------:R-:W-:-:S04]  /*16310*/  FFMA.RZ R18, R18, 1, R17 ;  /* 0x3f80000012127823 */ /* 0x000fc8000000c011 */
[----:B------:R-:W0:Y:S02]  /*16320*/  FRND.TRUNC R17, R18 ;  /* 0x0000001200117307 */ /* 0x000e24000020d000 */
[----:B0-----:R-:W-:-:S05]  /*16330*/  FADD R2, R2, -R17 ;  /* 0x8000001102027221 */ /* 0x001fca0000000000 */
[----:B------:R-:W-:-:S13]  /*16340*/  ISETP.NE.AND P0, PT, R2, RZ, PT ;  /* 0x000000ff0200720c */ /* 0x000fda0003f05270 */
[----:B------:R-:W-:Y:S05]  /*16350*/  @P0 BRA P1, `(.L_x_314) ;  /* 0xfffffffc00d00947 */ /* 0x000fea000083ffff */
.L_x_313:
[----:B------:R-:W-:Y:S05]  /*16360*/  BSYNC.RECONVERGENT B1 ;  /* 0x0000000000017941 */ /* 0x000fea0003800200 */
.L_x_312:
[----:B------:R-:W-:-:S04]  /*16370*/  FMUL R2, R2, 1.1920928955078125e-07 ;  /* 0x3400000002027820 */ /* 0x000fc80000400000 */
[----:B------:R-:W-:-:S07]  /*16380*/  FMUL R18, R19, R2 ;  /* 0x0000000213127220 */ /* 0x000fce0000400000 */
.L_x_308:
[----:B------:R-:W-:Y:S05]  /*16390*/  BSYNC.RECONVERGENT B0 ;  /* 0x0000000000007941 */ /* 0x000fea0003800200 */
.L_x_307:
        /* <DEDUP_REMOVED lines=28> */
.L_x_317:
        /* <DEDUP_REMOVED lines=44> */
.L_x_316:
[----:B------:R-:W-:Y:S05]  /*16820*/  BSYNC.RECONVERGENT B0 ;  /* 0x0000000000007941 */ /* 0x000fea0003800200 */
.L_x_315:
[----:B------:R-:W-:Y:S02]  /*16830*/  HFMA2 R23, -RZ, RZ, 1.0078125, -8.98838043212890625e-05 ;  /* 0x3c0885e4ff177431 */ /* 0x000fe400000001ff */
[----:B------:R-:W-:Y:S02]  /*16840*/  IMAD.MOV.U32 R19, RZ, RZ, 0x37cbac00 ;  /* 0x37cbac00ff137424 */ /* 0x000fe400078e00ff */
[----:B------:R-:W-:Y:S01]  /*16850*/  FMUL R12, R11, R11 ;  /* 0x0000000b0b0c7220 */ /* 0x000fe20000400000 */
[C---:B------:R-:W-:Y:S01]  /*16860*/  LOP3.LUT R18, R2.reuse, 0x1, RZ, 0xc0, !PT ;  /* 0x0000000102127812 */ /* 0x040fe200078ec0ff */
[----:B------:R-:W-:Y:S01]  /*16870*/  IMAD.MOV.U32 R22, RZ, RZ, 0x3e2aaaa8 ;  /* 0x3e2aaaa8ff167424 */ /* 0x000fe200078e00ff */
[----:B------:R-:W-:Y:S01]  /*16880*/  IADD3 R2, PT, PT, R2, 0x1, RZ ;  /* 0x0000000102027810 */ /* 0x000fe20007ffe0ff */
[----:B------:R-:W-:Y:S01]  /*16890*/  FFMA R15, R12, R19, -0.0013887860113754868507 ;  /* 0xbab607ed0c0f7423 */ /* 0x000fe20000000013 */
[----:B------:R-:W-:Y:S01]  /*168a0*/  ISETP.NE.U32.AND P0, PT, R18, 0x1, PT ;  /* 0x000000011200780c */ /* 0x000fe20003f05070 */
[----:B------:R-:W-:Y:S01]  /*168b0*/  BSSY.RECONVERGENT B0, `(.L_x_318) ;  /* 0x000004f000007945 */ /* 0x000fe20003800200 */
[----:B------:R-:W-:-:S02]  /*168c0*/  LOP3.LUT P1, RZ, R2, 0x2, RZ, 0xc0, !PT ;  /* 0x0000000202ff7812 */ /* 0x000fc4000782c0ff */
[----:B------:R-:W-:Y:S02]  /*168d0*/  FSEL R15, R15, -0.00019574658654164522886, P0 ;  /* 0xb94d41530f0f7808 */ /* 0x000fe40000000000 */
[----:B------:R-:W-:Y:S02]  /*168e0*/  FSEL R35, R23, 0.041666727513074874878, !P0 ;  /* 0x3d2aaabb17237808 */ /* 0x000fe40004000000 */
[----:B------:R-:W-:Y:S02]  /*168f0*/  FSEL R2, R11, 1, !P0 ;  /* 0x3f8000000b027808 */ /* 0x000fe40004000000 */
[----:B------:R-:W-:Y:S01]  /*16900*/  FSEL R18, -R22, -0.4999999701976776123, !P0 ;  /* 0xbeffffff16127808 */ /* 0x000fe20004000100 */
[----:B------:R-:W-:Y:S01]  /*16910*/  FFMA R15, R12, R15, R35 ;  /* 0x0000000f0c0f7223 */ /* 0x000fe20000000023 */
[----:B------:R-:W-:Y:S01]  /*16920*/  FSETP.GT.AND P0, PT, R24, 0.25, PT ;  /* 0x3e8000001800780b */ /* 0x000fe20003f04000 */
[C---:B------:R-:W-:Y:S02]  /*16930*/  FFMA R11, R12.reuse, R2, RZ ;  /* 0x000000020c0b7223 */ /* 0x040fe400000000ff */
        /* <DEDUP_REMOVED lines=26> */
.L_x_320:
        /* <DEDUP_REMOVED lines=30> */
[C---:B------:R-:W-:Y:S01]  /*16cc0*/  SHF.L.W.U32.HI R12, R11.reuse, 0x2, R2 ;  /* 0x000000020b0c7819 */ /* 0x040fe20000010e02 */
[----:B------:R-:W-:-:S03]  /*16cd0*/  IMAD.SHL.U32 R11, R11, 0x4, RZ ;  /* 0x000000040b0b7824 */ /* 0x000fc600078e00ff */
[----:B------:R-:W-:Y:S02]  /*16ce0*/  SHF.R.S32.HI R15, RZ, 0x1f, R12 ;  /* 0x0000001fff0f7819 */ /* 0x000fe4000001140c */
[C---:B------:R-:W-:Y:S02]  /*16cf0*/  LOP3.LUT R27, R12.reuse, R27, RZ, 0x3c, !PT ;  /* 0x0000001b0c1b7212 */ /* 0x040fe400078e3cff */
[C---:B------:R-:W-:Y:S02]  /*16d00*/  LOP3.LUT R16, R15.reuse, R11, RZ, 0x3c, !PT ;  /* 0x0000000b0f107212 */ /* 0x040fe400078e3cff */
[----:B------:R-:W-:Y:S02]  /*16d10*/  LOP3.LUT R17, R15, R12, RZ, 0x3c, !PT ;  /* 0x0000000c0f117212 */ /* 0x000fe400078e3cff */
[----:B------:R-:W-:Y:S02]  /*16d20*/  LEA.HI R37, R12, R37, RZ, 0x1 ;  /* 0x000000250c257211 */ /* 0x000fe400078f08ff */
[----:B------:R-:W-:-:S02]  /*16d30*/  ISETP.GE.AND P0, PT, R27, RZ, PT ;  /* 0x000000ff1b00720c */ /* 0x000fc40003f06270 */
[----:B------:R-:W1:Y:S01]  /*16d40*/  I2F.F64.S64 R16, R16 ;  /* 0x0000001000107312 */ /* 0x000e620000301c00 */
[----:B------:R-:W-:-:S04]  /*16d50*/  IADD3 R2, PT, PT, -R37, RZ, RZ ;  /* 0x000000ff25027210 */ /* 0x000fc80007ffe1ff */
[----:B------:R-:W-:Y:S01]  /*16d60*/  @!P1 MOV R37, R2 ;  /* 0x0000000200259202 */ /* 0x000fe20000000f00 */
[----:B-1----:R-:W-:-:S10]  /*16d70*/  DMUL R34, R16, UR4 ;  /* 0x0000000410227c28 */ /* 0x002fd40008000000 */
[----:B------:R-:W1:Y:S02]  /*16d80*/  F2F.F32.F64 R34, R34 ;  /* 0x0000002200227310 */ /* 0x000e640000301000 */
[----:B01----:R-:W-:-:S07]  /*16d90*/  FSEL R17, -R34, R34, !P0 ;  /* 0x0000002222117208 */ /* 0x003fce0004000100 */
.L_x_319:
[----:B------:R-:W-:Y:S05]  /*16da0*/  BSYNC.RECONVERGENT B0 ;  /* 0x0000000000007941 */ /* 0x000fea0003800200 */
.L_x_318:
[----:B------:R-:W-:Y:S01]  /*16db0*/  FMUL R39, R24, 6.2831850051879882812 ;  /* 0x40c90fda18277820 */ /* 0x000fe20000400000 */
[----:B------:R-:W-:Y:S01]  /*16dc0*/  LOP3.LUT R2, R37, 0x1, RZ, 0xc0, !PT ;  /* 0x0000000125027812 */ /* 0x000fe200078ec0ff */
[----:B------:R-:W-:Y:S01]  /*16dd0*/  FMUL R11, R17, R17 ;  /* 0x00000011110b7220 */ /* 0x000fe20000400000 */
[----:B------:R-:W-:Y:S02]  /*16de0*/  IMAD.MOV.U32 R27, RZ, RZ, 0x3d2aaabb ;  /* 0x3d2aaabbff1b7424 */ /* 0x000fe400078e00ff */
[----:B------:R-:W-:Y:S01]  /*16df0*/  FMUL R15, R39, 0.63661974668502807617 ;  /* 0x3f22f983270f7820 */ /* 0x000fe20000400000 */
[----:B------:R-:W-:Y:S01]  /*16e00*/  ISETP.NE.U32.AND P0, PT, R2, 0x1, PT ;  /* 0x000000010200780c */ /* 0x000fe20003f05070 */
[----:B------:R-:W-:Y:S01]  /*16e10*/  FFMA R2, R11, R19, -0.0013887860113754868507 ;  /* 0xbab607ed0b027423 */ /* 0x000fe20000000013 */
[----:B------:R-:W-:Y:S01]  /*16e20*/  MOV R24, 0x3effffff ;  /* 0x3effffff00187802 */ /* 0x000fe20000000f00 */
[----:B------:R-:W0:Y:S01]  /*16e30*/  F2I.NTZ R40, R15 ;  /* 0x0000000f00287305 */ /* 0x000e220000203100 */
[----:B------:R-:W-:Y:S01]  /*16e40*/  FSEL R12, R27, 0.0083327032625675201416, !P0 ;  /* 0x3c0885e41b0c7808 */ /* 0x000fe20004000000 */
[----:B------:R-:W-:Y:S01]  /*16e50*/  BSSY.RECONVERGENT B0, `(.L_x_321) ;  /* 0x000004a000007945 */ /* 0x000fe20003800200 */
[----:B------:R-:W-:-:S02]  /*16e60*/  FSEL R2, R2, -0.00019574658654164522886, !P0 ;  /* 0xb94d415302027808 */ /* 0x000fc40004000000 */
[----:B------:R-:W-:Y:S02]  /*16e70*/  FSEL R16, -R24, -0.16666662693023681641, !P0 ;  /* 0xbe2aaaa818107808 */ /* 0x000fe40004000100 */
[----:B------:R-:W-:Y:S01]  /*16e80*/  LOP3.LUT P1, RZ, R37, 0x2, RZ, 0xc0, !PT ;  /* 0x0000000225ff7812 */ /* 0x000fe2000782c0ff */
[----:B------:R-:W-:Y:S01]  /*16e90*/  FFMA R12, R11, R2, R12 ;  /* 0x000000020b0c7223 */ /* 0x000fe2000000000c */
[----:B------:R-:W-:Y:S02]  /*16ea0*/  FSEL R2, R17, 1, P0 ;  /* 0x3f80000011027808 */ /* 0x000fe40000000000 */
[----:B------:R-:W-:Y:S01]  /*16eb0*/  FSETP.GE.AND P0, PT, |R39|, 105615, PT ;  /* 0x47ce47802700780b */ /* 0x000fe20003f06200 */
[C---:B------:R-:W-:Y:S02]  /*16ec0*/  FFMA R12, R11.reuse, R12, R16 ;  /* 0x0000000c0b0c7223 */ /* 0x040fe40000000010 */
        /* <DEDUP_REMOVED lines=8> */
[----:B------:R-:W-:Y:S01]  /*16f50*/  FFMA R15, R18, -5.3903029534742383927e-15, R15 ;  /* 0xa7c234c5120f7823 */ /* 0x000fe2000000000f */
[----:B------:R-:W-:Y:S01]  /*16f60*/  FMUL R21, R21, R2 ;  /* 0x0000000215157220 */ /* 0x000fe20000400000 */
        /* <DEDUP_REMOVED lines=12> */
.L_x_323:
        /* <DEDUP_REMOVED lines=32> */
[C---:B------:R-:W-:Y:S02]  /*17230*/  LOP3.LUT R39, R12.reuse, R39, RZ, 0x3c, !PT ;  /* 0x000000270c277212 */ /* 0x040fe400078e3cff */
[C---:B------:R-:W-:Y:S02]  /*17240*/  LOP3.LUT R16, R15.reuse, R11, RZ, 0x3c, !PT ;  /* 0x0000000b0f107212 */ /* 0x040fe400078e3cff */
[----:B------:R-:W-:Y:S02]  /*17250*/  LOP3.LUT R17, R15, R12, RZ, 0x3c, !PT ;  /* 0x0000000c0f117212 */ /* 0x000fe400078e3cff */
        /* <DEDUP_REMOVED lines=9> */
.L_x_322:
[----:B------:R-:W-:Y:S05]  /*172f0*/  BSYNC.RECONVERGENT B0 ;  /* 0x0000000000007941 */ /* 0x000fea0003800200 */
.L_x_321:
        /* <DEDUP_REMOVED lines=14> */
[----:B------:R-:W-:Y:S01]  /*173e0*/  FFMA R12, R11, R12, R17 ;  /* 0x0000000c0b0c7223 */ /* 0x000fe20000000011 */
[----:B------:R-:W-:-:S03]  /*173f0*/  FADD R11, R32, R32 ;  /* 0x00000020200b7221 */ /* 0x000fc60000000000 */
[----:B------:R-:W-:Y:S01]  /*17400*/  FFMA R2, R15, R12, R2 ;  /* 0x0000000c0f027223 */ /* 0x000fe20000000002 */
[----:B------:R-:W-:-:S03]  /*17410*/  FFMA R11, -R32, R32, R11 ;  /* 0x00000020200b7223 */ /* 0x000fc6000000010b */
[----:B------:R-:W-:Y:S01]  /*17420*/  @P1 FADD R2, RZ, -R2 ;  /* 0x80000002ff021221 */ /* 0x000fe20000000000 */
[----:B------:R-:W-:-:S03]  /*17430*/  FADD R15, -R11, 1 ;  /* 0x3f8000000b0f7421 */ /* 0x000fc60000000100 */
[----:B------:R-:W-:-:S04]  /*17440*/  FADD R2, R2, R2 ;  /* 0x0000000202027221 */ /* 0x000fc80000000000 */
[----:B------:R-:W-:-:S04]  /*17450*/  FADD R2, -R2, 2 ;  /* 0x4000000002027421 */ /* 0x000fc80000000100 */
[----:B------:R-:W-:Y:S01]  /*17460*/  FMUL R15, R2, R15 ;  /* 0x0000000f020f7220 */ /* 0x000fe20000400000 */
[----:B------:R-:W-:-:S03]  /*17470*/  IMAD.MOV.U32 R2, RZ, RZ, R13 ;  /* 0x000000ffff027224 */ /* 0x000fc600078e000d */
[----:B------:R-:W-:-:S04]  /*17480*/  FFMA R15, R28, R11, R15 ;  /* 0x0000000b1c0f7223 */ /* 0x000fc8000000000f */
[-C--:B------:R-:W-:Y:S01]  /*17490*/  FFMA R26, R31, R15.reuse, R26 ;  /* 0x0000000f1f1a7223 */ /* 0x080fe2000000001a */
[-C--:B------:R-:W-:Y:S01]  /*174a0*/  FFMA R33, R33, R15.reuse, R38 ;  /* 0x0000000f21217223 */ /* 0x080fe20000000026 */
[----:B------:R-:W-:Y:S01]  /*174b0*/  FFMA R21, R36, R15, R21 ;  /* 0x0000000f24157223 */ /* 0x000fe20000000015 */
[----:B------:R-:W-:Y:S01]  /*174c0*/  MOV R15, R14 ;  /* 0x0000000e000f7202 */ /* 0x000fe20000000f00 */
[----:B------:R-:W-:Y:S01]  /*174d0*/  FADD R29, R29, R26 ;  /* 0x0000001a1d1d7221 */ /* 0x000fe20000000000 */
[----:B------:R-:W-:Y:S01]  /*174e0*/  FADD R18, R20, R33 ;  /* 0x0000002114127221 */ /* 0x000fe20000000000 */
[----:B------:R-:W-:Y:S01]  /*174f0*/  FADD R30, R30, R21 ;  /* 0x000000151e1e7221 */ /* 0x000fe20000000000 */
        /* <DEDUP_REMOVED lines=12> */
.L_x_326:
        /* <DEDUP_REMOVED lines=32> */
[----:B------:R-:W-:-:S04]  /*177c0*/  SHF.R.S32.HI R12, RZ, 0x1f, R15 ;  /* 0x0000001fff0c7819 */ /* 0x000fc8000001140f */
[C---:B------:R-:W-:Y:S02]  /*177d0*/  LOP3.LUT R20, R12.reuse, R11, RZ, 0x3c, !PT ;  /* 0x0000000b0c147212 */ /* 0x040fe400078e3cff */
[----:B------:R-:W-:Y:S02]  /*177e0*/  LOP3.LUT R21, R12, R15, RZ, 0x3c, !PT ;  /* 0x0000000f0c157212 */ /* 0x000fe400078e3cff */
[C---:B------:R-:W-:Y:S02]  /*177f0*/  LOP3.LUT R11, R15.reuse, R10, RZ, 0x3c, !PT ;  /* 0x0000000a0f0b7212 */ /* 0x040fe400078e3cff */
[----:B------:R-:W-:Y:S02]  /*17800*/  LEA.HI R15, R15, R2, RZ, 0x1 ;  /* 0x000000020f0f7211 */ /* 0x000fe400078f08ff */
[----:B------:R-:W0:Y:S01]  /*17810*/  I2F.F64.S64 R20, R20 ;  /* 0x0000001400147312 */ /* 0x000e220000301c00 */
[----:B------:R-:W-:Y:S02]  /*17820*/  ISETP.GE.AND P0, PT, R11, RZ, PT ;  /* 0x000000ff0b00720c */ /* 0x000fe40003f06270 */
[----:B------:R-:W-:-:S04]  /*17830*/  IADD3 R2, PT, PT, -R15, RZ, RZ ;  /* 0x000000ff0f027210 */ /* 0x000fc80007ffe1ff */
[----:B------:R-:W-:Y:S01]  /*17840*/  @!P1 MOV R15, R2 ;  /* 0x00000002000f9202 */ /* 0x000fe20000000f00 */
[----:B0-----:R-:W-:-:S10]  /*17850*/  DMUL R16, R20, UR4 ;  /* 0x0000000414107c28 */ /* 0x001fd40008000000 */
[----:B------:R-:W0:Y:S02]  /*17860*/  F2F.F32.F64 R16, R16 ;  /* 0x0000001000107310 */ /* 0x000e240000301000 */
[----:B0-----:R-:W-:-:S07]  /*17870*/  FSEL R2, -R16, R16, !P0 ;  /* 0x0000001010027208 */ /* 0x001fce0004000100 */
.L_x_325:
[----:B------:R-:W-:Y:S05]  /*17880*/  BSYNC.RECONVERGENT B0 ;  /* 0x0000000000007941 */ /* 0x000fea0003800200 */
.L_x_324:
[C---:B------:R-:W-:Y:S01]  /*17890*/  LOP3.LUT R12, R15.reuse, 0x1, RZ, 0xc0, !PT ;  /* 0x000000010f0c7812 */ /* 0x040fe200078ec0ff */
[----:B------:R-:W-:Y:S01]  /*178a0*/  FMUL R11, R2, R2 ;  /* 0x00000002020b7220 */ /* 0x000fe20000400000 */
[----:B------:R-:W-:Y:S01]  /*178b0*/  VIADD R15, R15, 0x1 ;  /* 0x000000010f0f7836 */ /* 0x000fe20000000000 */
[----:B------:R-:W-:Y:S01]  /*178c0*/  BSSY.RECONVERGENT B0, `(.L_x_327) ;  /* 0x0000046000007945 */ /* 0x000fe20003800200 */
[----:B------:R-:W-:Y:S01]  /*178d0*/  ISETP.NE.U32.AND P0, PT, R12, 0x1, PT ;  /* 0x000000010c00780c */ /* 0x000fe20003f05070 */
[----:B------:R-:W-:Y:S02]  /*178e0*/  FFMA R12, R11, R19, -0.0013887860113754868507 ;  /* 0xbab607ed0b0c7423 */ /* 0x000fe40000000013 */
        /* <DEDUP_REMOVED lines=23> */
.L_x_329:
        /* <DEDUP_REMOVED lines=36> */
[----:B0-----:R-:W-:Y:S02]  /*17ca0*/  LEA.HI R14, R13, R2, RZ, 0x1 ;  /* 0x000000020d0e7211 */ /* 0x001fe400078f08ff */
[----:B------:R-:W-:Y:S02]  /*17cb0*/  ISETP.GE.AND P0, PT, R10, RZ, PT ;  /* 0x000000ff0a00720c */ /* 0x000fe40003f06270 */
[----:B------:R-:W0:Y:S01]  /*17cc0*/  I2F.F64.S64 R16, R16 ;  /* 0x0000001000107312 */ /* 0x000e220000301c00 */
[----:B------:R-:W-:-:S04]  /*17cd0*/  IADD3 R2, PT, PT, -R14, RZ, RZ ;  /* 0x000000ff0e027210 */ /* 0x000fc80007ffe1ff */
[----:B------:R-:W-:Y:S01]  /*17ce0*/  @!P1 MOV R14, R2 ;  /* 0x00000002000e9202 */ /* 0x000fe20000000f00 */
[----:B0-----:R-:W-:-:S10]  /*17cf0*/  DMUL R20, R16, UR4 ;  /* 0x0000000410147c28 */ /* 0x001fd40008000000 */
[----:B------:R-:W0:Y:S02]  /*17d00*/  F2F.F32.F64 R20, R20 ;  /* 0x0000001400147310 */ /* 0x000e240000301000 */
[----:B0-----:R-:W-:-:S07]  /*17d10*/  FSEL R13, -R20, R20, !P0 ;  /* 0x00000014140d7208 */ /* 0x001fce0004000100 */
.L_x_328:
[----:B------:R-:W-:Y:S05]  /*17d20*/  BSYNC.RECONVERGENT B0 ;  /* 0x0000000000007941 */ /* 0x000fea0003800200 */
.L_x_327:
[----:B------:R-:W-:Y:S01]  /*17d30*/  FMUL R2, R13, R13 ;  /* 0x0000000d0d027220 */ /* 0x000fe20000400000 */
[C---:B------:R-:W-:Y:S02]  /*17d40*/  LOP3.LUT R10, R14.reuse, 0x1, RZ, 0xc0, !PT ;  /* 0x000000010e0a7812 */ /* 0x040fe400078ec0ff */
[----:B------:R-:W-:Y:S01]  /*17d50*/  LOP3.LUT P1, RZ, R14, 0x2, RZ, 0xc0, !PT ;  /* 0x000000020eff7812 */ /* 0x000fe2000782c0ff */
[----:B------:R-:W-:Y:S01]  /*17d60*/  FFMA R19, R2, R19, -0.0013887860113754868507 ;  /* 0xbab607ed02137423 */ /* 0x000fe20000000013 */
[----:B------:R-:W-:-:S04]  /*17d70*/  ISETP.NE.U32.AND P0, PT, R10, 0x1, PT ;  /* 0x000000010a00780c */ /* 0x000fc80003f05070 */
[----:B------:R-:W-:Y:S02]  /*17d80*/  FSEL R27, R27, 0.0083327032625675201416, !P0 ;  /* 0x3c0885e41b1b7808 */ /* 0x000fe40004000000 */
[----:B------:R-:W-:Y:S02]  /*17d90*/  FSEL R19, R19, -0.00019574658654164522886, !P0 ;  /* 0xb94d415313137808 */ /* 0x000fe40004000000 */
[----:B------:R-:W-:Y:S02]  /*17da0*/  FSEL R13, R13, 1, P0 ;  /* 0x3f8000000d0d7808 */ /* 0x000fe40000000000 */
[----:B------:R-:W-:Y:S01]  /*17db0*/  FSEL R24, -R24, -0.16666662693023681641, !P0 ;  /* 0xbe2aaaa818187808 */ /* 0x000fe20004000100 */
[C---:B------:R-:W-:Y:S02]  /*17dc0*/  FFMA R19, R2.reuse, R19, R27 ;  /* 0x0000001302137223 */ /* 0x040fe4000000001b */
[C---:B------:R-:W-:Y:S02]  /*17dd0*/  FFMA R10, R2.reuse, R13, RZ ;  /* 0x0000000d020a7223 */ /* 0x040fe400000000ff */
[----:B------:R-:W-:-:S04]  /*17de0*/  FFMA R19, R2, R19, R24 ;  /* 0x0000001302137223 */ /* 0x000fc80000000018 */
[----:B------:R-:W-:-:S04]  /*17df0*/  FFMA R13, R10, R19, R13 ;  /* 0x000000130a0d7223 */ /* 0x000fc8000000000d */
[----:B------:R-:W-:-:S04]  /*17e00*/  @P1 FADD R13, RZ, -R13 ;  /* 0x8000000dff0d1221 */ /* 0x000fc80000000000 */
[----:B------:R-:W-:-:S04]  /*17e10*/  FMUL R11, RZ, R13 ;  /* 0x0000000dff0b7220 */ /* 0x000fc80000400000 */
[CC--:B------:R-:W-:Y:S01]  /*17e20*/  FMUL R2, R29.reuse, R11.reuse ;  /* 0x0000000b1d027220 */ /* 0x0c0fe20000400000 */
        /* <DEDUP_REMOVED lines=12> */
[----:B------:R-:W-:Y:S01]  /*17ef0*/  FMUL R12, R11, R10 ;  /* 0x0000000a0b0c7220 */ /* 0x000fe20000400000 */
[----:B------:R-:W-:Y:S01]  /*17f00*/  FFMA R2, -R29, R13, R2 ;  /* 0x0000000d1d027223 */ /* 0x000fe20000000102 */
        /* <DEDUP_REMOVED lines=8> */
[----:B------:R-:W-:-:S02]  /*17f90*/  FFMA R2, -R11, R2, R10 ;  /* 0x000000020b027223 */ /* 0x000fc4000000010a */
[CC--:B------:R-:W-:Y:S01]  /*17fa0*/  FFMA R10, -R11.reuse, R30.reuse, R17 ;  /* 0x0000001e0b0a7223 */ /* 0x0c0fe20000000111 */
[-C--:B------:R-:W-:Y:S01]  /*17fb0*/  FFMA R11, R11, R30.reuse, R12 ;  /* 0x0000001e0b0b7223 */ /* 0x080fe2000000000c */
[----:B------:R-:W-:Y:S01]  /*17fc0*/  FFMA R15, R15, R30, R2 ;  /* 0x0000001e0f0f7223 */ /* 0x000fe20000000002 */
[----:B------:R-:W-:Y:S06]  /*17fd0*/  BRA `(.L_x_330) ;  /* 0x0000012c00487947 */ /* 0x000fec0003800000 */
.L_x_55:
[----:B------:R-:W-:-:S13]  /*17fe0*/  FSETP.GEU.AND P0, PT, R2, 3, PT ;  /* 0x404000000200780b */ /* 0x000fda0003f0e000 */
[----:B------:R-:W-:Y:S05]  /*17ff0*/  @P0 BRA `(.L_x_331) ;  /* 0x000000c000e40947 */ /* 0x000fea0003800000 */
[----:B------:R-:W-:Y:S01]  /*18000*/  FFMA R3, RZ, UR5, R52 ;  /* 0x00000005ff037c23 */ /* 0x000fe20008000034 */
[----:B------:R-:W-:Y:S02]  /*18010*/  HFMA2 R4, -RZ, RZ, 0.66259765625, 2.662109375 ;  /* 0x394d4153ff047431 */ /* 0x000fe400000001ff */
[----:B------:R-:W-:Y:S01]  /*18020*/  IMAD.MOV.U32 R20, RZ, RZ, 0x37cbac00 ;  /* 0x37cbac00ff147424 */ /* 0x000fe200078e00ff */
[----:B------:R-:W-:Y:S01]  /*18030*/  BSSY.RECONVERGENT B0, `(.L_x_332) ;  /* 0x000004f000007945 */ /* 0x000fe20003800200 */
[C---:B------:R-:W-:Y:S01]  /*18040*/  FMUL R2, R3.reuse, 0.63661974668502807617 ;  /* 0x3f22f98303027820 */ /* 0x040fe20000400000 */
[----:B------:R-:W-:Y:S01]  /*18050*/  FSETP.GE.AND P0, PT, |R3|, 105615, PT ;  /* 0x47ce47800300780b */ /* 0x000fe20003f06200 */
[----:B------:R-:W-:Y:S01]  /*18060*/  FFMA R5, RZ, R20, -0.0013887860113754868507 ;  /* 0xbab607edff057423 */ /* 0x000fe20000000014 */
[----:B------:R-:W-:-:S03]  /*18070*/  FFMA R54, RZ, UR8, R0 ;  /* 0x00000008ff367c23 */ /* 0x000fc60008000000 */
[----:B------:R-:W0:Y:S01]  /*18080*/  F2I.NTZ R2, R2 ;  /* 0x0000000200027305 */ /* 0x000e220000203100 */
[----:B------:R-:W-:Y:S01]  /*18090*/  FFMA R4, RZ, -R4, 0.0083327032625675201416 ;  /* 0x3c0885e4ff047423 */ /* 0x000fe20000000804 */
[----:B------:R-:W-:Y:S01]  /*180a0*/  FFMA R6, RZ, R5, 0.041666727513074874878 ;  /* 0x3d2aaabbff067423 */ /* 0x000fe20000000005 */
[----:B------:R-:W-:Y:S02]  /*180b0*/  FFMA R5, RZ, RZ, RZ ;  /* 0x000000ffff057223 */ /* 0x000fe400000000ff */
[----:B------:R-:W-:Y:S01]  /*180c0*/  FFMA R4, RZ, R4, -0.16666662693023681641 ;  /* 0xbe2aaaa8ff047423 */ /* 0x000fe20000000004 */
[----:B------:R-:W-:-:S03]  /*180d0*/  FFMA R6, RZ, R6, -0.4999999701976776123 ;  /* 0xbeffffffff067423 */ /* 0x000fc60000000006 */
[----:B------:R-:W-:Y:S01]  /*180e0*/  FFMA R5, R5, R4, RZ ;  /* 0x0000000405057223 */ /* 0x000fe200000000ff */
[----:B------:R-:W-:-:S03]  /*180f0*/  FFMA R4, RZ, R6, 1 ;  /* 0x3f800000ff047423 */ /* 0x000fc60000000006 */
[----:B------:R-:W-:Y:S01]  /*18100*/  FMUL R17, RZ, R5 ;  /* 0x00000005ff117220 */ /* 0x000fe20000400000 */
[----:B------:R-:W-:Y:S01]  /*18110*/  FMUL R8, RZ, R4 ;  /* 0x00000004ff087220 */ /* 0x000fe20000400000 */
[-C--:B0-----:R-:W-:Y:S02]  /*18120*/  I2FP.F32.S32 R12, R2.reuse ;  /* 0x00000002000c7245 */ /* 0x081fe40000201400 */
[----:B------:R-:W-:Y:S01]  /*18130*/  MOV R15, R2 ;  /* 0x00000002000f7202 */ /* 0x000fe20000000f00 */
[--C-:B------:R-:W-:Y:S01]  /*18140*/  FADD R11, R4, R17.reuse ;  /* 0x00000011040b7221 */ /* 0x100fe20000000000 */
[----:B------:R-:W-:Y:S01]  /*18150*/  FADD R19, R8, R17 ;  /* 0x0000001108137221 */ /* 0x000fe20000000000 */
        /* <DEDUP_REMOVED lines=16> */
.L_x_334:
        /* <DEDUP_REMOVED lines=39> */
[----:B------:R-:W-:-:S04]  /*184d0*/  IADD3 R6, PT, PT, -R2, RZ, RZ ;  /* 0x000000ff02067210 */ /* 0x000fc80007ffe1ff */
[----:B------:R-:W-:Y:S01]  /*184e0*/  @!P0 MOV R2, R6 ;  /* 0x0000000600028202 */ /* 0x000fe20000000f00 */
[----:B-1----:R-:W-:-:S10]  /*184f0*/  DMUL R24, R22, UR10 ;  /* 0x0000000a16187c28 */ /* 0x002fd40008000000 */
[----:B------:R-:W1:Y:S02]  /*18500*/  F2F.F32.F64 R24, R24 ;  /* 0x0000001800187310 */ /* 0x000e640000301000 */
[----:B01----:R-:W-:-:S07]  /*18510*/  FSEL R6, -R24, R24, !P1 ;  /* 0x0000001818067208 */ /* 0x003fce0004800100 */
.L_x_333:
[----:B------:R-:W-:Y:S05]  /*18520*/  BSYNC.RECONVERGENT B0 ;  /* 0x0000000000007941 */ /* 0x000fea0003800200 */
.L_x_332:
[----:B------:R-:W-:Y:S01]  /*18530*/  FMUL R7, R6, R6 ;  /* 0x0000000606077220 */ /* 0x000fe20000400000 */
[C---:B------:R-:W-:Y:S01]  /*18540*/  LOP3.LUT R13, R2.reuse, 0x1, RZ, 0xc0, !PT ;  /* 0x00000001020d7812 */ /* 0x040fe200078ec0ff */
[----:B------:R-:W-:Y:S01]  /*18550*/  IMAD.MOV.U32 R21, RZ, RZ, 0x3d2aaabb ;  /* 0x3d2aaabbff157424 */ /* 0x000fe200078e00ff */
[----:B------:R-:W-:Y:S01]  /*18560*/  MOV R22, 0x3effffff ;  /* 0x3effffff00167802 */ /* 0x000fe20000000f00 */
[----:B------:R-:W-:Y:S01]  /*18570*/  FFMA R10, R7, R20, -0.0013887860113754868507 ;  /* 0xbab607ed070a7423 */ /* 0x000fe20000000014 */
[----:B------:R-:W-:Y:S01]  /*18580*/  ISETP.NE.U32.AND P0, PT, R13, 0x1, PT ;  /* 0x000000010d00780c */ /* 0x000fe20003f05070 */
[----:B------:R-:W-:Y:S01]  /*18590*/  BSSY.RECONVERGENT B0, `(.L_x_335) ;  /* 0x0000046000007945 */ /* 0x000fe20003800200 */
[----:B------:R-:W-:Y:S01]  /*185a0*/  LOP3.LUT P1, RZ, R2, 0x2, RZ, 0xc0, !PT ;  /* 0x0000000202ff7812 */ /* 0x000fe2000782c0ff */
[----:B------:R-:W-:Y:S01]  /*185b0*/  IMAD.MOV.U32 R2, RZ, RZ, R12 ;  /* 0x000000ffff027224 */ /* 0x000fe200078e000c */
        /* <DEDUP_REMOVED lines=23> */
.L_x_337:
        /* <DEDUP_REMOVED lines=44> */
.L_x_336:
[----:B------:R-:W-:Y:S05]  /*189f0*/  BSYNC.RECONVERGENT B0 ;  /* 0x0000000000007941 */ /* 0x000fea0003800200 */
.L_x_335:
[----:B------:R-:W-:Y:S01]  /*18a00*/  FMUL R7, R2, R2 ;  /* 0x0000000202077220 */ /* 0x000fe20000400000 */
[C---:B------:R-:W-:Y:S01]  /*18a10*/  LOP3.LUT R13, R6.reuse, 0x1, RZ, 0xc0, !PT ;  /* 0x00000001060d7812 */ /* 0x040fe200078ec0ff */
[----:B------:R-:W-:Y:S02]  /*18a20*/  HFMA2 R23, -RZ, RZ, 1.541015625, -0.052001953125 ;  /* 0x3e2aaaa8ff177431 */ /* 0x000fe400000001ff */
[----:B------:R-:W-:Y:S02]  /*18a30*/  IMAD.MOV.U32 R26, RZ, RZ, 0x3c0885e4 ;  /* 0x3c0885e4ff1a7424 */ /* 0x000fe400078e00ff */
[----:B------:R-:W-:Y:S01]  /*18a40*/  FFMA R10, R7, R20, -0.0013887860113754868507 ;  /* 0xbab607ed070a7423 */ /* 0x000fe20000000014 */
[----:B------:R-:W-:Y:S01]  /*18a50*/  ISETP.NE.U32.AND P0, PT, R13, 0x1, PT ;  /* 0x000000010d00780c */ /* 0x000fe20003f05070 */
[----:B------:R-:W-:Y:S01]  /*18a60*/  BSSY.RECONVERGENT B0, `(.L_x_338) ;  /* 0x000004f000007945 */ /* 0x000fe20003800200 */
[----:B------:R-:W-:Y:S01]  /*18a70*/  IADD3 R13, PT, PT, R6, 0x1, RZ ;  /* 0x00000001060d7810 */ /* 0x000fe20007ffe0ff */
[----:B------:R-:W-:Y:S01]  /*18a80*/  FADD R14, -R5, R8 ;  /* 0x00000008050e7221 */ /* 0x000fe20000000100 */
[----:B------:R-:W-:-:S02]  /*18a90*/  FSEL R10, R10, -0.00019574658654164522886, P0 ;  /* 0xb94d41530a0a7808 */ /* 0x000fc40000000000 */
[----:B------:R-:W-:Y:S02]  /*18aa0*/  FSEL R6, R26, 0.041666727513074874878, !P0 ;  /* 0x3d2aaabb1a067808 */ /* 0x000fe40004000000 */
[----:B------:R-:W-:Y:S02]  /*18ab0*/  LOP3.LUT P1, RZ, R13, 0x2, RZ, 0xc0, !PT ;  /* 0x000000020dff7812 */ /* 0x000fe4000782c0ff */
[----:B------:R-:W-:Y:S01]  /*18ac0*/  FSEL R2, R2, 1, !P0 ;  /* 0x3f80000002027808 */ /* 0x000fe20004000000 */
[----:B------:R-:W-:Y:S01]  /*18ad0*/  FFMA R6, R7, R10, R6 ;  /* 0x0000000a07067223 */ /* 0x000fe20000000006 */
[----:B------:R-:W-:Y:S02]  /*18ae0*/  FSEL R25, -R23, -0.4999999701976776123, !P0 ;  /* 0xbeffffff17197808 */ /* 0x000fe40004000100 */
[----:B------:R-:W-:Y:S01]  /*18af0*/  FSETP.GE.AND P0, PT, |R3|, 105615, PT ;  /* 0x47ce47800300780b */ /* 0x000fe20003f06200 */
[C---:B------:R-:W-:Y:S02]  /*18b00*/  FFMA R13, R7.reuse, R2, RZ ;  /* 0x00000002070d7223 */ /* 0x040fe400000000ff */
[----:B------:R-:W-:Y:S01]  /*18b10*/  FFMA R6, R7, R6, R25 ;  /* 0x0000000607067223 */ /* 0x000fe20000000019 */
[----:B------:R-:W-:-:S03]  /*18b20*/  IMAD.MOV.U32 R7, RZ, RZ, R15 ;  /* 0x000000ffff077224 */ /* 0x000fc600078e000f */
[----:B------:R-:W-:Y:S01]  /*18b30*/  FFMA R2, R13, R6, R2 ;  /* 0x000000060d027223 */ /* 0x000fe20000000002 */
[----:B------:R-:W-:-:S03]  /*18b40*/  FMUL R13, RZ, -R5 ;  /* 0x80000005ff0d7220 */ /* 0x000fc60000400000 */
[----:B------:R-:W-:Y:S01]  /*18b50*/  @P1 FADD R2, RZ, -R2 ;  /* 0x80000002ff021221 */ /* 0x000fe20000000000 */
[----:B------:R-:W-:-:S03]  /*18b60*/  FADD R16, R8, R13 ;  /* 0x0000000d08107221 */ /* 0x000fc60000000000 */
        /* <DEDUP_REMOVED lines=18> */
.L_x_340:
        /* <DEDUP_REMOVED lines=44> */
.L_x_339:
[----:B------:R-:W-:Y:S05]  /*18f50*/  BSYNC.RECONVERGENT B0 ;  /* 0x0000000000007941 */ /* 0x000fea0003800200 */
.L_x_338:
        /* <DEDUP_REMOVED lines=30> */
.L_x_343:
        /* <DEDUP_REMOVED lines=38> */
[----:B------:R-:W-:-:S03]  /*193a0*/  ISETP.GE.AND P0, PT, R2, RZ, PT ;  /* 0x000000ff0200720c */ /* 0x000fc60003f06270 */
[----:B------:R-:W-:-:S05]  /*193b0*/  IMAD.MOV R2, RZ, RZ, -R6 ;  /* 0x000000ffff027224 */ /* 0x000fca00078e0a06 */
[----:B------:R-:W-:Y:S01]  /*193c0*/  @!P1 MOV R6, R2 ;  /* 0x0000000200069202 */ /* 0x000fe20000000f00 */
[----:B-1----:R-:W-:-:S10]  /*193d0*/  DMUL R28, R24, UR10 ;  /* 0x0000000a181c7c28 */ /* 0x002fd40008000000 */
[----:B------:R-:W1:Y:S02]  /*193e0*/  F2F.F32.F64 R28, R28 ;  /* 0x0000001c001c7310 */ /* 0x000e640000301000 */
[----:B01----:R-:W-:-:S07]  /*193f0*/  FSEL R2, -R28, R28, !P0 ;  /* 0x0000001c1c027208 */ /* 0x003fce0004000100 */
.L_x_342:
[----:B------:R-:W-:Y:S05]  /*19400*/  BSYNC.RECONVERGENT B0 ;  /* 0x0000000000007941 */ /* 0x000fea0003800200 */
.L_x_341:
[----:B------:R-:W-:Y:S01]  /*19410*/  FMUL R7, R2, R2 ;  /* 0x0000000202077220 */ /* 0x000fe20000400000 */
[----:B------:R-:W-:Y:S01]  /*19420*/  LOP3.LUT R18, R6, 0x1, RZ, 0xc0, !PT ;  /* 0x0000000106127812 */ /* 0x000fe200078ec0ff */
[----:B------:R-:W-:Y:S02]  /*19430*/  BSSY.RECONVERGENT B0, `(.L_x_344) ;  /* 0x000004e000007945 */ /* 0x000fe40003800200 */
[----:B------:R-:W-:Y:S01]  /*19440*/  FFMA R10, R7, R20, -0.0013887860113754868507 ;  /* 0xbab607ed070a7423 */ /* 0x000fe20000000014 */
[----:B------:R-:W-:Y:S02]  /*19450*/  ISETP.NE.U32.AND P0, PT, R18, 0x1, PT ;  /* 0x000000011200780c */ /* 0x000fe40003f05070 */
[----:B------:R-:W-:Y:S02]  /*19460*/  IADD3 R18, PT, PT, R6, 0x1, RZ ;  /* 0x0000000106127810 */ /* 0x000fe40007ffe0ff */
[----:B------:R-:W-:Y:S02]  /*19470*/  FSEL R10, R10, -0.00019574658654164522886, P0 ;  /* 0xb94d41530a0a7808 */ /* 0x000fe40000000000 */
[----:B------:R-:W-:-:S02]  /*19480*/  FSEL R6, R26, 0.041666727513074874878, !P0 ;  /* 0x3d2aaabb1a067808 */ /* 0x000fc40004000000 */
[----:B------:R-:W-:Y:S02]  /*19490*/  LOP3.LUT P1, RZ, R18, 0x2, RZ, 0xc0, !PT ;  /* 0x0000000212ff7812 */ /* 0x000fe4000782c0ff */
[----:B------:R-:W-:Y:S01]  /*194a0*/  FSEL R2, R2, 1, !P0 ;  /* 0x3f80000002027808 */ /* 0x000fe20004000000 */
[----:B------:R-:W-:Y:S01]  /*194b0*/  FFMA R6, R7, R10, R6 ;  /* 0x0000000a07067223 */ /* 0x000fe20000000006 */
[----:B------:R-:W-:Y:S01]  /*194c0*/  FSEL R27, -R23, -0.4999999701976776123, !P0 ;  /* 0xbeffffff171b7808 */ /* 0x000fe20004000100 */
[----:B------:R-:W-:Y:S01]  /*194d0*/  IMAD.MOV.U32 R10, RZ, RZ, R15 ;  /* 0x000000ffff0a7224 */ /* 0x000fe200078e000f */
        /* <DEDUP_REMOVED lines=23> */
.L_x_346:
        /* <DEDUP_REMOVED lines=44> */
.L_x_345:
[----:B------:R-:W-:Y:S05]  /*19910*/  BSYNC.RECONVERGENT B0 ;  /* 0x0000000000007941 */ /* 0x000fea0003800200 */
.L_x_344:
        /* <DEDUP_REMOVED lines=29> */
.L_x_349:
        /* <DEDUP_REMOVED lines=39> */
[----:B------:R-:W-:-:S05]  /*19d60*/  IADD3 R2, PT, PT, -R15, RZ, RZ ;  /* 0x000000ff0f027210 */ /* 0x000fca0007ffe1ff */
[----:B------:R-:W-:Y:S01]  /*19d70*/  @!P1 IMAD.MOV.U32 R15, RZ, RZ, R2 ;  /* 0x000000ffff0f9224 */ /* 0x000fe200078e0002 */
[----:B-1----:R-:W-:-:S10]  /*19d80*/  DMUL R26, R24, UR10 ;  /* 0x0000000a181a7c28 */ /* 0x002fd40008000000 */
[----:B------:R-:W0:Y:S02]  /*19d90*/  F2F.F32.F64 R26, R26 ;  /* 0x0000001a001a7310 */ /* 0x000e240000301000 */
[----:B0-----:R-:W-:-:S07]  /*19da0*/  FSEL R12, -R26, R26, !P0 ;  /* 0x0000001a1a0c7208 */ /* 0x001fce0004000100 */
.L_x_348:
[----:B------:R-:W-:Y:S05]  /*19db0*/  BSYNC.RECONVERGENT B0 ;  /* 0x0000000000007941 */ /* 0x000fea0003800200 */
.L_x_347:
[----:B------:R-:W0:Y:S01]  /*19dc0*/  F2F.F64.F32 R6, R3 ;  /* 0x0000000300067310 */ /* 0x000e220000201800 */
[C---:B------:R-:W-:Y:S01]  /*19dd0*/  LOP3.LUT R2, R15.reuse, 0x1, RZ, 0xc0, !PT ;  /* 0x000000010f027812 */ /* 0x040fe200078ec0ff */
[----:B------:R-:W-:Y:S01]  /*19de0*/  FMUL R23, R12, R12 ;  /* 0x0000000c0c177220 */ /* 0x000fe20000400000 */
[----:B------:R-:W-:Y:S01]  /*19df0*/  LOP3.LUT P1, RZ, R15, 0x2, RZ, 0xc0, !PT ;  /* 0x000000020fff7812 */ /* 0x000fe2000782c0ff */
[----:B------:R-:W-:Y:S01]  /*19e00*/  UMOV UR10, 0x54442d18 ;  /* 0x54442d18000a7882 */ /* 0x000fe20000000000 */
[----:B------:R-:W-:Y:S01]  /*19e10*/  ISETP.NE.U32.AND P0, PT, R2, 0x1, PT ;  /* 0x000000010200780c */ /* 0x000fe20003f05070 */
[----:B------:R-:W-:Y:S01]  /*19e20*/  FFMA R20, R23, R20, -0.0013887860113754868507 ;  /* 0xbab607ed17147423 */ /* 0x000fe20000000014 */
[----:B------:R-:W-:Y:S01]  /*19e30*/  UMOV UR11, 0x3ff921fb ;  /* 0x3ff921fb000b7882 */ /* 0x000fe20000000000 */
[----:B------:R-:W-:Y:S01]  /*19e40*/  BSSY.RECONVERGENT B2, `(.L_x_350) ;  /* 0x00000da000027945 */ /* 0x000fe20003800200 */
[----:B------:R-:W-:Y:S02]  /*19e50*/  FSEL R2, R21, 0.0083327032625675201416, !P0 ;  /* 0x3c0885e415027808 */ /* 0x000fe40004000000 */
[----:B------:R-:W-:-:S02]  /*19e60*/  FSEL R20, R20, -0.00019574658654164522886, !P0 ;  /* 0xb94d415314147808 */ /* 0x000fc40004000000 */
[----:B------:R-:W-:Y:S02]  /*19e70*/  FSEL R15, -R22, -0.16666662693023681641, !P0 ;  /* 0xbe2aaaa8160f7808 */ /* 0x000fe40004000100 */
[----:B------:R-:W-:Y:S01]  /*19e80*/  FSEL R12, R12, 1, P0 ;  /* 0x3f8000000c0c7808 */ /* 0x000fe20000000000 */
[----:B0-----:R-:W-:Y:S01]  /*19e90*/  DSETP.GTU.AND P0, PT, R6, UR10, PT ;  /* 0x0000000a06007e2a */ /* 0x001fe2000bf0c000 */
[----:B------:R-:W-:-:S04]  /*19ea0*/  FFMA R2, R23, R20, R2 ;  /* 0x0000001417027223 */ /* 0x000fc80000000002 */
[C---:B------:R-:W-:Y:S01]  /*19eb0*/  FFMA R2, R23.reuse, R2, R15 ;  /* 0x0000000217027223 */ /* 0x040fe2000000000f */
[----:B------:R-:W-:-:S04]  /*19ec0*/  FFMA R23, R23, R12, RZ ;  /* 0x0000000c17177223 */ /* 0x000fc800000000ff */
[----:B------:R-:W-:-:S04]  /*19ed0*/  FFMA R37, R23, R2, R12 ;  /* 0x0000000217257223 */ /* 0x000fc8000000000c */
[----:B------:R-:W-:Y:S01]  /*19ee0*/  @P1 FADD R37, RZ, -R37 ;  /* 0x80000025ff251221 */ /* 0x000fe20000000000 */
[----:B------:R-:W-:Y:S06]  /*19ef0*/  @P0 BRA `(.L_x_351) ;  /* 0x0000000400980947 */ /* 0x000fec0003800000 */
[C---:B------:R-:W-:Y:S01]  /*19f00*/  FSETP.NEU.AND P0, PT, R3.reuse, 1, PT ;  /* 0x3f8000000300780b */ /* 0x040fe20003f0d000 */
[----:B------:R-:W-:Y:S01]  /*19f10*/  BSSY.RECONVERGENT B0, `(.L_x_352) ;  /* 0x0000045000007945 */ /* 0x000fe20003800200 */
[----:B------:R-:W-:Y:S02]  /*19f20*/  FSETP.NEU.AND P1, PT, R3, RZ, PT ;  /* 0x000000ff0300720b */ /* 0x000fe40003f2d000 */
[----:B------:R-:W-:-:S09]  /*19f30*/  MOV R10, 0x3f800000 ;  /* 0x3f800000000a7802 */ /* 0x000fd20000000f00 */
[----:B------:R-:W-:Y:S05]  /*19f40*/  @!P0 BRA `(.L_x_353) ;  /* 0x0000000400048947 */ /* 0x000fea0003800000 */
[----:B------:R-:W-:-:S13]  /*19f50*/  FSETP.NAN.AND P0, PT, |R3|, |R3|, PT ;  /* 0x400000030300720b */ /* 0x000fda0003f08200 */
[----:B------:R-:W-:Y:S01]  /*19f60*/  @P0 FADD R10, R3, 2 ;  /* 0x40000000030a0421 */ /* 0x000fe20000000000 */
[----:B------:R-:W-:Y:S06]  /*19f70*/  @P0 BRA `(.L_x_353) ;  /* 0x0000000000f80947 */ /* 0x000fec0003800000 */
[C---:B------:R-:W-:Y:S01]  /*19f80*/  FMUL R2, |R3|.reuse, 16777216 ;  /* 0x4b80000003027820 */ /* 0x040fe20000400200 */
[----:B------:R-:W-:Y:S02]  /*19f90*/  FSETP.GEU.AND P0, PT, |R3|, 1.175494350822287508e-38, PT ;  /* 0x008000000300780b */ /* 0x000fe40003f0e200 */
[----:B------:R-:W-:Y:S02]  /*19fa0*/  MOV R20, 0x3a2c32e4 ;  /* 0x3a2c32e400147802 */ /* 0x000fe40000000f00 */
[----:B------:R-:W-:-:S04]  /*19fb0*/  FSEL R2, R2, |R3|, !P0 ;  /* 0x4000000302027208 */ /* 0x000fc80004000000 */
[----:B------:R-:W-:-:S04]  /*19fc0*/  IADD3 R10, PT, PT, R2, -0x3f3504f3, RZ ;  /* 0xc0cafb0d020a7810 */ /* 0x000fc80007ffe0ff */
[----:B------:R-:W-:-:S05]  /*19fd0*/  LOP3.LUT R15, R10, 0xff800000, RZ, 0xc0, !PT ;  /* 0xff8000000a0f7812 */ /* 0x000fca00078ec0ff */
[----:B------:R-:W-:Y:S01]  /*19fe0*/  IMAD.IADD R2, R2, 0x1, -R15 ;  /* 0x0000000102027824 */ /* 0x000fe200078e0a0f */
[----:B------:R-:W-:-:S03]  /*19ff0*/  I2FP.F32.S32 R15, R15 ;  /* 0x0000000f000f7245 */ /* 0x000fc60000201400 */
[C---:B------:R-:W-:Y:S01]  /*1a000*/  FADD R12, R2.reuse, 1 ;  /* 0x3f800000020c7421 */ /* 0x040fe20000000000 */
[----:B------:R-:W-:Y:S01]  /*1a010*/  FADD R10, R2, -1 ;  /* 0xbf800000020a7421 */ /* 0x000fe20000000000 */
[----:B------:R-:W-:Y:S02]  /*1a020*/  FSEL R2, RZ, -24, P0 ;  /* 0xc1c00000ff027808 */ /* 0x000fe40000000000 */
[----:B------:R-:W-:Y:S01]  /*1a030*/  FSETP.NEU.AND P0, PT, |R3|, +INF , PT ;  /* 0x7f8000000300780b */ /* 0x000fe20003f0d200 */
[----:B------:R-:W-:Y:S01]  /*1a040*/  FADD R21, R10, R10 ;  /* 0x0000000a0a157221 */ /* 0x000fe20000000000 */
[----:B------:R-:W0:Y:S01]  /*1a050*/  MUFU.RCP R12, R12 ;  /* 0x0000000c000c7308 */ /* 0x000e220000001000 */
[----:B------:R-:W-:Y:S01]  /*1a060*/  FFMA R2, R15, 1.1920928955078125e-07, R2 ;  /* 0x340000000f027823 */ /* 0x000fe20000000002 */
[----:B------:R-:W-:Y:S01]  /*1a070*/  FSETP.NEU.AND P0, PT, R3, RZ, P0 ;  /* 0x000000ff0300720b */ /* 0x000fe2000070d000 */
        /* <DEDUP_REMOVED lines=20> */
[----:B------:R-:W-:Y:S01]  /*1a1c0*/  FMUL R15, R2, 2 ;  /* 0x40000000020f7820 */ /* 0x000fe20000400000 */
[----:B------:R-:W-:-:S03]  /*1a1d0*/  FADD R25, -R25, R2 ;  /* 0x0000000219197221 */ /* 0x000fc60000000100 */
[----:B------:R-:W0:Y:S01]  /*1a1e0*/  FRND R10, R15 ;  /* 0x0000000f000a7307 */ /* 0x000e220000201000 */
[----:B------:R-:W-:Y:S01]  /*1a1f0*/  FADD R25, R18, -R25 ;  /* 0x8000001912197221 */ /* 0x000fe20000000000 */
[----:B------:R-:W-:Y:S01]  /*1a200*/  FFMA R2, R2, 2, -R15 ;  /* 0x4000000002027823 */ /* 0x000fe2000000080f */
[----:B------:R-:W-:-:S03]  /*1a210*/  FSETP.GT.AND P3, PT, |R15|, 152, PT ;  /* 0x431800000f00780b */ /* 0x000fc60003f64200 */
[----:B------:R-:W-:Y:S01]  /*1a220*/  FFMA R25, R25, 2, R2 ;  /* 0x4000000019197823 */ /* 0x000fe20000000002 */
[----:B0-----:R-:W-:Y:S01]  /*1a230*/  FADD R2, R15, -R10 ;  /* 0x8000000a0f027221 */ /* 0x001fe20000000000 */
[----:B------:R-:W-:-:S03]  /*1a240*/  FSETP.GT.AND P2, PT, R10, RZ, PT ;  /* 0x000000ff0a00720b */ /* 0x000fc60003f44000 */
[----:B------:R-:W-:Y:S01]  /*1a250*/  FADD R2, R2, R25 ;  /* 0x0000001902027221 */ /* 0x000fe20000000000 */
[----:B------:R-:W-:Y:S02]  /*1a260*/  SEL R10, RZ, 0x83000000, P2 ;  /* 0x83000000ff0a7807 */ /* 0x000fe40001000000 */
[----:B------:R-:W-:Y:S01]  /*1a270*/  FSETP.GEU.AND P2, PT, R15, RZ, PT ;  /* 0x000000ff0f00720b */ /* 0x000fe20003f4e000 */
[----:B------:R-:W-:Y:S02]  /*1a280*/  FFMA R21, R2, R21, 0.0013391353422775864601 ;  /* 0x3aaf85ed02157423 */ /* 0x000fe40000000015 */
[----:B------:R-:W-:Y:S02]  /*1a290*/  VIADD R12, R10, 0x7f000000 ;  /* 0x7f0000000a0c7836 */ /* 0x000fe40000000000 */
[C---:B------:R-:W-:Y:S02]  /*1a2a0*/  FFMA R23, R2.reuse, R21, 0.0096188392490148544312 ;  /* 0x3c1d985602177423 */ /* 0x040fe40000000015 */
[----:B------:R-:W0:Y:S02]  /*1a2b0*/  F2I.NTZ R21, R15 ;  /* 0x0000000f00157305 */ /* 0x000e240000203100 */
[----:B------:R-:W-:-:S04]  /*1a2c0*/  FFMA R23, R2, R23, 0.055503588169813156128 ;  /* 0x3d6357bb02177423 */ /* 0x000fc80000000017 */
[----:B------:R-:W-:-:S04]  /*1a2d0*/  FFMA R23, R2, R23, 0.24022644758224487305 ;  /* 0x3e75fdec02177423 */ /* 0x000fc80000000017 */
[----:B------:R-:W-:-:S04]  /*1a2e0*/  FFMA R23, R2, R23, 0.69314718246459960938 ;  /* 0x3f31721802177423 */ /* 0x000fc80000000017 */
[----:B------:R-:W-:Y:S01]  /*1a2f0*/  FFMA R23, R2, R23, 1 ;  /* 0x3f80000002177423 */ /* 0x000fe20000000017 */
[----:B0-----:R-:W-:Y:S01]  /*1a300*/  LEA R21, R21, -R10, 0x17 ;  /* 0x8000000a15157211 */ /* 0x001fe200078eb8ff */
[----:B------:R-:W-:Y:S01]  /*1a310*/  @!P0 FADD R2, R3, R3 ;  /* 0x0000000303028221 */ /* 0x000fe20000000000 */
[----:B------:R-:W-:Y:S01]  /*1a320*/  FSEL R10, RZ, +INF , !P2 ;  /* 0x7f800000ff0a7808 */ /* 0x000fe20005000000 */
[----:B------:R-:W-:-:S04]  /*1a330*/  FMUL R12, R12, R23 ;  /* 0x000000170c0c7220 */ /* 0x000fc80000400000 */
[----:B------:R-:W-:Y:S01]  /*1a340*/  @!P3 FMUL R10, R21, R12 ;  /* 0x0000000c150ab220 */ /* 0x000fe20000400000 */
[----:B------:R-:W-:-:S07]  /*1a350*/  @!P0 LOP3.LUT R10, R2, 0x7fffffff, RZ, 0xc0, !PT ;  /* 0x7fffffff020a8812 */ /* 0x000fce00078ec0ff */
.L_x_353:
[----:B------:R-:W-:Y:S05]  /*1a360*/  BSYNC.RECONVERGENT B0 ;  /* 0x0000000000007941 */ /* 0x000fea0003800200 */
.L_x_352:
[----:B------:R-:W-:Y:S01]  /*1a370*/  BSSY.RECONVERGENT B3, `(.L_x_354) ;  /* 0x0000013000037945 */ /* 0x000fe20003800200 */
[----:B------:R-:W-:-:S03]  /*1a380*/  MOV R2, RZ ;  /* 0x000000ff00027202 */ /* 0x000fc60000000f00 */
        /* <DEDUP_REMOVED lines=11> */
[----:B------:R-:W-:Y:S01]  /*1a440*/  IMAD.MOV.U32 R15, RZ, RZ, R3 ;  /* 0x000000ffff0f7224 */ /* 0x000fe200078e0003 */
[----:B------:R-:W-:-:S07]  /*1a450*/  MOV R12, 0x1a470 ;  /* 0x0001a470000c7802 */ /* 0x000fce0000000f00 */
[----:B------:R-:W-:Y:S05]  /*1a460*/  CALL.REL.NOINC `($__internal_4_$__cuda_sm3x_div_rn_noftz_f32_slowpath) ;  /* 0x0000041400047944 */ /* 0x000fea0003c00000 */
[----:B------:R-:W-:-:S07]  /*1a470*/  MOV R12, R2 ;  /* 0x00000002000c7202 */ /* 0x000fce0000000f00 */
.L_x_357:
[----:B------:R-:W-:Y:S05]  /*1a480*/  BSYNC.RECONVERGENT B4 ;  /* 0x0000000000047941 */ /* 0x000fea0003800200 */
.L_x_356:
[----:B------:R-:W-:-:S07]  /*1a490*/  MOV R2, R12 ;  /* 0x0000000c00027202 */ /* 0x000fce0000000f00 */
.L_x_355:
[----:B------:R-:W-:Y:S05]  /*1a4a0*/  BSYNC.RECONVERGENT B3 ;  /* 0x0000000000037941 */ /* 0x000fea0003800200 */
.L_x_354:
[----:B------:R-:W-:Y:S01]  /*1a4b0*/  FMUL R15, RZ, R10 ;  /* 0x0000000aff0f7220 */ /* 0x000fe20000400000 */
[----:B------:R-:W-:Y:S01]  /*1a4c0*/  FMUL R12, RZ, R2 ;  /* 0x00000002ff0c7220 */ /* 0x000fe20000400000 */
[----:B------:R-:W-:Y:S01]  /*1a4d0*/  FADD R23, R3, R3 ;  /* 0x0000000303177221 */ /* 0x000fe20000000000 */
[-C--:B------:R-:W-:Y:S01]  /*1a4e0*/  FFMA R21, RZ, R3.reuse, RZ ;  /* 0x00000003ff157223 */ /* 0x080fe200000000ff */
[--C-:B------:R-:W-:Y:S01]  /*1a4f0*/  FFMA R2, R2, -0.63661974668502807617, R15.reuse ;  /* 0xbf22f98302027823 */ /* 0x100fe2000000000f */
[----:B------:R-:W-:Y:S01]  /*1a500*/  FFMA R12, R12, -0.63661974668502807617, R15 ;  /* 0xbf22f9830c0c7823 */ /* 0x000fe2000000000f */
[----:B------:R-:W-:Y:S01]  /*1a510*/  FFMA R15, RZ, R3, 2 ;  /* 0x40000000ff0f7423 */ /* 0x000fe20000000003 */
[----:B------:R-:W-:-:S03]  /*1a520*/  FFMA R10, R10, -0.63661974668502807617, R23 ;  /* 0xbf22f9830a0a7823 */ /* 0x000fc60000000017 */
[----:B------:R-:W-:Y:S01]  /*1a530*/  FADD R2, R2, R15 ;  /* 0x0000000f02027221 */ /* 0x000fe20000000000 */
[----:B------:R-:W-:Y:S01]  /*1a540*/  FADD R15, R12, R21 ;  /* 0x000000150c0f7221 */ /* 0x000fe20000000000 */
[----:B------:R-:W-:Y:S06]  /*1a550*/  BRA `(.L_x_358) ;  /* 0x0000000400a07947 */ /* 0x000fec0003800000 */
.L_x_351:
[C---:B------:R-:W-:Y:S01]  /*1a560*/  FSETP.NEU.AND P0, PT, R3.reuse, 1, PT ;  /* 0x3f8000000300780b */ /* 0x040fe20003f0d000 */
[----:B------:R-:W-:Y:S01]  /*1a570*/  BSSY.RECONVERGENT B0, `(.L_x_359) ;  /* 0x0000045000007945 */ /* 0x000fe20003800200 */
[----:B------:R-:W-:Y:S01]  /*1a580*/  FSETP.NEU.AND P1, PT, R3, RZ, PT ;  /* 0x000000ff0300720b */ /* 0x000fe20003f2d000 */
[----:B------:R-:W-:-:S10]  /*1a590*/  IMAD.MOV.U32 R10, RZ, RZ, 0x3f800000 ;  /* 0x3f800000ff0a7424 */ /* 0x000fd400078e00ff */
[----:B------:R-:W-:Y:S05]  /*1a5a0*/  @!P0 BRA `(.L_x_360) ;  /* 0x0000000400048947 */ /* 0x000fea0003800000 */
[----:B------:R-:W-:-:S13]  /*1a5b0*/  FSETP.NAN.AND P0, PT, |R3|, |R3|, PT ;  /* 0x400000030300720b */ /* 0x000fda0003f08200 */
[----:B------:R-:W-:Y:S01]  /*1a5c0*/  @P0 FADD R10, R3, 2 ;  /* 0x40000000030a0421 */ /* 0x000fe20000000000 */
[----:B------:R-:W-:Y:S06]  /*1a5d0*/  @P0 BRA `(.L_x_360) ;  /* 0x0000000000f80947 */ /* 0x000fec0003800000 */
[C---:B------:R-:W-:Y:S01]  /*1a5e0*/  FMUL R2, |R3|.reuse, 16777216 ;  /* 0x4b80000003027820 */ /* 0x040fe20000400200 */
[----:B------:R-:W-:Y:S01]  /*1a5f0*/  FSETP.GEU.AND P0, PT, |R3|, 1.175494350822287508e-38, PT ;  /* 0x008000000300780b */ /* 0x000fe20003f0e200 */
[----:B------:R-:W-:-:S03]  /*1a600*/  IMAD.MOV.U32 R20, RZ, RZ, 0x3a2c32e4 ;  /* 0x3a2c32e4ff147424 */ /* 0x000fc600078e00ff */
[----:B------:R-:W-:-:S04]  /*1a610*/  FSEL R2, R2, |R3|, !P0 ;  /* 0x4000000302027208 */ /* 0x000fc80004000000 */
[----:B------:R-:W-:-:S04]  /*1a620*/  IADD3 R10, PT, PT, R2, -0x3f3504f3, RZ ;  /* 0xc0cafb0d020a7810 */ /* 0x000fc80007ffe0ff */
[----:B------:R-:W-:-:S04]  /*1a630*/  LOP3.LUT R15, R10, 0xff800000, RZ, 0xc0, !PT ;  /* 0xff8000000a0f7812 */ /* 0x000fc800078ec0ff */
[-C--:B------:R-:W-:Y:S02]  /*1a640*/  IADD3 R2, PT, PT, R2, -R15.reuse, RZ ;  /* 0x8000000f02027210 */ /* 0x080fe40007ffe0ff */
        /* <DEDUP_REMOVED lines=49> */
[----:B0-----:R-:W-:Y:S02]  /*1a960*/  IMAD R21, R21, 0x800000, -R10 ;  /* 0x0080000015157824 */ /* 0x001fe400078e0a0a */
[----:B------:R-:W-:Y:S01]  /*1a970*/  @!P0 FADD R2, R3, R3 ;  /* 0x0000000303028221 */ /* 0x000fe20000000000 */
[----:B------:R-:W-:Y:S01]  /*1a980*/  FSEL R10, RZ, +INF , !P2 ;  /* 0x7f800000ff0a7808 */ /* 0x000fe20005000000 */
[----:B------:R-:W-:-:S04]  /*1a990*/  FMUL R12, R12, R23 ;  /* 0x000000170c0c7220 */ /* 0x000fc80000400000 */
[----:B------:R-:W-:Y:S01]  /*1a9a0*/  @!P3 FMUL R10, R21, R12 ;  /* 0x0000000c150ab220 */ /* 0x000fe20000400000 */
[----:B------:R-:W-:-:S07]  /*1a9b0*/  @!P0 LOP3.LUT R10, R2, 0x7fffffff, RZ, 0xc0, !PT ;  /* 0x7fffffff020a8812 */ /* 0x000fce00078ec0ff */
.L_x_360:
[----:B------:R-:W-:Y:S05]  /*1a9c0*/  BSYNC.RECONVERGENT B0 ;  /* 0x0000000000007941 */ /* 0x000fea0003800200 */
.L_x_359:
        /* <DEDUP_REMOVED lines=13> */
[----:B------:R-:W-:Y:S01]  /*1aaa0*/  MOV R2, R18 ;  /* 0x0000001200027202 */ /* 0x000fe20000000f00 */
[----:B------:R-:W-:Y:S01]  /*1aab0*/  IMAD.MOV.U32 R15, RZ, RZ, R3 ;  /* 0x000000ffff0f7224 */ /* 0x000fe200078e0003 */
[----:B------:R-:W-:-:S07]  /*1aac0*/  MOV R12, 0x1aae0 ;  /* 0x0001aae0000c7802 */ /* 0x000fce0000000f00 */
[----:B------:R-:W-:Y:S05]  /*1aad0*/  CALL.REL.NOINC `($__internal_4_$__cuda_sm3x_div_rn_noftz_f32_slowpath) ;  /* 0x0000040c00687944 */ /* 0x000fea0003c00000 */
.L_x_363:
[----:B------:R-:W-:Y:S05]  /*1aae0*/  BSYNC.RECONVERGENT B4 ;  /* 0x0000000000047941 */ /* 0x000fea0003800200 */
.L_x_362:
[----:B------:R-:W-:Y:S05]  /*1aaf0*/  BSYNC.RECONVERGENT B3 ;  /* 0x0000000000037941 */ /* 0x000fea0003800200 */
.L_x_361:
[----:B------:R-:W-:Y:S01]  /*1ab00*/  FMUL R12, RZ, R2 ;  /* 0x00000002ff0c7220 */ /* 0x000fe20000400000 */
[----:B------:R-:W-:Y:S01]  /*1ab10*/  FMUL R15, R2, 0.63661974668502807617 ;  /* 0x3f22f983020f7820 */ /* 0x000fe20000400000 */
[-C--:B------:R-:W-:Y:S01]  /*1ab20*/  FFMA R2, RZ, R3.reuse, 2 ;  /* 0x40000000ff027423 */ /* 0x080fe20000000003 */
[----:B------:R-:W-:Y:S01]  /*1ab30*/  FADD R23, R3, R3 ;  /* 0x0000000303177221 */ /* 0x000fe20000000000 */
[----:B------:R-:W-:Y:S01]  /*1ab40*/  FMUL R21, R12, 0.63661974668502807617 ;  /* 0x3f22f9830c157820 */ /* 0x000fe20000400000 */
[-C--:B------:R-:W-:Y:S01]  /*1ab50*/  FFMA R15, RZ, R10.reuse, R15 ;  /* 0x0000000aff0f7223 */ /* 0x080fe2000000000f */
[----:B------:R-:W-:Y:S02]  /*1ab60*/  FFMA R12, RZ, R3, RZ ;  /* 0x00000003ff0c7223 */ /* 0x000fe400000000ff */
[----:B------:R-:W-:Y:S01]  /*1ab70*/  FFMA R21, RZ, R10, R21 ;  /* 0x0000000aff157223 */ /* 0x000fe20000000015 */
[----:B------:R-:W-:Y:S01]  /*1ab80*/  FADD R15, -R2, R15 ;  /* 0x0000000f020f7221 */ /* 0x000fe20000000100 */
[----:B------:R-:W-:-:S02]  /*1ab90*/  FFMA R10, R10, 0.63661974668502807617, -R23 ;  /* 0x3f22f9830a0a7823 */ /* 0x000fc40000000817 */
[----:B------:R-:W-:Y:S01]  /*1aba0*/  FADD R21, -R12, R21 ;  /* 0x000000150c157221 */ /* 0x000fe20000000100 */
[----:B------:R-:W-:Y:S01]  /*1abb0*/  FADD R2, RZ, R15 ;  /* 0x0000000fff027221 */ /* 0x000fe20000000000 */
[----:B------:R-:W-:Y:S02]  /*1abc0*/  FADD R10, R10, 3.1415927410125732422 ;  /* 0x40490fdb0a0a7421 */ /* 0x000fe40000000000 */
[----:B------:R-:W-:-:S07]  /*1abd0*/  FADD R15, RZ, R21 ;  /* 0x00000015ff0f7221 */ /* 0x000fce0000000000 */
.L_x_358:
[----:B------:R-:W-:Y:S05]  /*1abe0*/  BSYNC.RECONVERGENT B2 ;  /* 0x0000000000027941 */ /* 0x000fea0003800200 */
.L_x_350:
[C---:B------:R-:W-:Y:S01]  /*1abf0*/  FMUL R12, R10.reuse, 0.63661974668502807617 ;  /* 0x3f22f9830a0c7820 */ /* 0x040fe20000400000 */
[----:B------:R-:W-:Y:S01]  /*1ac00*/  FSETP.GE.AND P0, PT, |R10|, 105615, PT ;  /* 0x47ce47800a00780b */ /* 0x000fe20003f06200 */
[----:B------:R-:W-:Y:S01]  /*1ac10*/  FMUL R42, R4, 0.89999997615814208984 ;  /* 0x3f666666042a7820 */ /* 0x000fe20000400000 */
[----:B------:R-:W-:Y:S01]  /*1ac20*/  BSSY.RECONVERGENT B0, `(.L_x_364) ;  /* 0x0000042000007945 */ /* 0x000fe20003800200 */
[----:B------:R-:W-:Y:S02]  /*1ac30*/  FFMA R27, R8, 0.89999997615814208984, R17 ;  /* 0x3f666666081b7823 */ /* 0x000fe40000000011 */
[----:B------:R-:W0:Y:S01]  /*1ac40*/  F2I.NTZ R12, R12 ;  /* 0x0000000c000c7305 */ /* 0x000e220000203100 */
[----:B------:R-:W-:Y:S01]  /*1ac50*/  FADD R26, R17, R42 ;  /* 0x0000002a111a7221 */ /* 0x000fe20000000000 */
        /* <DEDUP_REMOVED lines=18> */
.L_x_366:
        /* <DEDUP_REMOVED lines=42> */
[----:B------:R-:W1:Y:S02]  /*1b020*/  F2F.F32.F64 R22, R22 ;  /* 0x0000001600167310 */ /* 0x000e640000301000 */
[----:B01----:R-:W-:-:S07]  /*1b030*/  FSEL R20, -R22, R22, !P1 ;  /* 0x0000001616147208 */ /* 0x003fce0004800100 */
.L_x_365:
[----:B------:R-:W-:Y:S05]  /*1b040*/  BSYNC.RECONVERGENT B0 ;  /* 0x0000000000007941 */ /* 0x000fea0003800200 */
.L_x_364:
[----:B------:R-:W-:Y:S01]  /*1b050*/  HFMA2 R17, -RZ, RZ, 0.487060546875, -0.0625 ;  /* 0x37cbac00ff117431 */ /* 0x000fe200000001ff */
[----:B------:R-:W-:Y:S01]  /*1b060*/  LOP3.LUT R18, R12, 0x1, RZ, 0xc0, !PT ;  /* 0x000000010c127812 */ /* 0x000fe200078ec0ff */
[----:B------:R-:W-:Y:S01]  /*1b070*/  FMUL R21, R20, R20 ;  /* 0x0000001414157220 */ /* 0x000fe20000400000 */
[----:B------:R-:W-:Y:S01]  /*1b080*/  MOV R22, 0x3effffff ;  /* 0x3effffff00167802 */ /* 0x000fe20000000f00 */
[----:B------:R-:W-:Y:S01]  /*1b090*/  BSSY.RECONVERGENT B0, `(.L_x_367) ;  /* 0x0000049000007945 */ /* 0x000fe20003800200 */
[----:B------:R-:W-:Y:S01]  /*1b0a0*/  ISETP.NE.U32.AND P0, PT, R18, 0x1, PT ;  /* 0x000000011200780c */ /* 0x000fe20003f05070 */
[----:B------:R-:W-:Y:S01]  /*1b0b0*/  IMAD.MOV.U32 R18, RZ, RZ, 0x3d2aaabb ;  /* 0x3d2aaabbff127424 */ /* 0x000fe200078e00ff */
[----:B------:R-:W-:Y:S02]  /*1b0c0*/  LOP3.LUT P1, RZ, R12, 0x2, RZ, 0xc0, !PT ;  /* 0x000000020cff7812 */ /* 0x000fe4000782c0ff */
[----:B------:R-:W-:Y:S01]  /*1b0d0*/  FSEL R12, R20, 1, P0 ;  /* 0x3f800000140c7808 */ /* 0x000fe20000000000 */
[----:B------:R-:W-:Y:S01]  /*1b0e0*/  FFMA R23, R21, R17, -0.0013887860113754868507 ;  /* 0xbab607ed15177423 */ /* 0x000fe20000000011 */
[----:B------:R-:W-:-:S03]  /*1b0f0*/  FSEL R28, R18, 0.0083327032625675201416, !P0 ;  /* 0x3c0885e4121c7808 */ /* 0x000fc60004000000 */
[----:B------:R-:W-:Y:S01]  /*1b100*/  FFMA R41, R21, R12, RZ ;  /* 0x0000000c15297223 */ /* 0x000fe200000000ff */
[----:B------:R-:W-:Y:S02]  /*1b110*/  FSEL R24, R23, -0.00019574658654164522886, !P0 ;  /* 0xb94d415317187808 */ /* 0x000fe40004000000 */
[----:B------:R-:W-:Y:S02]  /*1b120*/  FSEL R23, -R22, -0.16666662693023681641, !P0 ;  /* 0xbe2aaaa816177808 */ /* 0x000fe40004000100 */
[----:B------:R-:W-:Y:S01]  /*1b130*/  FSETP.GE.AND P0, PT, |R10|, 105615, PT ;  /* 0x47ce47800a00780b */ /* 0x000fe20003f06200 */
[----:B------:R-:W-:-:S04]  /*1b140*/  FFMA R24, R21, R24, R28 ;  /* 0x0000001815187223 */ /* 0x000fc8000000001c */
[----:B------:R-:W-:-:S04]  /*1b150*/  FFMA R23, R21, R24, R23 ;  /* 0x0000001815177223 */ /* 0x000fc80000000017 */
[----:B------:R-:W-:Y:S01]  /*1b160*/  FFMA R41, R41, R23, R12 ;  /* 0x0000001729297223 */ /* 0x000fe2000000000c */
[----:B------:R-:W-:Y:S01]  /*1b170*/  MOV R23, R34 ;  /* 0x0000002200177202 */ /* 0x000fe20000000f00 */
[----:B------:R-:W-:Y:S02]  /*1b180*/  IMAD.MOV.U32 R12, RZ, RZ, R33 ;  /* 0x000000ffff0c7224 */ /* 0x000fe400078e0021 */
[----:B------:R-:W-:Y:S01]  /*1b190*/  @P1 FADD R41, RZ, -R41 ;  /* 0x80000029ff291221 */ /* 0x000fe20000000000 */
        /* <DEDUP_REMOVED lines=12> */
.L_x_369:
        /* <DEDUP_REMOVED lines=44> */
.L_x_368:
[----:B------:R-:W-:Y:S05]  /*1b520*/  BSYNC.RECONVERGENT B0 ;  /* 0x0000000000007941 */ /* 0x000fea0003800200 */
.L_x_367:
[----:B------:R-:W-:Y:S01]  /*1b530*/  FMUL R20, R12, R12 ;  /* 0x0000000c0c147220 */ /* 0x000fe20000400000 */
[----:B------:R-:W-:Y:S01]  /*1b540*/  LOP3.LUT R24, R23, 0x1, RZ, 0xc0, !PT ;  /* 0x0000000117187812 */ /* 0x000fe200078ec0ff */
[----:B------:R-:W-:Y:S02]  /*1b550*/  HFMA2 R36, -RZ, RZ, 1.541015625, -0.052001953125 ;  /* 0x3e2aaaa8ff247431 */ /* 0x000fe400000001ff */
[----:B------:R-:W-:Y:S02]  /*1b560*/  IMAD.MOV.U32 R35, RZ, RZ, 0x3c0885e4 ;  /* 0x3c0885e4ff237424 */ /* 0x000fe400078e00ff */
[----:B------:R-:W-:Y:S01]  /*1b570*/  FFMA R21, R20, R17, -0.0013887860113754868507 ;  /* 0xbab607ed14157423 */ /* 0x000fe20000000011 */
[----:B------:R-:W-:Y:S01]  /*1b580*/  ISETP.NE.U32.AND P0, PT, R24, 0x1, PT ;  /* 0x000000011800780c */ /* 0x000fe20003f05070 */
[----:B------:R-:W-:Y:S01]  /*1b590*/  FMUL R28, R5, 0.89999997615814208984 ;  /* 0x3f666666051c7820 */ /* 0x000fe20000400000 */
[----:B------:R-:W-:Y:S01]  /*1b5a0*/  IADD3 R24, PT, PT, R23, 0x1, RZ ;  /* 0x0000000117187810 */ /* 0x000fe20007ffe0ff */
[----:B------:R-:W-:Y:S01]  /*1b5b0*/  BSSY.RECONVERGENT B0, `(.L_x_370) ;  /* 0x000004f000007945 */ /* 0x000fe20003800200 */
[----:B------:R-:W-:Y:S01]  /*1b5c0*/  FSEL R21, R21, -0.00019574658654164522886, P0 ;  /* 0xb94d415315157808 */ /* 0x000fe20000000000 */
[----:B------:R-:W-:Y:S01]  /*1b5d0*/  IMAD.MOV.U32 R25, RZ, RZ, R34 ;  /* 0x000000ffff197224 */ /* 0x000fe200078e0022 */
        /* <DEDUP_REMOVED lines=8> */
[----:B------:R-:W-:-:S03]  /*1b660*/  FFMA R24, R13, 0.89999997615814208984, R8 ;  /* 0x3f6666660d187823 */ /* 0x000fc60000000008 */
[----:B------:R-:W-:-:S04]  /*1b670*/  FFMA R12, R21, R23, R12 ;  /* 0x00000017150c7223 */ /* 0x000fc8000000000c */
[----:B------:R-:W-:-:S04]  /*1b680*/  @P1 FADD R12, RZ, -R12 ;  /* 0x8000000cff0c1221 */ /* 0x000fc80000000000 */
[C---:B------:R-:W-:Y:S01]  /*1b690*/  FMUL R21, R12.reuse, R2 ;  /* 0x000000020c157220 */ /* 0x040fe20000400000 */
[----:B------:R-:W-:-:S03]  /*1b6a0*/  FMUL R23, R12, R15 ;  /* 0x0000000f0c177220 */ /* 0x000fc60000400000 */
[C---:B------:R-:W-:Y:S01]  /*1b6b0*/  FMUL R12, R28.reuse, R21 ;  /* 0x000000151c0c7220 */ /* 0x040fe20000400000 */
[----:B------:R-:W-:Y:S01]  /*1b6c0*/  FMUL R21, R28, R23 ;  /* 0x000000171c157220 */ /* 0x000fe20000400000 */
[----:B------:R-:W-:Y:S01]  /*1b6d0*/  FADD R23, R8, -R28 ;  /* 0x8000001c08177221 */ /* 0x000fe20000000000 */
[----:B------:R-:W-:Y:S01]  /*1b6e0*/  FMUL R28, R41, R28 ;  /* 0x0000001c291c7220 */ /* 0x000fe20000400000 */
[-C--:B------:R-:W-:Y:S01]  /*1b6f0*/  FFMA R27, R27, R41.reuse, R12 ;  /* 0x000000291b1b7223 */ /* 0x080fe2000000000c */
        /* <DEDUP_REMOVED lines=14> */
.L_x_372:
        /* <DEDUP_REMOVED lines=44> */
.L_x_371:
[----:B------:R-:W-:Y:S05]  /*1baa0*/  BSYNC.RECONVERGENT B0 ;  /* 0x0000000000007941 */ /* 0x000fea0003800200 */
.L_x_370:
        /* <DEDUP_REMOVED lines=30> */
.L_x_375:
        /* <DEDUP_REMOVED lines=44> */
.L_x_374:
[----:B------:R-:W-:Y:S05]  /*1bf50*/  BSYNC.RECONVERGENT B0 ;  /* 0x0000000000007941 */ /* 0x000fea0003800200 */
.L_x_373:
[----:B------:R-:W-:Y:S01]  /*1bf60*/  FMUL R12, R8, R8 ;  /* 0x00000008080c7220 */ /* 0x000fe20000400000 */
[C---:B------:R-:W-:Y:S01]  /*1bf70*/  LOP3.LUT R20, R25.reuse, 0x1, RZ, 0xc0, !PT ;  /* 0x0000000119147812 */ /* 0x040fe200078ec0ff */
[----:B------:R-:W-:Y:S01]  /*1bf80*/  BSSY.RECONVERGENT B0, `(.L_x_376) ;  /* 0x0000050000007945 */ /* 0x000fe20003800200 */
[----:B------:R-:W-:Y:S02]  /*1bf90*/  IMAD.MOV.U32 R41, RZ, RZ, R34 ;  /* 0x000000ffff297224 */ /* 0x000fe400078e0022 */
[----:B------:R-:W-:Y:S01]  /*1bfa0*/  FFMA R13, R12, R17, -0.0013887860113754868507 ;  /* 0xbab607ed0c0d7423 */ /* 0x000fe20000000011 */
[----:B------:R-:W-:Y:S02]  /*1bfb0*/  ISETP.NE.U32.AND P0, PT, R20, 0x1, PT ;  /* 0x000000011400780c */ /* 0x000fe40003f05070 */
[----:B------:R-:W-:Y:S01]  /*1bfc0*/  IADD3 R20, PT, PT, R25, 0x1, RZ ;  /* 0x0000000119147810 */ /* 0x000fe20007ffe0ff */
[----:B------:R-:W-:Y:S01]  /*1bfd0*/  FMUL R25, R42, R43 ;  /* 0x0000002b2a197220 */ /* 0x000fe20000400000 */
        /* <DEDUP_REMOVED lines=11> */
[C---:B------:R-:W-:Y:S01]  /*1c090*/  FMUL R21, R8.reuse, R15 ;  /* 0x0000000f08157220 */ /* 0x040fe20000400000 */
[----:B------:R-:W-:-:S03]  /*1c0a0*/  FMUL R13, R8, R2 ;  /* 0x00000002080d7220 */ /* 0x000fc60000400000 */
[C---:B------:R-:W-:Y:S01]  /*1c0b0*/  FMUL R8, R42.reuse, R21 ;  /* 0x000000152a087220 */ /* 0x040fe20000400000 */
[----:B------:R-:W-:-:S03]  /*1c0c0*/  FMUL R13, R42, R13 ;  /* 0x0000000d2a0d7220 */ /* 0x000fc60000400000 */
        /* <DEDUP_REMOVED lines=15> */
.L_x_378:
        /* <DEDUP_REMOVED lines=44> */
.L_x_377:
[----:B------:R-:W-:Y:S05]  /*1c480*/  BSYNC.RECONVERGENT B0 ;  /* 0x0000000000007941 */ /* 0x000fea0003800200 */
.L_x_376:
        /* <DEDUP_REMOVED lines=29> */
.L_x_381:
        /* <DEDUP_REMOVED lines=35> */
[C---:B0-----:R-:W-:Y:S02]  /*1c890*/  LEA.HI R34, R33.reuse, R8, RZ, 0x1 ;  /* 0x0000000821227211 */ /* 0x041fe400078f08ff */
[----:B------:R-:W-:Y:S02]  /*1c8a0*/  LOP3.LUT R10, R33, R10, RZ, 0x3c, !PT ;  /* 0x0000000a210a7212 */ /* 0x000fe400078e3cff */
[----:B------:R-:W0:Y:S01]  /*1c8b0*/  I2F.F64.S64 R12, R12 ;  /* 0x0000000c000c7312 */ /* 0x000e220000301c00 */
[----:B------:R-:W-:Y:S02]  /*1c8c0*/  IADD3 R8, PT, PT, -R34, RZ, RZ ;  /* 0x000000ff22087210 */ /* 0x000fe40007ffe1ff */
[----:B------:R-:W-:-:S03]  /*1c8d0*/  ISETP.GE.AND P0, PT, R10, RZ, PT ;  /* 0x000000ff0a00720c */ /* 0x000fc60003f06270 */
[----:B------:R-:W-:Y:S01]  /*1c8e0*/  @!P1 IMAD.MOV.U32 R34, RZ, RZ, R8 ;  /* 0x000000ffff229224 */ /* 0x000fe200078e0008 */
[----:B0-----:R-:W-:-:S10]  /*1c8f0*/  DMUL R20, R12, UR10 ;  /* 0x0000000a0c147c28 */ /* 0x001fd40008000000 */
[----:B------:R-:W0:Y:S02]  /*1c900*/  F2F.F32.F64 R20, R20 ;  /* 0x0000001400147310 */ /* 0x000e240000301000 */
[----:B0-----:R-:W-:-:S07]  /*1c910*/  FSEL R33, -R20, R20, !P0 ;  /* 0x0000001414217208 */ /* 0x001fce0004000100 */
.L_x_380:
[----:B------:R-:W-:Y:S05]  /*1c920*/  BSYNC.RECONVERGENT B0 ;  /* 0x0000000000007941 */ /* 0x000fea0003800200 */
.L_x_379:
[----:B------:R-:W-:Y:S01]  /*1c930*/  FMUL R8, R33, R33 ;  /* 0x0000002121087220 */ /* 0x000fe20000400000 */
[C---:B------:R-:W-:Y:S01]  /*1c940*/  LOP3.LUT R10, R34.reuse, 0x1, RZ, 0xc0, !PT ;  /* 0x00000001220a7812 */ /* 0x040fe200078ec0ff */
[----:B------:R-:W-:Y:S01]  /*1c950*/  UMOV UR10, 0x54442d18 ;  /* 0x54442d18000a7882 */ /* 0x000fe20000000000 */
[----:B------:R-:W-:Y:S01]  /*1c960*/  LOP3.LUT P1, RZ, R34, 0x2, RZ, 0xc0, !PT ;  /* 0x0000000222ff7812 */ /* 0x000fe2000782c0ff */
[----:B------:R-:W-:Y:S01]  /*1c970*/  FFMA R17, R8, R17, -0.0013887860113754868507 ;  /* 0xbab607ed08117423 */ /* 0x000fe20000000011 */
[----:B------:R-:W-:Y:S01]  /*1c980*/  ISETP.NE.U32.AND P0, PT, R10, 0x1, PT ;  /* 0x000000010a00780c */ /* 0x000fe20003f05070 */
[----:B------:R-:W-:Y:S01]  /*1c990*/  UMOV UR11, 0x3ff921fb ;  /* 0x3ff921fb000b7882 */ /* 0x000fe20000000000 */
[----:B------:R-:W-:Y:S02]  /*1c9a0*/  BSSY.RECONVERGENT B2, `(.L_x_382) ;  /* 0x00000d9000027945 */ /* 0x000fe40003800200 */
[----:B------:R-:W-:Y:S02]  /*1c9b0*/  FSEL R13, R18, 0.0083327032625675201416, !P0 ;  /* 0x3c0885e4120d7808 */ /* 0x000fe40004000000 */
[----:B------:R-:W-:-:S02]  /*1c9c0*/  FSEL R17, R17, -0.00019574658654164522886, !P0 ;  /* 0xb94d415311117808 */ /* 0x000fc40004000000 */
[----:B------:R-:W-:Y:S02]  /*1c9d0*/  FSEL R33, R33, 1, P0 ;  /* 0x3f80000021217808 */ /* 0x000fe40000000000 */
[----:B------:R-:W-:Y:S01]  /*1c9e0*/  FSEL R22, -R22, -0.16666662693023681641, !P0 ;  /* 0xbe2aaaa816167808 */ /* 0x000fe20004000100 */
[C---:B------:R-:W-:Y:S01]  /*1c9f0*/  FFMA R13, R8.reuse, R17, R13 ;  /* 0x00000011080d7223 */ /* 0x040fe2000000000d */
[----:B------:R-:W-:Y:S01]  /*1ca00*/  DSETP.GTU.AND P0, PT, R6, UR10, PT ;  /* 0x0000000a06007e2a */ /* 0x000fe2000bf0c000 */
[C---:B------:R-:W-:Y:S02]  /*1ca10*/  FFMA R10, R8.reuse, R33, RZ ;  /* 0x00000021080a7223 */ /* 0x040fe400000000ff */
[----:B------:R-:W-:-:S04]  /*1ca20*/  FFMA R13, R8, R13, R22 ;  /* 0x0000000d080d7223 */ /* 0x000fc80000000016 */
[----:B------:R-:W-:-:S04]  /*1ca30*/  FFMA R10, R10, R13, R33 ;  /* 0x0000000d0a0a7223 */ /* 0x000fc80000000021 */
[----:B------:R-:W-:-:S04]  /*1ca40*/  @P1 FADD R10, RZ, -R10 ;  /* 0x8000000aff0a1221 */ /* 0x000fc80000000000 */
[C---:B------:R-:W-:Y:S01]  /*1ca50*/  FMUL R13, R10.reuse, R2 ;  /* 0x000000020a0d7220 */ /* 0x040fe20000400000 */
[----:B------:R-:W-:-:S03]  /*1ca60*/  FMUL R21, R10, R15 ;  /* 0x0000000f0a157220 */ /* 0x000fc60000400000 */
[-C--:B------:R-:W-:Y:S01]  /*1ca70*/  FFMA R22, RZ, R36.reuse, R13 ;  /* 0x00000024ff167223 */ /* 0x080fe2000000000d */
[----:B------:R-:W-:Y:S01]  /*1ca80*/  FFMA R21, RZ, R36, R21 ;  /* 0x00000024ff157223 */ /* 0x000fe20000000015 */
        /* <DEDUP_REMOVED lines=71> */
.L_x_385:
[----:B------:R-:W-:Y:S05]  /*1cf00*/  BSYNC.RECONVERGENT B0 ;  /* 0x0000000000007941 */ /* 0x000fea0003800200 */
.L_x_384:
        /* <DEDUP_REMOVED lines=14> */
[----:B------:R-:W-:Y:S02]  /*1cff0*/  MOV R15, R3 ;  /* 0x00000003000f7202 */ /* 0x000fe40000000f00 */
[----:B------:R-:W-:-:S07]  /*1d000*/  MOV R12, 0x1d020 ;  /* 0x0001d020000c7802 */ /* 0x000fce0000000f00 */
[----:B------:R-:W-:Y:S05]  /*1d010*/  CALL.REL.NOINC `($__internal_4_$__cuda_sm3x_div_rn_noftz_f32_slowpath) ;  /* 0x000003e800187944 */ /* 0x000fea0003c00000 */
.L_x_389:
[----:B------:R-:W-:Y:S05]  /*1d020*/  BSYNC.RECONVERGENT B4 ;  /* 0x0000000000047941 */ /* 0x000fea0003800200 */
.L_x_388:
[----:B------:R-:W-:-:S07]  /*1d030*/  MOV R13, R2 ;  /* 0x00000002000d7202 */ /* 0x000fce0000000f00 */
.L_x_387:
[----:B------:R-:W-:Y:S05]  /*1d040*/  BSYNC.RECONVERGENT B3 ;  /* 0x0000000000037941 */ /* 0x000fea0003800200 */
.L_x_386:
[----:B------:R-:W-:Y:S01]  /*1d050*/  FMUL R2, RZ, R13 ;  /* 0x0000000dff027220 */ /* 0x000fe20000400000 */
[----:B------:R-:W-:Y:S01]  /*1d060*/  FMUL R13, R13, 0.63661974668502807617 ;  /* 0x3f22f9830d0d7820 */ /* 0x000fe20000400000 */
[----:B------:R-:W-:Y:S02]  /*1d070*/  FMUL R15, R8, 0.63661974668502807617 ;  /* 0x3f22f983080f7820 */ /* 0x000fe40000400000 */
[----:B------:R-:W-:Y:S01]  /*1d080*/  FMUL R17, R2, 0.63661974668502807617 ;  /* 0x3f22f98302117820 */ /* 0x000fe20000400000 */
[----:B------:R-:W-:-:S03]  /*1d090*/  FFMA R2, RZ, R8, R13 ;  /* 0x00000008ff027223 */ /* 0x000fc6000000000d */
[----:B------:R-:W-:Y:S01]  /*1d0a0*/  FFMA R8, RZ, R8, R17 ;  /* 0x00000008ff087223 */ /* 0x000fe20000000011 */
[----:B------:R-:W-:Y:S06]  /*1d0b0*/  BRA `(.L_x_390) ;  /* 0x00000004009c7947 */ /* 0x000fec0003800000 */
.L_x_383:
        /* <DEDUP_REMOVED lines=70> */
.L_x_392:
[----:B------:R-:W-:Y:S05]  /*1d520*/  BSYNC.RECONVERGENT B0 ;  /* 0x0000000000007941 */ /* 0x000fea0003800200 */
.L_x_391:
        /* <DEDUP_REMOVED lines=17> */
.L_x_395:
[----:B------:R-:W-:Y:S05]  /*1d640*/  BSYNC.RECONVERGENT B4 ;  /* 0x0000000000047941 */ /* 0x000fea0003800200 */
.L_x_394:
[----:B------:R-:W-:Y:S05]  /*1d650*/  BSYNC.RECONVERGENT B3 ;  /* 0x0000000000037941 */ /* 0x000fea0003800200 */
.L_x_393:
[----:B------:R-:W-:Y:S01]  /*1d660*/  FMUL R13, RZ, R8 ;  /* 0x00000008ff0d7220 */ /* 0x000fe20000400000 */
[----:B------:R-:W-:Y:S01]  /*1d670*/  FMUL R10, RZ, R2 ;  /* 0x00000002ff0a7220 */ /* 0x000fe20000400000 */
[----:B------:R-:W-:Y:S01]  /*1d680*/  FMUL R8, R8, 0.63661974668502807617 ;  /* 0x3f22f98308087820 */ /* 0x000fe20000400000 */
[-C--:B------:R-:W-:Y:S01]  /*1d690*/  FFMA R15, RZ, R3.reuse, RZ ;  /* 0x00000003ff0f7223 */ /* 0x080fe200000000ff */
[--C-:B------:R-:W-:Y:S01]  /*1d6a0*/  FFMA R2, R2, -0.63661974668502807617, R13.reuse ;  /* 0xbf22f98302027823 */ /* 0x100fe2000000000d */
[----:B------:R-:W-:Y:S01]  /*1d6b0*/  FFMA R10, R10, -0.63661974668502807617, R13 ;  /* 0xbf22f9830a0a7823 */ /* 0x000fe2000000000d */
[----:B------:R-:W-:Y:S01]  /*1d6c0*/  FFMA R13, RZ, R3, 4 ;  /* 0x40800000ff0d7423 */ /* 0x000fe20000000003 */
[----:B------:R-:W-:Y:S02]  /*1d6d0*/  FFMA R8, R3, 4, -R8 ;  /* 0x4080000003087823 */ /* 0x000fe40000000808 */
[----:B------:R-:W-:Y:S01]  /*1d6e0*/  FADD R10, R15, R10 ;  /* 0x0000000a0f0a7221 */ /* 0x000fe20000000000 */
[----:B------:R-:W-:Y:S01]  /*1d6f0*/  FADD R2, R2, R13 ;  /* 0x0000000d02027221 */ /* 0x000fe20000000000 */
[----:B------:R-:W-:-:S02]  /*1d700*/  FADD R15, R8, 3.1415927410125732422 ;  /* 0x40490fdb080f7421 */ /* 0x000fc40000000000 */
[----:B------:R-:W-:Y:S01]  /*1d710*/  FADD R8, RZ, R10 ;  /* 0x0000000aff087221 */ /* 0x000fe20000000000 */
[----:B------:R-:W-:-:S07]  /*1d720*/  FADD R2, RZ, R2 ;  /* 0x00000002ff027221 */ /* 0x000fce0000000000 */
.L_x_390:
[----:B------:R-:W-:Y:S05]  /*1d730*/  BSYNC.RECONVERGENT B2 ;  /* 0x0000000000027941 */ /* 0x000fea0003800200 */
.L_x_382:
[C---:B------:R-:W-:Y:S01]  /*1d740*/  FMUL R10, R15.reuse, 0.63661974668502807617 ;  /* 0x3f22f9830f0a7820 */ /* 0x040fe20000400000 */
[----:B------:R-:W-:Y:S01]  /*1d750*/  FSETP.GE.AND P0, PT, |R15|, 105615, PT ;  /* 0x47ce47800f00780b */ /* 0x000fe20003f06200 */
[----:B------:R-:W-:Y:S04]  /*1d760*/  BSSY.RECONVERGENT B0, `(.L_x_396) ;  /* 0x0000040000007945 */ /* 0x000fe80003800200 */
        /* <DEDUP_REMOVED lines=19> */
.L_x_398:
        /* <DEDUP_REMOVED lines=32> */
[----:B0-----:R-:W-:Y:S02]  /*1daa0*/  LOP3.LUT R20, R18, R15, RZ, 0x3c, !PT ;  /* 0x0000000f12147212 */ /* 0x001fe400078e3cff */
[C---:B------:R-:W-:Y:S02]  /*1dab0*/  LOP3.LUT R12, R17.reuse, R13, RZ, 0x3c, !PT ;  /* 0x0000000d110c7212 */ /* 0x040fe400078e3cff */
[----:B------:R-:W-:Y:S02]  /*1dac0*/  LOP3.LUT R13, R17, R18, RZ, 0x3c, !PT ;  /* 0x00000012110d7212 */ /* 0x000fe400078e3cff */
        /* <DEDUP_REMOVED lines=9> */
.L_x_397:
[----:B------:R-:W-:Y:S05]  /*1db60*/  BSYNC.RECONVERGENT B0 ;  /* 0x0000000000007941 */ /* 0x000fea0003800200 */
.L_x_396:
[----:B------:R-:W-:Y:S02]  /*1db70*/  HFMA2 R41, -RZ, RZ, 0.487060546875, -0.0625 ;  /* 0x37cbac00ff297431 */ /* 0x000fe400000001ff */
[----:B------:R-:W-:Y:S01]  /*1db80*/  FMUL R13, R12, R12 ;  /* 0x0000000c0c0d7220 */ /* 0x000fe20000400000 */
[----:B------:R-:W-:Y:S01]  /*1db90*/  LOP3.LUT R18, R10, 0x1, RZ, 0xc0, !PT ;  /* 0x000000010a127812 */ /* 0x000fe200078ec0ff */
[----:B------:R-:W-:Y:S01]  /*1dba0*/  IMAD.MOV.U32 R42, RZ, RZ, 0x3d2aaabb ;  /* 0x3d2aaabbff2a7424 */ /* 0x000fe200078e00ff */
[----:B------:R-:W-:Y:S01]  /*1dbb0*/  MOV R43, 0x3effffff ;  /* 0x3effffff002b7802 */ /* 0x000fe20000000f00 */
[----:B------:R-:W-:Y:S01]  /*1dbc0*/  BSSY.RECONVERGENT B0, `(.L_x_399) ;  /* 0x0000048000007945 */ /* 0x000fe20003800200 */
[----:B------:R-:W-:Y:S02]  /*1dbd0*/  ISETP.NE.U32.AND P0, PT, R18, 0x1, PT ;  /* 0x000000011200780c */ /* 0x000fe40003f05070 */
[----:B------:R-:W-:Y:S01]  /*1dbe0*/  LOP3.LUT P1, RZ, R10, 0x2, RZ, 0xc0, !PT ;  /* 0x000000020aff7812 */ /* 0x000fe2000782c0ff */
[----:B------:R-:W-:Y:S01]  /*1dbf0*/  FFMA R17, R13, R41, -0.0013887860113754868507 ;  /* 0xbab607ed0d117423 */ /* 0x000fe20000000029 */
[----:B------:R-:W-:-:S02]  /*1dc00*/  FSEL R20, R42, 0.0083327032625675201416, !P0 ;  /* 0x3c0885e42a147808 */ /* 0x000fc40004000000 */
[----:B------:R-:W-:Y:S02]  /*1dc10*/  FSEL R10, R12, 1, P0 ;  /* 0x3f8000000c0a7808 */ /* 0x000fe40000000000 */
[----:B------:R-:W-:Y:S02]  /*1dc20*/  FSEL R18, R17, -0.00019574658654164522886, !P0 ;  /* 0xb94d415311127808 */ /* 0x000fe40004000000 */
[----:B------:R-:W-:Y:S01]  /*1dc30*/  FSEL R35, -R43, -0.16666662693023681641, !P0 ;  /* 0xbe2aaaa82b237808 */ /* 0x000fe20004000100 */
[----:B------:R-:W-:Y:S01]  /*1dc40*/  FFMA R17, R13, R10, RZ ;  /* 0x0000000a0d117223 */ /* 0x000fe200000000ff */
[----:B------:R-:W-:Y:S01]  /*1dc50*/  FSETP.GE.AND P0, PT, |R15|, 105615, PT ;  /* 0x47ce47800f00780b */ /* 0x000fe20003f06200 */
[----:B------:R-:W-:-:S04]  /*1dc60*/  FFMA R18, R13, R18, R20 ;  /* 0x000000120d127223 */ /* 0x000fc80000000014 */
[----:B------:R-:W-:-:S04]  /*1dc70*/  FFMA R18, R13, R18, R35 ;  /* 0x000000120d127223 */ /* 0x000fc80000000023 */
[----:B------:R-:W-:Y:S01]  /*1dc80*/  FFMA R20, R17, R18, R10 ;  /* 0x0000001211147223 */ /* 0x000fe2000000000a */
[----:B------:R-:W-:Y:S02]  /*1dc90*/  MOV R18, R34 ;  /* 0x0000002200127202 */ /* 0x000fe40000000f00 */
[----:B------:R-:W-:Y:S01]  /*1dca0*/  MOV R10, R33 ;  /* 0x00000021000a7202 */ /* 0x000fe20000000f00 */
[----:B------:R-:W-:Y:S01]  /*1dcb0*/  @P1 FADD R20, RZ, -R20 ;  /* 0x80000014ff141221 */ /* 0x000fe20000000000 */
[----:B------:R-:W-:Y:S06]  /*1dcc0*/  @!P0 BRA `(.L_x_400) ;  /* 0x0000000000dc8947 */ /* 0x000fec0003800000 */
[----:B------:R-:W-:-:S13]  /*1dcd0*/  FSETP.NEU.AND P0, PT, |R15|, +INF , PT ;  /* 0x7f8000000f00780b */ /* 0x000fda0003f0d200 */
[----:B------:R-:W-:Y:S01]  /*1dce0*/  @!P0 FMUL R10, RZ, R15 ;  /* 0x0000000fff0a8220 */ /* 0x000fe20000400000 */
[----:B------:R-:W-:Y:S01]  /*1dcf0*/  @!P0 IMAD.MOV.U32 R18, RZ, RZ, RZ ;  /* 0x000000ffff128224 */ /* 0x000fe200078e00ff */
[----:B------:R-:W-:Y:S06]  /*1dd00*/  @!P0 BRA `(.L_x_400) ;  /* 0x0000000000cc8947 */ /* 0x000fec0003800000 */
[----:B------:R-:W-:Y:S01]  /*1dd10*/  SHF.L.U32 R12, R15, 0x8, RZ ;  /* 0x000000080f0c7819 */ /* 0x000fe200000006ff */
[----:B------:R-:W-:Y:S01]  /*1dd20*/  HFMA2 R35, -RZ, RZ, 0, 0 ;  /* 0x00000000ff237431 */ /* 0x000fe200000001ff */
[----:B------:R-:W-:Y:S01]  /*1dd30*/  MOV R10, R1 ;  /* 0x00000001000a7202 */ /* 0x000fe20000000f00 */
[----:B------:R-:W0:Y:S01]  /*1dd40*/  LDCU.64 UR10, c[0x4][URZ] ;  /* 0x01000000ff0a77ac */ /* 0x000e220008000a00 */
[----:B------:R-:W-:Y:S01]  /*1dd50*/  LOP3.LUT R47, R12, 0x80000000, RZ, 0xfc, !PT ;  /* 0x800000000c2f7812 */ /* 0x000fe200078efcff */
[----:B------:R-:W-:Y:S01]  /*1dd60*/  UMOV UR9, URZ ;  /* 0x000000ff00097c82 */ /* 0x000fe20008000000 */
[----:B------:R-:W-:-:S05]  /*1dd70*/  UMOV UR4, URZ ;  /* 0x000000ff00047c82 */ /* 0x000fca0008000000 */
.L_x_401:
        /* <DEDUP_REMOVED lines=44> */
.L_x_400:
[----:B------:R-:W-:Y:S05]  /*1e040*/  BSYNC.RECONVERGENT B0 ;  /* 0x0000000000007941 */ /* 0x000fea0003800200 */
.L_x_399:
[----:B------:R-:W-:Y:S02]  /*1e050*/  HFMA2 R35, -RZ, RZ, 1.0078125, -8.98838043212890625e-05 ;  /* 0x3c0885e4ff237431 */ /* 0x000fe400000001ff */
[----:B------:R-:W-:Y:S01]  /*1e060*/  FMUL R12, R10, R10 ;  /* 0x0000000a0a0c7220 */ /* 0x000fe20000400000 */
[C---:B------:R-:W-:Y:S01]  /*1e070*/  LOP3.LUT R17, R18.reuse, 0x1, RZ, 0xc0, !PT ;  /* 0x0000000112117812 */ /* 0x040fe200078ec0ff */
[----:B------:R-:W-:Y:S01]  /*1e080*/  VIADD R18, R18, 0x1 ;  /* 0x0000000112127836 */ /* 0x000fe20000000000 */
[----:B------:R-:W-:Y:S01]  /*1e090*/  MOV R44, 0x3e2aaaa8 ;  /* 0x3e2aaaa8002c7802 */ /* 0x000fe20000000f00 */
[----:B------:R-:W-:Y:S01]  /*1e0a0*/  FFMA R13, R12, R41, -0.0013887860113754868507 ;  /* 0xbab607ed0c0d7423 */ /* 0x000fe20000000029 */
[----:B------:R-:W-:Y:S01]  /*1e0b0*/  ISETP.NE.U32.AND P0, PT, R17, 0x1, PT ;  /* 0x000000011100780c */ /* 0x000fe20003f05070 */
[----:B------:R-:W-:Y:S01]  /*1e0c0*/  BSSY.RECONVERGENT B0, `(.L_x_402) ;  /* 0x000004d000007945 */ /* 0x000fe20003800200 */
[----:B------:R-:W-:Y:S02]  /*1e0d0*/  LOP3.LUT P1, RZ, R18, 0x2, RZ, 0xc0, !PT ;  /* 0x0000000212ff7812 */ /* 0x000fe4000782c0ff */
[----:B------:R-:W-:-:S02]  /*1e0e0*/  FSEL R13, R13, -0.00019574658654164522886, P0 ;  /* 0xb94d41530d0d7808 */ /* 0x000fc40000000000 */
[----:B------:R-:W-:Y:S02]  /*1e0f0*/  FSEL R17, R35, 0.041666727513074874878, !P0 ;  /* 0x3d2aaabb23117808 */ /* 0x000fe40004000000 */
[----:B------:R-:W-:Y:S02]  /*1e100*/  FSEL R10, R10, 1, !P0 ;  /* 0x3f8000000a0a7808 */ /* 0x000fe40004000000 */
[----:B------:R-:W-:Y:S01]  /*1e110*/  FSEL R18, -R44, -0.4999999701976776123, !P0 ;  /* 0xbeffffff2c127808 */ /* 0x000fe20004000100 */
[C---:B------:R-:W-:Y:S01]  /*1e120*/  FFMA R17, R12.reuse, R13, R17 ;  /* 0x0000000d0c117223 */ /* 0x040fe20000000011 */
[----:B------:R-:W-:Y:S01]  /*1e130*/  FSETP.GE.AND P0, PT, |R15|, 105615, PT ;  /* 0x47ce47800f00780b */ /* 0x000fe20003f06200 */
[C---:B------:R-:W-:Y:S01]  /*1e140*/  FFMA R13, R12.reuse, R10, RZ ;  /* 0x0000000a0c0d7223 */ /* 0x040fe200000000ff */
[----:B------:R-:W-:Y:S01]  /*1e150*/  MOV R46, R34 ;  /* 0x00000022002e7202 */ /* 0x000fe20000000f00 */
        /* <DEDUP_REMOVED lines=8> */
[-C--:B------:R-:W-:Y:S01]  /*1e1e0*/  FFMA R18, R11, R20.reuse, R12 ;  /* 0x000000140b127223 */ /* 0x080fe2000000000c */
[----:B------:R-:W-:Y:S01]  /*1e1f0*/  FMUL R20, R5, R20 ;  /* 0x0000001405147220 */ /* 0x000fe20000400000 */
[----:B------:R-:W-:Y:S01]  /*1e200*/  MOV R10, R33 ;  /* 0x00000021000a7202 */ /* 0x000fe20000000f00 */
        /* <DEDUP_REMOVED lines=12> */
.L_x_404:
        /* <DEDUP_REMOVED lines=44> */
.L_x_403:
[----:B------:R-:W-:Y:S05]  /*1e590*/  BSYNC.RECONVERGENT B0 ;  /* 0x0000000000007941 */ /* 0x000fea0003800200 */
.L_x_402:
        /* <DEDUP_REMOVED lines=30> */
.L_x_407:
        /* <DEDUP_REMOVED lines=44> */
.L_x_406:
[----:B------:R-:W-:Y:S05]  /*1ea40*/  BSYNC.RECONVERGENT B0 ;  /* 0x0000000000007941 */ /* 0x000fea0003800200 */
.L_x_405:
        /* <DEDUP_REMOVED lines=15> */
[----:B------:R-:W-:Y:S01]  /*1eb40*/  FFMA R12, R11, R12, R17 ;  /* 0x0000000c0b0c7223 */ /* 0x000fe20000000011 */
[----:B------:R-:W-:-:S03]  /*1eb50*/  FMUL R17, R4, R45 ;  /* 0x0000002d04117220 */ /* 0x000fc60000400000 */
[----:B------:R-:W-:Y:S01]  /*1eb60*/  FFMA R13, R13, R12, R10 ;  /* 0x0000000c0d0d7223 */ /* 0x000fe2000000000a */
[----:B------:R-:W-:-:S03]  /*1eb70*/  MOV R10, R33 ;  /* 0x00000021000a7202 */ /* 0x000fc60000000f00 */
[----:B------:R-:W-:-:S04]  /*1eb80*/  @P1 FADD R13, RZ, -R13 ;  /* 0x8000000dff0d1221 */ /* 0x000fc80000000000 */
[C---:B------:R-:W-:Y:S01]  /*1eb90*/  FMUL R11, R13.reuse, R2 ;  /* 0x000000020d0b7220 */ /* 0x040fe20000400000 */
[----:B------:R-:W-:-:S03]  /*1eba0*/  FMUL R13, R13, R8 ;  /* 0x000000080d0d7220 */ /* 0x000fc60000400000 */
[C---:B------:R-:W-:Y:S01]  /*1ebb0*/  FMUL R11, R4.reuse, R11 ;  /* 0x0000000b040b7220 */ /* 0x040fe20000400000 */
[----:B------:R-:W-:-:S03]  /*1ebc0*/  FMUL R13, R4, R13 ;  /* 0x0000000d040d7220 */ /* 0x000fc60000400000 */
        /* <DEDUP_REMOVED lines=14> */
.L_x_410:
        /* <DEDUP_REMOVED lines=44> */
.L_x_409:
[----:B------:R-:W-:Y:S05]  /*1ef70*/  BSYNC.RECONVERGENT B0 ;  /* 0x0000000000007941 */ /* 0x000fea0003800200 */
.L_x_408:
        /* <DEDUP_REMOVED lines=29> */
.L_x_413:
        /* <DEDUP_REMOVED lines=39> */
[----:B------:R-:W-:-:S05]  /*1f3c0*/  IMAD.MOV R15, RZ, RZ, -R34 ;  /* 0x000000ffff0f7224 */ /* 0x000fca00078e0a22 */
[----:B------:R-:W-:Y:S01]  /*1f3d0*/  @!P1 MOV R34, R15 ;  /* 0x0000000f00229202 */ /* 0x000fe20000000f00 */
[----:B-1----:R-:W-:-:S10]  /*1f3e0*/  DMUL R12, R10, UR10 ;  /* 0x0000000a0a0c7c28 */ /* 0x002fd40008000000 */
[----:B------:R-:W1:Y:S02]  /*1f3f0*/  F2F.F32.F64 R12, R12 ;  /* 0x0000000c000c7310 */ /* 0x000e640000301000 */
[----:B01----:R-:W-:-:S07]  /*1f400*/  FSEL R33, -R12, R12, !P0 ;  /* 0x0000000c0c217208 */ /* 0x003fce0004000100 */
.L_x_412:
[----:B------:R-:W-:Y:S05]  /*1f410*/  BSYNC.RECONVERGENT B0 ;  /* 0x0000000000007941 */ /* 0x000fea0003800200 */
.L_x_411:
[----:B------:R-:W-:Y:S01]  /*1f420*/  UMOV UR10, 0x54442d18 ;  /* 0x54442d18000a7882 */ /* 0x000fe20000000000 */
[----:B------:R-:W-:Y:S01]  /*1f430*/  UMOV UR11, 0x3ff921fb ;  /* 0x3ff921fb000b7882 */ /* 0x000fe20000000000 */
[----:B------:R-:W-:Y:S01]  /*1f440*/  IMAD.MOV.U32 R46, RZ, RZ, 0x3a2c32e4 ;  /* 0x3a2c32e4ff2e7424 */ /* 0x000fe200078e00ff */
[----:B------:R-:W-:Y:S01]  /*1f450*/  DSETP.GT.AND P0, PT, R6, UR10, PT ;  /* 0x0000000a06007e2a */ /* 0x000fe2000bf04000 */
[----:B------:R-:W-:Y:S01]  /*1f460*/  LOP3.LUT P2, RZ, R34, 0x2, RZ, 0xc0, !PT ;  /* 0x0000000222ff7812 */ /* 0x000fe2000784c0ff */
[----:B------:R-:W-:Y:S01]  /*1f470*/  FADD R6, -R3, 3.1415927410125732422 ;  /* 0x40490fdb03067421 */ /* 0x000fe20000000100 */
[----:B------:R-:W-:Y:S04]  /*1f480*/  BSSY.RECONVERGENT B0, `(.L_x_414) ;  /* 0x000005c000007945 */ /* 0x000fe80003800200 */
[----:B------:R-:W-:-:S04]  /*1f490*/  FSEL R15, R6, R3, P0 ;  /* 0x00000003060f7208 */ /* 0x000fc80000000000 */
[C---:B------:R-:W-:Y:S01]  /*1f4a0*/  FSETP.GEU.AND P1, PT, |R15|.reuse, 1.175494350822287508e-38, PT ;  /* 0x008000000f00780b */ /* 0x040fe20003f2e200 */
[C---:B------:R-:W-:Y:S01]  /*1f4b0*/  FMUL R6, |R15|.reuse, 16777216 ;  /* 0x4b8000000f067820 */ /* 0x040fe20000400200 */
[----:B------:R-:W-:-:S04]  /*1f4c0*/  FSETP.NEU.AND P3, PT, R15, 1, PT ;  /* 0x3f8000000f00780b */ /* 0x000fc80003f6d000 */
[----:B------:R-:W-:-:S04]  /*1f4d0*/  FSEL R6, R6, |R15|, !P1 ;  /* 0x4000000f06067208 */ /* 0x000fc80004800000 */
[----:B------:R-:W-:-:S04]  /*1f4e0*/  IADD3 R7, PT, PT, R6, -0x3f3504f3, RZ ;  /* 0xc0cafb0d06077810 */ /* 0x000fc80007ffe0ff */
        /* <DEDUP_REMOVED lines=15> */
[----:B------:R-:W-:Y:S01]  /*1f5e0*/  FADD R10, R10, -R6 ;  /* 0x800000060a0a7221 */ /* 0x000fe20000000000 */
[----:B------:R-:W-:Y:S01]  /*1f5f0*/  MOV R46, 0x391fcb8e ;  /* 0x391fcb8e002e7802 */ /* 0x000fe20000000f00 */
        /* <DEDUP_REMOVED lines=10> */
[----:B------:R-:W-:-:S03]  /*1f6a0*/  FMUL R12, R33, R33 ;  /* 0x00000021210c7220 */ /* 0x000fc60000400000 */
[----:B------:R-:W-:Y:S01]  /*1f6b0*/  FFMA R13, R7, R44, R11 ;  /* 0x0000002c070d7223 */ /* 0x000fe2000000000b */
[----:B------:R-:W-:-:S03]  /*1f6c0*/  FFMA R41, R12, R41, -0.0013887860113754868507 ;  /* 0xbab607ed0c297423 */ /* 0x000fc60000000029 */
[----:B------:R-:W-:-:S04]  /*1f6d0*/  FADD R7, R6, R13 ;  /* 0x0000000d06077221 */ /* 0x000fc80000000000 */
[----:B------:R-:W-:Y:S01]  /*1f6e0*/  FMUL R10, R7, 3 ;  /* 0x40400000070a7820 */ /* 0x000fe20000400000 */
[----:B------:R-:W-:-:S03]  /*1f6f0*/  FADD R6, -R6, R7 ;  /* 0x0000000706067221 */ /* 0x000fc60000000100 */
[----:B------:R-:W0:Y:S01]  /*1f700*/  FRND R11, R10 ;  /* 0x0000000a000b7307 */ /* 0x000e220000201000 */
[----:B------:R-:W-:Y:S01]  /*1f710*/  FADD R6, R13, -R6 ;  /* 0x800000060d067221 */ /* 0x000fe20000000000 */
[----:B------:R-:W-:Y:S01]  /*1f720*/  FFMA R45, R7, 3, -R10 ;  /* 0x40400000072d7823 */ /* 0x000fe2000000080a */
[----:B------:R-:W-:-:S03]  /*1f730*/  LOP3.LUT R13, R34, 0x1, RZ, 0xc0, !PT ;  /* 0x00000001220d7812 */ /* 0x000fc600078ec0ff */
[----:B------:R-:W-:Y:S01]  /*1f740*/  FFMA R45, R6, 3, R45 ;  /* 0x40400000062d7823 */ /* 0x000fe2000000002d */
[----:B------:R-:W-:Y:S01]  /*1f750*/  ISETP.NE.U32.AND P1, PT, R13, 0x1, PT ;  /* 0x000000010d00780c */ /* 0x000fe20003f25070 */
[----:B------:R-:W1:Y:S03]  /*1f760*/  F2I.NTZ R34, R10 ;  /* 0x0000000a00227305 */ /* 0x000e660000203100 */
[----:B------:R-:W-:Y:S02]  /*1f770*/  FSEL R41, R41, -0.00019574658654164522886, !P1 ;  /* 0xb94d415329297808 */ /* 0x000fe40004800000 */
[----:B------:R-:W-:Y:S01]  /*1f780*/  FSEL R43, -R43, -0.16666662693023681641, !P1 ;  /* 0xbe2aaaa82b2b7808 */ /* 0x000fe20004800100 */
[----:B0-----:R-:W-:Y:S01]  /*1f790*/  FADD R44, R10, -R11 ;  /* 0x8000000b0a2c7221 */ /* 0x001fe20000000000 */
[----:B------:R-:W-:-:S03]  /*1f7a0*/  FSEL R33, R33, 1, P1 ;  /* 0x3f80000021217808 */ /* 0x000fc60000800000 */
[----:B------:R-:W-:Y:S01]  /*1f7b0*/  FADD R13, R45, R44 ;  /* 0x0000002c2d0d7221 */ /* 0x000fe20000000000 */
[----:B------:R-:W-:Y:S02]  /*1f7c0*/  FSEL R45, R42, 0.0083327032625675201416, !P1 ;  /* 0x3c0885e42a2d7808 */ /* 0x000fe40004800000 */
[----:B------:R-:W-:Y:S01]  /*1f7d0*/  FSETP.GT.AND P1, PT, R11, RZ, PT ;  /* 0x000000ff0b00720b */ /* 0x000fe20003f24000 */
[C---:B------:R-:W-:Y:S02]  /*1f7e0*/  FFMA R42, R13.reuse, R46, 0.0013391353422775864601 ;  /* 0x3aaf85ed0d2a7423 */ /* 0x040fe4000000002e */
[----:B------:R-:W-:Y:S01]  /*1f7f0*/  FFMA R41, R12, R41, R45 ;  /* 0x000000290c297223 */ /* 0x000fe2000000002d */
[----:B------:R-:W-:Y:S01]  /*1f800*/  SEL R11, RZ, 0x83000000, P1 ;  /* 0x83000000ff0b7807 */ /* 0x000fe20000800000 */
[C---:B------:R-:W-:Y:S01]  /*1f810*/  FFMA R42, R13.reuse, R42, 0.0096188392490148544312 ;  /* 0x3c1d98560d2a7423 */ /* 0x040fe2000000002a */
[----:B------:R-:W-:Y:S01]  /*1f820*/  FSETP.GT.AND P1, PT, |R10|, 152, PT ;  /* 0x431800000a00780b */ /* 0x000fe20003f24200 */
[C---:B------:R-:W-:Y:S01]  /*1f830*/  FFMA R41, R12.reuse, R41, R43 ;  /* 0x000000290c297223 */ /* 0x040fe2000000002b */
[----:B------:R-:W-:Y:S01]  /*1f840*/  FFMA R12, R12, R33, RZ ;  /* 0x000000210c0c7223 */ /* 0x000fe200000000ff */
[----:B------:R-:W-:Y:S01]  /*1f850*/  FFMA R42, R13, R42, 0.055503588169813156128 ;  /* 0x3d6357bb0d2a7423 */ /* 0x000fe2000000002a */
[----:B-1----:R-:W-:-:S02]  /*1f860*/  LEA R34, R34, -R11, 0x17 ;  /* 0x8000000b22227211 */ /* 0x002fc400078eb8ff */
[----:B------:R-:W-:Y:S01]  /*1f870*/  FFMA R33, R12, R41, R33 ;  /* 0x000000290c217223 */ /* 0x000fe20000000021 */
[----:B------:R-:W-:Y:S01]  /*1f880*/  FFMA R42, R13, R42, 0.24022644758224487305 ;  /* 0x3e75fdec0d2a7423 */ /* 0x000fe2000000002a */
[----:B------:R-:W-:Y:S02]  /*1f890*/  IADD3 R41, PT, PT, R11, 0x7f000000, RZ ;  /* 0x7f0000000b297810 */ /* 0x000fe40007ffe0ff */
[----:B------:R-:W-:Y:S01]  /*1f8a0*/  @P2 FADD R33, RZ, -R33 ;  /* 0x80000021ff212221 */ /* 0x000fe20000000000 */
[----:B------:R-:W-:Y:S01]  /*1f8b0*/  FFMA R42, R13, R42, 0.69314718246459960938 ;  /* 0x3f3172180d2a7423 */ /* 0x000fe2000000002a */
[----:B------:R-:W-:Y:S01]  /*1f8c0*/  FSETP.GEU.AND P2, PT, R10, RZ, PT ;  /* 0x000000ff0a00720b */ /* 0x000fe20003f4e000 */
[----:B------:R-:W-:Y:S01]  /*1f8d0*/  FMUL R10, RZ, R35 ;  /* 0x00000023ff0a7220 */ /* 0x000fe20000400000 */
[----:B------:R-:W-:Y:S01]  /*1f8e0*/  FMUL R8, R33, R8 ;  /* 0x0000000821087220 */ /* 0x000fe20000400000 */
[----:B------:R-:W-:Y:S01]  /*1f8f0*/  FFMA R42, R13, R42, 1 ;  /* 0x3f8000000d2a7423 */ /* 0x000fe2000000002a */
[----:B------:R-:W-:Y:S01]  /*1f900*/  FMUL R13, R33, R2 ;  /* 0x00000002210d7220 */ /* 0x000fe20000400000 */
[----:B------:R-:W-:-:S02]  /*1f910*/  IMAD.MOV.U32 R2, RZ, RZ, 0x3f800000 ;  /* 0x3f800000ff027424 */ /* 0x000fc400078e00ff */
[----:B------:R-:W-:Y:S01]  /*1f920*/  FMUL R41, R42, R41 ;  /* 0x000000292a297220 */ /* 0x000fe20000400000 */
[--C-:B------:R-:W-:Y:S01]  /*1f930*/  FFMA R13, R13, -0.5, R10.reuse ;  /* 0xbf0000000d0d7823 */ /* 0x100fe2000000000a */
[----:B------:R-:W-:Y:S01]  /*1f940*/  FFMA R10, R8, -0.5, R10 ;  /* 0xbf000000080a7823 */ /* 0x000fe2000000000a */
[----:B------:R-:W-:Y:S01]  /*1f950*/  FSEL R8, -R2, 1, P0 ;  /* 0x3f80000002087808 */ /* 0x000fe20000000100 */
        /* <DEDUP_REMOVED lines=14> */
.L_x_415:
[----:B------:R-:W-:Y:S05]  /*1fa40*/  BSYNC.RECONVERGENT B0 ;  /* 0x0000000000007941 */ /* 0x000fea0003800200 */
.L_x_414:
[----:B------:R-:W-:Y:S01]  /*1fa50*/  FSETP.NEU.AND P0, PT, R15, RZ, PT ;  /* 0x000000ff0f00720b */ /* 0x000fe20003f0d000 */
[----:B------:R-:W-:Y:S01]  /*1fa60*/  BSSY.RECONVERGENT B2, `(.L_x_416) ;  /* 0x0000011000027945 */ /* 0x000fe20003800200 */
[----:B------:R-:W-:-:S11]  /*1fa70*/  HFMA2 R41, -RZ, RZ, 0, 0 ;  /* 0x00000000ff297431 */ /* 0x000fd600000001ff */
        /* <DEDUP_REMOVED lines=13> */
[----:B------:R-:W-:-:S07]  /*1fb50*/  IMAD.MOV.U32 R41, RZ, RZ, R2 ;  /* 0x000000ffff297224 */ /* 0x000fce00078e0002 */
.L_x_418:
[----:B------:R-:W-:Y:S05]  /*1fb60*/  BSYNC.RECONVERGENT B3 ;  /* 0x0000000000037941 */ /* 0x000fea0003800200 */
.L_x_417:
[----:B------:R-:W-:Y:S05]  /*1fb70*/  BSYNC.RECONVERGENT B2 ;  /* 0x0000000000027941 */ /* 0x000fea0003800200 */
.L_x_416:
[C---:B------:R-:W-:Y:S01]  /*1fb80*/  FMUL R2, R7.reuse, 2 ;  /* 0x4000000007027820 */ /* 0x040fe20000400000 */
[----:B------:R-:W0:Y:S01]  /*1fb90*/  LDC R42, c[0x0][0x380] ;  /* 0x0000e000ff2a7b82 */ /* 0x000e220000000800 */
[----:B------:R-:W-:Y:S01]  /*1fba0*/  MOV R33, 0x391fcb8e ;  /* 0x391fcb8e00217802 */ /* 0x000fe20000000f00 */
[----:B------:R-:W-:Y:S01]  /*1fbb0*/  BSSY.RECONVERGENT B0, `(.L_x_419) ;  /* 0x0000025000007945 */ /* 0x000fe20003800200 */
[----:B------:R-:W1:Y:S01]  /*1fbc0*/  FRND R11, R2 ;  /* 0x00000002000b7307 */ /* 0x000e620000201000 */
[----:B------:R-:W-:Y:S01]  /*1fbd0*/  FFMA R7, R7, 2, -R2 ;  /* 0x4000000007077823 */ /* 0x000fe20000000802 */
[C---:B------:R-:W-:Y:S02]  /*1fbe0*/  FSETP.NEU.AND P3, PT, R15.reuse, 1, PT ;  /* 0x3f8000000f00780b */ /* 0x040fe40003f6d000 */
[----:B------:R-:W-:Y:S01]  /*1fbf0*/  FSETP.GEU.AND P2, PT, R2, RZ, PT ;  /* 0x000000ff0200720b */ /* 0x000fe20003f4e000 */
[----:B------:R-:W-:Y:S01]  /*1fc00*/  FFMA R7, R6, 2, R7 ;  /* 0x4000000006077823 */ /* 0x000fe20000000007 */
[----:B------:R-:W-:-:S02]  /*1fc10*/  FSETP.NEU.AND P1, PT, R15, RZ, PT ;  /* 0x000000ff0f00720b */ /* 0x000fc40003f2d000 */
[----:B------:R-:W2:Y:S01]  /*1fc20*/  F2I.NTZ R12, R2 ;  /* 0x00000002000c7305 */ /* 0x000ea20000203100 */
[----:B-1----:R-:W-:Y:S01]  /*1fc30*/  FADD R6, R2, -R11 ;  /* 0x8000000b02067221 */ /* 0x002fe20000000000 */
[----:B------:R-:W-:-:S03]  /*1fc40*/  FSETP.GT.AND P0, PT, R11, RZ, PT ;  /* 0x000000ff0b00720b */ /* 0x000fc60003f04000 */
[----:B------:R-:W-:Y:S01]  /*1fc50*/  FADD R6, R7, R6 ;  /* 0x0000000607067221 */ /* 0x000fe20000000000 */
[----:B------:R-:W-:Y:S02]  /*1fc60*/  SEL R11, RZ, 0x83000000, P0 ;  /* 0x83000000ff0b7807 */ /* 0x000fe40000000000 */
[----:B------:R-:W-:Y:S01]  /*1fc70*/  FSETP.GT.AND P0, PT, |R2|, 152, PT ;  /* 0x431800000200780b */ /* 0x000fe20003f04200 */
[----:B------:R-:W-:Y:S01]  /*1fc80*/  FFMA R7, R6, R33, 0.0013391353422775864601 ;  /* 0x3aaf85ed06077423 */ /* 0x000fe20000000021 */
[----:B0-----:R-:W-:-:S03]  /*1fc90*/  FADD R33, R42, -1 ;  /* 0xbf8000002a217421 */ /* 0x001fc60000000000 */
[----:B------:R-:W-:Y:S01]  /*1fca0*/  FFMA R7, R6, R7, 0.0096188392490148544312 ;  /* 0x3c1d985606077423 */ /* 0x000fe20000000007 */
[----:B------:R-:W-:-:S03]  /*1fcb0*/  FMUL R33, R33, 0.5 ;  /* 0x3f00000021217820 */ /* 0x000fc60000400000 */
[C---:B------:R-:W-:Y:S02]  /*1fcc0*/  FFMA R7, R6.reuse, R7, 0.055503588169813156128 ;  /* 0x3d6357bb06077423 */ /* 0x040fe40000000007 */
[----:B------:R-:W-:Y:S01]  /*1fcd0*/  R2UR UR12, R33 ;  /* 0x00000000210c72ca */ /* 0x000fe200000e0000 */
[----:B------:R-:W-:Y:S02]  /*1fce0*/  IMAD.MOV.U32 R33, RZ, RZ, 0x3f800000 ;  /* 0x3f800000ff217424 */ /* 0x000fe400078e00ff */
[----:B------:R-:W-:-:S04]  /*1fcf0*/  FFMA R7, R6, R7, 0.24022644758224487305 ;  /* 0x3e75fdec06077423 */ /* 0x000fc80000000007 */
[----:B------:R-:W-:-:S04]  /*1fd00*/  FFMA R7, R6, R7, 0.69314718246459960938 ;  /* 0x3f31721806077423 */ /* 0x000fc80000000007 */
[----:B------:R-:W-:Y:S01]  /*1fd10*/  FFMA R7, R6, R7, 1 ;  /* 0x3f80000006077423 */ /* 0x000fe20000000007 */
[----:B------:R-:W-:Y:S02]  /*1fd20*/  IADD3 R6, PT, PT, R11, 0x7f000000, RZ ;  /* 0x7f0000000b067810 */ /* 0x000fe40007ffe0ff */
[----:B--2---:R-:W-:-:S03]  /*1fd30*/  LEA R11, R12, -R11, 0x17 ;  /* 0x8000000b0c0b7211 */ /* 0x004fc600078eb8ff */
[----:B------:R-:W-:-:S04]  /*1fd40*/  FMUL R6, R7, R6 ;  /* 0x0000000607067220 */ /* 0x000fc80000400000 */
[----:B------:R-:W-:Y:S01]  /*1fd50*/  FMUL R6, R6, R11 ;  /* 0x0000000b06067220 */ /* 0x000fe20000400000 */
[----:B------:R-:W-:Y:S01]  /*1fd60*/  @P0 FSEL R6, RZ, +INF , !P2 ;  /* 0x7f800000ff060808 */ /* 0x000fe20005000000 */
[----:B------:R-:W-:Y:S06]  /*1fd70*/  @!P3 BRA `(.L_x_420) ;  /* 0x000000000020b947 */ /* 0x000fec0003800000 */
        /* <DEDUP_REMOVED lines=8> */
.L_x_420:
[----:B------:R-:W-:Y:S05]  /*1fe00*/  BSYNC.RECONVERGENT B0 ;  /* 0x0000000000007941 */ /* 0x000fea0003800200 */
.L_x_419:
[-C--:B------:R-:W-:Y:S01]  /*1fe10*/  FMUL R11, R8, R41.reuse ;  /* 0x00000029080b7220 */ /* 0x080fe20000400000 */
[----:B------:R-:W-:Y:S01]  /*1fe20*/  FMUL R7, RZ, R41 ;  /* 0x00000029ff077220 */ /* 0x000fe20000400000 */
        /* <DEDUP_REMOVED lines=17> */
.L_x_424:
[----:B------:R-:W-:Y:S05]  /*1ff40*/  BSYNC.RECONVERGENT B3 ;  /* 0x0000000000037941 */ /* 0x000fea0003800200 */
.L_x_423:
[----:B------:R-:W-:-:S07]  /*1ff50*/  IMAD.MOV.U32 R41, RZ, RZ, R2 ;  /* 0x000000ffff297224 */ /* 0x000fce00078e0002 */
.L_x_422:
[----:B------:R-:W-:Y:S05]  /*1ff60*/  BSYNC.RECONVERGENT B2 ;  /* 0x0000000000027941 */ /* 0x000fea0003800200 */
.L_x_421:
[----:B------:R-:W-:Y:S01]  /*1ff70*/  FMUL R39, R4, R39 ;  /* 0x0000002704277220 */ /* 0x000fe20000400000 */
[----:B------:R-:W-:Y:S01]  /*1ff80*/  FMUL R40, R5, R40 ;  /* 0x0000002805287220 */ /* 0x000fe20000400000 */
[----:B------:R-:W-:Y:S01]  /*1ff90*/  FMUL R5, R8, R41 ;  /* 0x0000002908057220 */ /* 0x000fe20000400000 */
[----:B------:R-:W-:Y:S01]  /*1ffa0*/  FMUL R4, RZ, R33 ;  /* 0x00000021ff047220 */ /* 0x000fe20000400000 */
[----:B------:R-:W-:Y:S01]  /*1ffb0*/  FMUL R41, RZ, R41 ;  /* 0x00000029ff297220 */ /* 0x000fe20000400000 */
[--C-:B------:R-:W-:Y:S01]  /*1ffc0*/  FFMA R2, R11, -0.51602452993392944336, R6.reuse ;  /* 0xbf041a2f0b027823 */ /* 0x100fe20000000006 */
[----:B------:R-:W-:Y:S01]  /*1ffd0*/  FFMA R42, R7, -0.51602452993392944336, R6 ;  /* 0xbf041a2f072a7823 */ /* 0x000fe20000000006 */
[--C-:B------:R-:W-:Y:S01]  /*1ffe0*/  FFMA R5, R5, 1.2158541679382324219, R4.reuse ;  /* 0x3f9ba11c05057823 */ /* 0x100fe20000000004 */
[----:B------:R-:W-:Y:S01]  /*1fff0*/  FFMA R41, R41, 1.2158541679382324219, R4 ;  /* 0x3f9ba11c29297823 */ /* 0x000fe20000000004 */
[----:B------:R-:W-:Y:S01]  /*20000*/  FMUL R12, R34, 0.51602452993392944336 ;  /* 0x3f041a2f220c7820 */ /* 0x000fe20000400000 */
[----:B------:R-:W-:Y:S01]  /*20010*/  MOV R7, UR12 ;  /* 0x0000000c00077c02 */ /* 0x000fe20008000f00 */
[----:B------:R-:W-:Y:S01]  /*20020*/  FADD R43, R5, R2 ;  /* 0x00000002052b7221 */ /* 0x000fe20000000000 */
[----:B------:R-:W-:Y:S01]  /*20030*/  FMUL R2, RZ, R38 ;  /* 0x00000026ff027220 */ /* 0x000fe20000400000 */
[----:B------:R-:W-:Y:S01]  /*20040*/  FADD R45, R41, R42 ;  /* 0x0000002a292d7221 */ /* 0x000fe20000000000 */
[----:B------:R-:W-:Y:S01]  /*20050*/  FFMA R5, R33, 1.2158541679382324219, -R12 ;  /* 0x3f9ba11c21057823 */ /* 0x000fe2000000080c */
[----:B------:R-:W-:Y:S01]  /*20060*/  FADD R41, -R7, 1 ;  /* 0x3f80000007297421 */ /* 0x000fe20000000100 */
[--C-:B------:R-:W-:Y:S01]  /*20070*/  FADD R12, -R37, R2.reuse ;  /* 0x00000002250c7221 */ /* 0x100fe20000000100 */
[--C-:B------:R-:W-:Y:S01]  /*20080*/  FFMA R11, -RZ, R37, R2.reuse ;  /* 0x00000025ff0b7223 */ /* 0x100fe20000000102 */
[----:B------:R-:W-:Y:S01]  /*20090*/  FMUL R42, R35, 0.5 ;  /* 0x3f000000232a7820 */ /* 0x000fe20000400000 */
[----:B------:R-:W-:Y:S01]  /*200a0*/  FMUL R35, R17, R43 ;  /* 0x0000002b11237220 */ /* 0x000fe20000400000 */
[C---:B------:R-:W-:Y:S01]  /*200b0*/  FMUL R7, R20.reuse, R45 ;  /* 0x0000002d14077220 */ /* 0x040fe20000400000 */
[C-C-:B------:R-:W-:Y:S01]  /*200c0*/  FFMA R12, R41.reuse, R12, R2.reuse ;  /* 0x0000000c290c7223 */ /* 0x140fe20000000002 */
[----:B------:R-:W-:Y:S01]  /*200d0*/  FFMA R11, R41, R11, R2 ;  /* 0x0000000b290b7223 */ /* 0x000fe20000000002 */
[-C--:B------:R-:W-:Y:S01]  /*200e0*/  FMUL R44, R20, R43.reuse ;  /* 0x0000002b142c7220 */ /* 0x080fe20000400000 */
[----:B------:R-:W-:Y:S01]  /*200f0*/  FMUL R2, R42, R43 ;  /* 0x0000002b2a027220 */ /* 0x000fe20000400000 */
[----:B------:R-:W-:Y:S01]  /*20100*/  FMUL R37, R17, R45 ;  /* 0x0000002d11257220 */ /* 0x000fe20000400000 */
[-C--:B------:R-:W-:Y:S01]  /*20110*/  FFMA R16, R16, R5.reuse, R35 ;  /* 0x0000000510107223 */ /* 0x080fe20000000023 */
[-C--:B------:R-:W-:Y:S01]  /*20120*/  FFMA R18, R18, R5.reuse, R7 ;  /* 0x0000000512127223 */ /* 0x080fe20000000007 */
[----:B------:R-:W-:Y:S01]  /*20130*/  FADD R43, RZ, -R43 ;  /* 0x8000002bff2b7221 */ /* 0x000fe20000000000 */
[----:B------:R-:W-:Y:S01]  /*20140*/  FADD R7, -R5, 1 ;  /* 0x3f80000005077421 */ /* 0x000fe20000000100 */
[----:B------:R-:W-:Y:S01]  /*20150*/  FADD R35, RZ, -R45 ;  /* 0x8000002dff237221 */ /* 0x000fe20000000000 */
[----:B------:R-:W-:Y:S01]  /*20160*/  FFMA R13, R13, R5, R2 ;  /* 0x000000050d0d7223 */ /* 0x000fe20000000002 */
[----:B------:R-:W-:Y:S01]  /*20170*/  FMUL R49, R42, R45 ;  /* 0x0000002d2a317220 */ /* 0x000fe20000400000 */
[----:B------:R-:W-:Y:S01]  /*20180*/  FFMA R14, R14, R5, R37 ;  /* 0x000000050e0e7223 */ /* 0x000fe20000000025 */
[-C--:B------:R-:W-:Y:S01]  /*20190*/  FMUL R2, R28, R43.reuse ;  /* 0x0000002b1c027220 */ /* 0x080fe20000400000 */
[CC--:B------:R-:W-:Y:S01]  /*201a0*/  FMUL R45, R25.reuse, R43.reuse ;  /* 0x0000002b192d7220 */ /* 0x0c0fe20000400000 */
[----:B------:R-:W-:Y:S01]  /*201b0*/  FMUL R47, R36, R43 ;  /* 0x0000002b242f7220 */ /* 0x000fe20000400000 */
[C---:B------:R-:W-:Y:S01]  /*201c0*/  FMUL R37, R28.reuse, R7 ;  /* 0x000000071c257220 */ /* 0x040fe20000400000 */
[-C--:B------:R-:W-:Y:S01]  /*201d0*/  FMUL R43, R28, R35.reuse ;  /* 0x000000231c2b7220 */ /* 0x080fe20000400000 */
[-C--:B------:R-:W-:Y:S01]  /*201e0*/  FMUL R28, R25, R35.reuse ;  /* 0x00000023191c7220 */ /* 0x080fe20000400000 */
[----:B------:R-:W-:Y:S01]  /*201f0*/  FMUL R46, R36, R35 ;  /* 0x00000023242e7220 */ /* 0x000fe20000400000 */
[----:B------:R-:W-:Y:S01]  /*20200*/  FFMA R19, R19, R5, R44 ;  /* 0x0000000513137223 */ /* 0x000fe2000000002c */
[----:B------:R-:W-:Y:S01]  /*20210*/  FFMA R2, R27, R7, R2 ;  /* 0x000000071b027223 */ /* 0x000fe20000000002 */
[----:B------:R-:W-:Y:S01]  /*20220*/  FFMA R35, R20, R5, R37 ;  /* 0x0000000514237223 */ /* 0x000fe20000000025 */
[-C--:B------:R-:W-:Y:S01]  /*20230*/  FMUL R44, R25, R7.reuse ;  /* 0x00000007192c7220 */ /* 0x080fe20000400000 */
[-C--:B------:R-:W-:Y:S01]  /*20240*/  FFMA R22, R22, R7.reuse, -R47 ;  /* 0x0000000716167223 */ /* 0x080fe2000000082f */
[----:B------:R-:W-:Y:S01]  /*20250*/  FFMA R37, R23, R7, R28 ;  /* 0x0000000717257223 */ /* 0x000fe2000000001c */
[----:B------:R-:W-:Y:S01]  /*20260*/  FFMA R25, R10, R5, R49 ;  /* 0x000000050a197223 */ /* 0x000fe20000000031 */
[-C--:B------:R-:W-:Y:S01]  /*20270*/  FFMA R46, R21, R7.reuse, -R46 ;  /* 0x00000007152e7223 */ /* 0x080fe2000000082e */
[----:B------:R-:W-:Y:S01]  /*20280*/  FADD R2, R2, R19 ;  /* 0x0000001302027221 */ /* 0x000fe20000000000 */
[-C--:B------:R-:W-:Y:S01]  /*20290*/  FFMA R27, R24, R7.reuse, R45 ;  /* 0x00000007181b7223 */ /* 0x080fe2000000002d */
[-C--:B------:R-:W-:Y:S01]  /*202a0*/  FMUL R51, R36, R7.reuse ;  /* 0x0000000724337220 */ /* 0x080fe20000400000 */
[----:B------:R-:W-:Y:S01]  /*202b0*/  FFMA R43, R26, R7, R43 ;  /* 0x000000071a2b7223 */ /* 0x000fe2000000002b */
[----:B------:R-:W-:Y:S01]  /*202c0*/  FADD R14, R37, R14 ;  /* 0x0000000e250e7221 */ /* 0x000fe20000000000 */
[----:B------:R-:W-:Y:S01]  /*202d0*/  FADD R13, R22, R13 ;  /* 0x0000000d160d7221 */ /* 0x000fe20000000000 */
[----:B------:R-:W-:Y:S01]  /*202e0*/  FADD R25, R46, R25 ;  /* 0x000000192e197221 */ /* 0x000fe20000000000 */
[----:B------:R-:W-:Y:S01]  /*202f0*/  FSETP.NEU.AND P0, PT, R15, RZ, PT ;  /* 0x000000ff0f00720b */ /* 0x000fe20003f0d000 */
[----:B------:R-:W-:Y:S01]  /*20300*/  FMUL R2, R2, UR12 ;  /* 0x0000000c02027c20 */ /* 0x000fe20008400000 */
[----:B------:R-:W-:Y:S01]  /*20310*/  FMUL R23, R35, UR12 ;  /* 0x0000000c23177c20 */ /* 0x000fe20008400000 */
[----:B------:R-:W-:Y:S01]  /*20320*/  FADD R16, R27, R16 ;  /* 0x000000101b107221 */ /* 0x000fe20000000000 */
[-C--:B------:R-:W-:Y:S01]  /*20330*/  FFMA R17, R17, R5.reuse, R44 ;  /* 0x0000000511117223 */ /* 0x080fe2000000002c */
[----:B------:R-:W-:Y:S01]  /*20340*/  FFMA R42, R42, R5, -R51 ;  /* 0x000000052a2a7223 */ /* 0x000fe20000000833 */
[----:B------:R-:W-:Y:S01]  /*20350*/  FMUL R10, R29, R41 ;  /* 0x000000291d0a7220 */ /* 0x000fe20000400000 */
[----:B------:R-:W-:Y:S01]  /*20360*/  FADD R18, R43, R18 ;  /* 0x000000122b127221 */ /* 0x000fe20000000000 */
[----:B------:R-:W-:Y:S01]  /*20370*/  FMUL R14, R14, UR12 ;  /* 0x0000000c0e0e7c20 */ /* 0x000fe20008400000 */
[----:B------:R-:W-:Y:S01]  /*20380*/  FMUL R27, R13, UR12 ;  /* 0x0000000c0d1b7c20 */ /* 0x000fe20008400000 */
[----:B------:R-:W-:Y:S01]  /*20390*/  FMUL R25, R25, UR12 ;  /* 0x0000000c19197c20 */ /* 0x000fe20008400000 */
[----:B------:R-:W-:Y:S01]  /*203a0*/  FFMA R19, RZ, R35, R2 ;  /* 0x00000023ff137223 */ /* 0x000fe20000000002 */
[-C--:B------:R-:W-:Y:S01]  /*203b0*/  FMUL R32, R32, R41.reuse ;  /* 0x0000002920207220 */ /* 0x080fe20000400000 */
[-C--:B------:R-:W-:Y:S01]  /*203c0*/  FFMA R7, R40, R41.reuse, R23 ;  /* 0x0000002928077223 */ /* 0x080fe20000000017 */
[----:B------:R-:W-:Y:S01]  /*203d0*/  FMUL R2, R16, UR12 ;  /* 0x0000000c10027c20 */ /* 0x000fe20008400000 */
[-C--:B------:R-:W-:Y:S01]  /*203e0*/  FMUL R31, R31, R41.reuse ;  /* 0x000000291f1f7220 */ /* 0x080fe20000400000 */
[----:B------:R-:W-:Y:S01]  /*203f0*/  FMUL R30, R30, R41 ;  /* 0x000000291e1e7220 */ /* 0x000fe20000400000 */
[----:B------:R-:W-:Y:S01]  /*20400*/  FMUL R29, R42, UR12 ;  /* 0x0000000c2a1d7c20 */ /* 0x000fe20008400000 */
[----:B------:R-:W-:Y:S01]  /*20410*/  FFMA R23, RZ, R39, R10 ;  /* 0x00000027ff177223 */ /* 0x000fe2000000000a */
[----:B------:R-:W-:Y:S01]  /*20420*/  FMUL R18, R18, UR12 ;  /* 0x0000000c12127c20 */ /* 0x000fe20008400000 */
[-C--:B------:R-:W-:Y:S01]  /*20430*/  FFMA R14, RZ, R17.reuse, R14 ;  /* 0x00000011ff0e7223 */ /* 0x080fe2000000000e */
[-C--:B------:R-:W-:Y:S01]  /*20440*/  FFMA R27, RZ, R42.reuse, R27 ;  /* 0x0000002aff1b7223 */ /* 0x080fe2000000001b */
[----:B------:R-:W-:Y:S01]  /*20450*/  FFMA R42, RZ, R42, R25 ;  /* 0x0000002aff2a7223 */ /* 0x000fe20000000019 */
[-C--:B------:R-:W-:Y:S01]  /*20460*/  FFMA R20, RZ, R40.reuse, R32 ;  /* 0x00000028ff147223 */ /* 0x080fe20000000020 */
[----:B------:R-:W-:Y:S01]  /*20470*/  FMUL R24, R17, UR12 ;  /* 0x0000000c11187c20 */ /* 0x000fe20008400000 */
[----:B------:R-:W-:Y:S01]  /*20480*/  FFMA R13, RZ, R17, R2 ;  /* 0x00000011ff0d7223 */ /* 0x000fe20000000002 */
[----:B------:R-:W-:Y:S01]  /*20490*/  FFMA R21, RZ, R40, R31 ;  /* 0x00000028ff157223 */ /* 0x000fe2000000001f */
[----:B------:R-:W-:Y:S01]  /*204a0*/  FFMA R30, RZ, R39, R30 ;  /* 0x00000027ff1e7223 */ /* 0x000fe2000000001e */
[----:B------:R-:W-:Y:S01]  /*204b0*/  FFMA R22, RZ, R35, R18 ;  /* 0x00000023ff167223 */ /* 0x000fe20000000012 */
[----:B------:R-:W-:Y:S01]  /*204c0*/  FADD R17, R23, R14 ;  /* 0x0000000e17117221 */ /* 0x000fe20000000000 */
[----:B------:R-:W-:Y:S01]  /*204d0*/  FADD R14, R11, R42 ;  /* 0x0000002a0b0e7221 */ /* 0x000fe20000000000 */
[----:B------:R-:W-:Y:S01]  /*204e0*/  BSSY.RECONVERGENT B2, `(.L_x_425) ;  /* 0x0000018000027945 */ /* 0x000fe20003800200 */
[----:B------:R-:W-:-:S02]  /*204f0*/  HFMA2 R11, -RZ, RZ, 0, 0 ;  /* 0x00000000ff0b7431 */ /* 0x000fc400000001ff */
[----:B------:R-:W-:Y:S01]  /*20500*/  FADD R20, R20, R19 ;  /* 0x0000001314147221 */ /* 0x000fe20000000000 */
[-C--:B------:R-:W-:Y:S01]  /*20510*/  FFMA R10, R39, R41.reuse, R24 ;  /* 0x00000029270a7223 */ /* 0x080fe20000000018 */
[----:B------:R-:W-:Y:S01]  /*20520*/  FFMA R38, R38, R41, R29 ;  /* 0x0000002926267223 */ /* 0x000fe2000000001d */
[----:B------:R-:W-:Y:S01]  /*20530*/  FADD R18, R30, R13 ;  /* 0x0000000d1e127221 */ /* 0x000fe20000000000 */
[----:B------:R-:W-:Y:S01]  /*20540*/  FADD R19, R21, R22 ;  /* 0x0000001615137221 */ /* 0x000fe20000000000 */
[----:B------:R-:W-:Y:S01]  /*20550*/  FADD R16, R12, R27 ;  /* 0x0000001b0c107221 */ /* 0x000fe20000000000 */
        /* <DEDUP_REMOVED lines=14> */
.L_x_428:
[----:B------:R-:W-:Y:S05]  /*20640*/  BSYNC.RECONVERGENT B3 ;  /* 0x0000000000037941 */ /* 0x000fea0003800200 */
.L_x_427:
[----:B------:R-:W-:-:S07]  /*20650*/  IMAD.MOV.U32 R11, RZ, RZ, R2 ;  /* 0x000000ffff0b7224 */ /* 0x000fce00078e0002 */
.L_x_426:
[----:B------:R-:W-:Y:S05]  /*20660*/  BSYNC.RECONVERGENT B2 ;  /* 0x0000000000027941 */ /* 0x000fea0003800200 */
.L_x_425:
[----:B------:R-:W-:Y:S01]  /*20670*/  FSETP.NEU.AND P0, PT, R15, RZ, PT ;  /* 0x000000ff0f00720b */ /* 0x000fe20003f0d000 */
[----:B------:R-:W-:Y:S01]  /*20680*/  BSSY.RECONVERGENT B2, `(.L_x_429) ;  /* 0x0000013000027945 */ /* 0x000fe20003800200 */
[----:B------:R-:W-:Y:S02]  /*20690*/  HFMA2 R13, -RZ, RZ, 0, 0 ;  /* 0x00000000ff0d7431 */ /* 0x000fe400000001ff */
[----:B------:R-:W-:-:S09]  /*206a0*/  FMUL R11, R8, R11 ;  /* 0x0000000b080b7220 */ /* 0x000fd20000400000 */
        /* <DEDUP_REMOVED lines=14> */
.L_x_432:
[----:B------:R-:W-:Y:S05]  /*20790*/  BSYNC.RECONVERGENT B3 ;  /* 0x0000000000037941 */ /* 0x000fea0003800200 */
.L_x_431:
[----:B------:R-:W-:-:S07]  /*207a0*/  MOV R13, R2 ;  /* 0x00000002000d7202 */ /* 0x000fce0000000f00 */
.L_x_430:
[----:B------:R-:W-:Y:S05]  /*207b0*/  BSYNC.RECONVERGENT B2 ;  /* 0x0000000000027941 */ /* 0x000fea0003800200 */
.L_x_429:
[----:B------:R-:W-:Y:S01]  /*207c0*/  FSETP.NEU.AND P0, PT, R15, RZ, PT ;  /* 0x000000ff0f00720b */ /* 0x000fe20003f0d000 */
[----:B------:R-:W-:Y:S01]  /*207d0*/  FMUL R13, R8, R13 ;  /* 0x0000000d080d7220 */ /* 0x000fe20000400000 */
[----:B------:R-:W-:Y:S01]  /*207e0*/  FFMA R11, R11, -0.51602452993392944336, R6 ;  /* 0xbf041a2f0b0b7823 */ /* 0x000fe20000000006 */
[----:B------:R-:W-:Y:S01]  /*207f0*/  BSSY.RECONVERGENT B2, `(.L_x_433) ;  /* 0x0000016000027945 */ /* 0x000fe20003800200 */
[----:B------:R-:W-:Y:S02]  /*20800*/  IMAD.MOV.U32 R21, RZ, RZ, RZ ;  /* 0x000000ffff157224 */ /* 0x000fe400078e00ff */
[----:B------:R-:W-:Y:S01]  /*20810*/  FFMA R2, R13, 1.2158541679382324219, R4 ;  /* 0x3f9ba11c0d027823 */ /* 0x000fe20000000004 */
[----:B------:R-:W-:-:S03]  /*20820*/  FMUL R13, RZ, R5 ;  /* 0x00000005ff0d7220 */ /* 0x000fc60000400000 */
[----:B------:R-:W-:-:S04]  /*20830*/  FADD R2, R2, R11 ;  /* 0x0000000b02027221 */ /* 0x000fc80000000000 */
        /* <DEDUP_REMOVED lines=15> */
.L_x_436:
[----:B------:R-:W-:Y:S05]  /*20930*/  BSYNC.RECONVERGENT B3 ;  /* 0x0000000000037941 */ /* 0x000fea0003800200 */
.L_x_435:
[----:B------:R-:W-:-:S07]  /*20940*/  MOV R21, R2 ;  /* 0x0000000200157202 */ /* 0x000fce0000000f00 */
.L_x_434:
[----:B------:R-:W-:Y:S05]  /*20950*/  BSYNC.RECONVERGENT B2 ;  /* 0x0000000000027941 */ /* 0x000fea0003800200 */
.L_x_433:
        /* <DEDUP_REMOVED lines=19> */
.L_x_440:
[----:B------:R-:W-:Y:S05]  /*20a90*/  BSYNC.RECONVERGENT B3 ;  /* 0x0000000000037941 */ /* 0x000fea0003800200 */
.L_x_439:
[----:B------:R-:W-:-:S07]  /*20aa0*/  MOV R23, R2 ;  /* 0x0000000200177202 */ /* 0x000fce0000000f00 */
.L_x_438:
[----:B------:R-:W-:Y:S05]  /*20ab0*/  BSYNC.RECONVERGENT B2 ;  /* 0x0000000000027941 */ /* 0x000fea0003800200 */
.L_x_437:
[----:B------:R-:W-:Y:S01]  /*20ac0*/  FMUL R15, R18, R18 ;  /* 0x00000012120f7220 */ /* 0x000fe20000400000 */
[----:B------:R-:W-:Y:S01]  /*20ad0*/  FMUL R23, R8, R23 ;  /* 0x0000001708177220 */ /* 0x000fe20000400000 */
[----:B------:R-:W-:Y:S01]  /*20ae0*/  FMUL R2, R5, -0.20000000298023223877 ;  /* 0xbe4ccccd05027820 */ /* 0x000fe20000400000 */
[----:B------:R-:W-:Y:S01]  /*20af0*/  BSSY.RECONVERGENT B0, `(.L_x_441) ;  /* 0x000004f000007945 */ /* 0x000fe20003800200 */
[----:B------:R-:W-:Y:S01]  /*20b00*/  FFMA R15, R20, R20, R15 ;  /* 0x00000014140f7223 */ /* 0x000fe2000000000f */
[----:B------:R-:W-:-:S03]  /*20b10*/  FFMA R23, R23, 1.2158541679382324219, R4 ;  /* 0x3f9ba11c17177823 */ /* 0x000fc60000000004 */
[----:B------:R-:W-:Y:S01]  /*20b20*/  FFMA R4, R16, R16, R15 ;  /* 0x0000001010047223 */ /* 0x000fe2000000000f */
[----:B------:R-:W-:-:S04]  /*20b30*/  FADD R6, R6, R23 ;  /* 0x0000001706067221 */ /* 0x000fc80000000000 */
[----:B------:R-:W-:Y:S01]  /*20b40*/  FSETP.GT.AND P0, PT, R4, RZ, PT ;  /* 0x000000ff0400720b */ /* 0x000fe20003f04000 */
[----:B------:R-:W-:Y:S01]  /*20b50*/  FFMA R6, R6, -0.20000000298023223877, R13 ;  /* 0xbe4ccccd06067823 */ /* 0x000fe2000000000d */
[----:B------:R-:W-:-:S03]  /*20b60*/  HFMA2 R13, -RZ, RZ, 0, 0 ;  /* 0x00000000ff0d7431 */ /* 0x000fc600000001ff */
        /* <DEDUP_REMOVED lines=71> */
.L_x_442:
[----:B------:R-:W-:Y:S05]  /*20fe0*/  BSYNC.RECONVERGENT B0 ;  /* 0x0000000000007941 */ /* 0x000fea0003800200 */
.L_x_441:
        /* <DEDUP_REMOVED lines=78> */
.L_x_444:
[----:B------:R-:W-:Y:S05]  /*214d0*/  BSYNC.RECONVERGENT B0 ;  /* 0x0000000000007941 */ /* 0x000fea0003800200 */
.L_x_443:
        /* <DEDUP_REMOVED lines=10> */
[----:B------:R-:W-:Y:S02]  /*21580*/  FFMA R8, R20, R17, -R19 ;  /* 0x0000001114087223 */ /* 0x000fe40000000813 */
        /* <DEDUP_REMOVED lines=73> */
.L_x_446:
[----:B------:R-:W-:Y:S05]  /*21a20*/  BSYNC.RECONVERGENT B0 ;  /* 0x0000000000007941 */ /* 0x000fea0003800200 */
.L_x_445:
        /* <DEDUP_REMOVED lines=10> */
[----:B------:R-:W-:Y:S01]  /*21ad0*/  FFMA R4, R20, R27, -R15 ;  /* 0x0000001b14047223 */ /* 0x000fe2000000080f */
[-C--:B------:R-:W-:Y:S01]  /*21ae0*/  FFMA R6, R16, R29.reuse, -R13 ;  /* 0x0000001d10067223 */ /* 0x080fe2000000080d */
        /* <DEDUP_REMOVED lines=76> */
.L_x_448:
[----:B------:R-:W-:Y:S05]  /*21fb0*/  BSYNC.RECONVERGENT B0 ;  /* 0x0000000000007941 */ /* 0x000fea0003800200 */
.L_x_447:
[----:B------:R-:W-:Y:S01]  /*21fc0*/  FMUL R12, R54, 1.2732396125793457031 ;  /* 0x3fa2f984360c7820 */ /* 0x000fe20000400000 */
[-C--:B------:R-:W-:Y:S01]  /*21fd0*/  FMUL R21, R6, R13.reuse ;  /* 0x0000000d06157220 */ /* 0x080fe20000400000 */
[-C--:B------:R-:W-:Y:S01]  /*21fe0*/  FMUL R15, R4, R13.reuse ;  /* 0x0000000d040f7220 */ /* 0x080fe20000400000 */
[----:B------:R-:W-:Y:S01]  /*21ff0*/  FMUL R13, R8, R13 ;  /* 0x0000000d080d7220 */ /* 0x000fe20000400000 */
[----:B------:R-:W-:Y:S01]  /*22000*/  FMUL R2, R2, 1.1000000238418579102 ;  /* 0x3f8ccccd02027820 */ /* 0x000fe20000400000 */
        /* <DEDUP_REMOVED lines=8> */
[----:B------:R-:W-:-:S05]  /*22090*/  FADD R17, |R12|, -RZ ;  /* 0x800000ff0c117221 */ /* 0x000fca0000000200 */
        /* <DEDUP_REMOVED lines=21> */
.L_x_453:
[----:B------:R-:W-:Y:S05]  /*221f0*/  BSYNC.RECONVERGENT B1 ;  /* 0x0000000000017941 */ /* 0x000fea0003800200 */
.L_x_452:
[----:B------:R-:W-:Y:S01]  /*22200*/  FADD R17, R17, -R2 ;  /* 0x8000000211117221 */ /* 0x000fe20000000000 */
[----:B------:R-:W-:Y:S06]  /*22210*/  BRA `(.L_x_450) ;  /* 0x0000000000647947 */ /* 0x000fec0003800000 */
.L_x_451:
[C---:B------:R-:W-:Y:S01]  /*22220*/  LOP3.LUT R2, R17.reuse, 0xff800000, RZ, 0xc0, !PT ;  /* 0xff80000011027812 */ /* 0x040fe200078ec0ff */
[----:B------:R-:W-:Y:S01]  /*22230*/  BSSY.RECONVERGENT B1, `(.L_x_454) ;  /* 0x0000015000017945 */ /* 0x000fe20003800200 */
[----:B------:R-:W-:-:S03]  /*22240*/  ISETP.GT.U32.AND P0, PT, R17, 0x7f7fffff, PT ;  /* 0x7f7fffff1100780c */ /* 0x000fc60003f04070 */
[----:B------:R-:W-:Y:S01]  /*22250*/  VIADD R4, R2, 0xc0800000 ;  /* 0xc080000002047836 */ /* 0x000fe20000000000 */
[----:B------:R-:W-:Y:S02]  /*22260*/  LOP3.LUT R2, R17, 0x7fffff, RZ, 0xc0, !PT ;  /* 0x007fffff11027812 */ /* 0x000fe400078ec0ff */
[----:B------:R-:W-:Y:S02]  /*22270*/  MOV R17, 0x7fffffff ;  /* 0x7fffffff00117802 */ /* 0x000fe40000000f00 */
[----:B------:R-:W-:Y:S02]  /*22280*/  ISETP.NE.AND P1, PT, R4, RZ, PT ;  /* 0x000000ff0400720c */ /* 0x000fe40003f25270 */
[----:B------:R-:W-:Y:S02]  /*22290*/  LOP3.LUT R2, R2, 0x3f800000, RZ, 0xfc, !PT ;  /* 0x3f80000002027812 */ /* 0x000fe400078efcff */
[----:B------:R-:W-:-:S09]  /*222a0*/  FSEL R17, R17, 8388608, P0 ;  /* 0x4b00000011117808 */ /* 0x000fd20000000000 */
[----:B------:R-:W-:Y:S05]  /*222b0*/  @!P1 BRA `(.L_x_455) ;  /* 0x0000000000309947 */ /* 0x000fea0003800000 */
.L_x_456:
        /* <DEDUP_REMOVED lines=12> */
.L_x_455:
[----:B------:R-:W-:Y:S05]  /*22380*/  BSYNC.RECONVERGENT B1 ;  /* 0x0000000000017941 */ /* 0x000fea0003800200 */
.L_x_454:
[----:B------:R-:W-:-:S04]  /*22390*/  FMUL R2, R2, 1.1920928955078125e-07 ;  /* 0x3400000002027820 */ /* 0x000fc80000400000 */
[----:B------:R-:W-:-:S07]  /*223a0*/  FMUL R17, R17, R2 ;  /* 0x0000000211117220 */ /* 0x000fce0000400000 */
.L_x_450:
[----:B------:R-:W-:Y:S05]  /*223b0*/  BSYNC.RECONVERGENT B0 ;  /* 0x0000000000007941 */ /* 0x000fea0003800200 */
.L_x_449:
        /* <DEDUP_REMOVED lines=28> */
.L_x_459:
        /* <DEDUP_REMOVED lines=42> */
[----:B------:R-:W0:Y:S02]  /*22820*/  F2F.F32.F64 R14, R14 ;  /* 0x0000000e000e7310 */ /* 0x000e240000301000 */
[----:B0-----:R-:W-:-:S07]  /*22830*/  FSEL R8, -R14, R14, !P1 ;  /* 0x0000000e0e087208 */ /* 0x001fce0004800100 */
.L_x_458:
[----:B------:R-:W-:Y:S05]  /*22840*/  BSYNC.RECONVERGENT B0 ;  /* 0x0000000000007941 */ /* 0x000fea0003800200 */
.L_x_457:
[----:B------:R-:W-:Y:S01]  /*22850*/  FFMA R2, RZ, 1.4426950216293334961, RZ ;  /* 0x3fb8aa3bff027823 */ /* 0x000fe200000000ff */
[----:B------:R-:W-:Y:S01]  /*22860*/  MOV R14, 0x37cbac00 ;  /* 0x37cbac00000e7802 */ /* 0x000fe20000000f00 */
[----:B------:R-:W-:Y:S02]  /*22870*/  HFMA2 R16, -RZ, RZ, 1.0078125, -8.98838043212890625e-05 ;  /* 0x3c0885e4ff107431 */ /* 0x000fe400000001ff */
[----:B------:R-:W-:Y:S01]  /*22880*/  FMUL R11, R8, R8 ;  /* 0x00000008080b7220 */ /* 0x000fe20000400000 */
[----:B------:R-:W-:Y:S01]  /*22890*/  FADD R2, RZ, R2 ;  /* 0x00000002ff027221 */ /* 0x000fe20000000000 */
[----:B------:R-:W-:Y:S01]  /*228a0*/  IMAD.MOV.U32 R34, RZ, RZ, 0x391fcb8e ;  /* 0x391fcb8eff227424 */ /* 0x000fe200078e00ff */
[----:B------:R-:W-:Y:S01]  /*228b0*/  IADD3 R31, PT, PT, R6, 0x1, RZ ;  /* 0x00000001061f7810 */ /* 0x000fe20007ffe0ff */
[----:B------:R-:W-:Y:S01]  /*228c0*/  BSSY.RECONVERGENT B0, `(.L_x_460) ;  /* 0x000006e000007945 */ /* 0x000fe20003800200 */
[----:B------:R-:W-:Y:S02]  /*228d0*/  FFMA R2, RZ, RZ, R2 ;  /* 0x000000ffff027223 */ /* 0x000fe40000000002 */
[----:B------:R-:W-:-:S02]  /*228e0*/  LOP3.LUT P1, RZ, R31, 0x2, RZ, 0xc0, !PT ;  /* 0x000000021fff7812 */ /* 0x000fc4000782c0ff */
[----:B------:R-:W-:Y:S01]  /*228f0*/  FFMA R12, RZ, RZ, R2 ;  /* 0x000000ffff0c7223 */ /* 0x000fe20000000002 */
[----:B------:R-:W-:-:S03]  /*22900*/  LOP3.LUT R2, R6, 0x1, RZ, 0xc0, !PT ;  /* 0x0000000106027812 */ /* 0x000fc600078ec0ff */
[----:B------:R-:W-:Y:S01]  /*22910*/  FADD R13, R12, 6 ;  /* 0x40c000000c0d7421 */ /* 0x000fe20000000000 */
[----:B------:R-:W-:-:S03]  /*22920*/  ISETP.NE.U32.AND P0, PT, R2, 0x1, PT ;  /* 0x000000010200780c */ /* 0x000fc60003f05070 */
[C---:B------:R-:W-:Y:S01]  /*22930*/  FMUL R4, R13.reuse, -1 ;  /* 0xbf8000000d047820 */ /* 0x040fe20000400000 */
[C---:B------:R-:W-:Y:S01]  /*22940*/  FADD R15, R13.reuse, -6 ;  /* 0xc0c000000d0f7421 */ /* 0x040fe20000000000 */
[----:B------:R-:W-:Y:S02]  /*22950*/  FSEL R2, R16, 0.041666727513074874878, !P0 ;  /* 0x3d2aaabb10027808 */ /* 0x000fe40004000000 */
[----:B------:R-:W0:Y:S01]  /*22960*/  FRND R19, R4 ;  /* 0x0000000400137307 */ /* 0x000e220000201000 */
[----:B------:R-:W-:Y:S01]  /*22970*/  FADD R15, R12, -R15 ;  /* 0x8000000f0c0f7221 */ /* 0x000fe20000000000 */
[----:B------:R-:W-:Y:S01]  /*22980*/  FADD R32, -R13, -R4 ;  /* 0x800000040d207221 */ /* 0x000fe20000000100 */
[----:B------:R-:W-:-:S03]  /*22990*/  FFMA R12, R11, R14, -0.0013887860113754868507 ;  /* 0xbab607ed0b0c7423 */ /* 0x000fc6000000000e */
[----:B------:R-:W-:Y:S01]  /*229a0*/  FADD R32, -R15, R32 ;  /* 0x000000200f207221 */ /* 0x000fe20000000100 */
[----:B------:R-:W-:Y:S02]  /*229b0*/  MOV R15, 0x3e2aaaa8 ;  /* 0x3e2aaaa8000f7802 */ /* 0x000fe40000000f00 */
[----:B------:R-:W-:Y:S02]  /*229c0*/  FSEL R12, R12, -0.00019574658654164522886, P0 ;  /* 0xb94d41530c0c7808 */ /* 0x000fe40000000000 */
[----:B------:R-:W-:-:S03]  /*229d0*/  FSEL R6, -R15, -0.4999999701976776123, !P0 ;  /* 0xbeffffff0f067808 */ /* 0x000fc60004000100 */
[C---:B------:R-:W-:Y:S01]  /*229e0*/  FFMA R12, R11.reuse, R12, R2 ;  /* 0x0000000c0b0c7223 */ /* 0x040fe20000000002 */
[----:B0-----:R-:W-:Y:S01]  /*229f0*/  FADD R13, R4, -R19 ;  /* 0x80000013040d7221 */ /* 0x001fe20000000000 */
[----:B------:R-:W-:Y:S02]  /*22a00*/  FSEL R2, R8, 1, !P0 ;  /* 0x3f80000008027808 */ /* 0x000fe40004000000 */
[----:B------:R-:W-:Y:S01]  /*22a10*/  FFMA R6, R11, R12, R6 ;  /* 0x0000000c0b067223 */ /* 0x000fe20000000006 */
[----:B------:R-:W-:Y:S01]  /*22a20*/  FADD R13, R32, R13 ;  /* 0x0000000d200d7221 */ /* 0x000fe20000000000 */
[----:B------:R-:W-:Y:S01]  /*22a30*/  FSETP.GT.AND P2, PT, R19, RZ, PT ;  /* 0x000000ff1300720b */ /* 0x000fe20003f44000 */
[----:B------:R-:W-:Y:S01]  /*22a40*/  FFMA R11, R11, R2, RZ ;  /* 0x000000020b0b7223 */ /* 0x000fe200000000ff */
[----:B------:R-:W-:Y:S01]  /*22a50*/  FSETP.GT.AND P0, PT, R17, 0.25, PT ;  /* 0x3e8000001100780b */ /* 0x000fe20003f04000 */
[----:B------:R-:W-:Y:S01]  /*22a60*/  FFMA R34, R13, R34, 0.0013391353422775864601 ;  /* 0x3aaf85ed0d227423 */ /* 0x000fe20000000022 */
[----:B------:R-:W-:Y:S01]  /*22a70*/  SEL R19, RZ, 0x83000000, P2 ;  /* 0x83000000ff137807 */ /* 0x000fe20001000000 */
[----:B------:R-:W-:Y:S01]  /*22a80*/  FFMA R2, R11, R6, R2 ;  /* 0x000000060b027223 */ /* 0x000fe20000000002 */
[----:B------:R-:W-:Y:S01]  /*22a90*/  FSETP.GT.AND P2, PT, |R4|, 152, PT ;  /* 0x431800000400780b */ /* 0x000fe20003f44200 */
[----:B------:R-:W-:Y:S01]  /*22aa0*/  FFMA R34, R13, R34, 0.0096188392490148544312 ;  /* 0x3c1d98560d227423 */ /* 0x000fe20000000022 */
[----:B------:R-:W0:Y:S01]  /*22ab0*/  F2I.NTZ R6, R4 ;  /* 0x0000000400067305 */ /* 0x000e220000203100 */
[----:B------:R-:W-:Y:S01]  /*22ac0*/  @P1 FADD R2, RZ, -R2 ;  /* 0x80000002ff021221 */ /* 0x000fe20000000000 */
[----:B------:R-:W-:Y:S01]  /*22ad0*/  FSETP.GEU.AND P1, PT, R17, 0.75, PT ;  /* 0x3f4000001100780b */ /* 0x000fe20003f2e000 */
[----:B------:R-:W-:-:S02]  /*22ae0*/  FFMA R34, R13, R34, 0.055503588169813156128 ;  /* 0x3d6357bb0d227423 */ /* 0x000fc40000000022 */
[----:B------:R-:W-:Y:S02]  /*22af0*/  FADD R2, -R2, 1 ;  /* 0x3f80000002027421 */ /* 0x000fe40000000100 */
[C---:B------:R-:W-:Y:S02]  /*22b00*/  FFMA R34, R13.reuse, R34, 0.24022644758224487305 ;  /* 0x3e75fdec0d227423 */ /* 0x040fe40000000022 */
[----:B------:R-:W-:Y:S02]  /*22b10*/  FADD R11, -R2, 4 ;  /* 0x40800000020b7421 */ /* 0x000fe40000000100 */
[----:B------:R-:W-:-:S03]  /*22b20*/  FFMA R34, R13, R34, 0.69314718246459960938 ;  /* 0x3f3172180d227423 */ /* 0x000fc60000000022 */
[----:B------:R-:W-:Y:S01]  /*22b30*/  @P0 FSEL R2, R11, R2, !P1 ;  /* 0x000000020b020208 */ /* 0x000fe20004800000 */
[----:B------:R-:W-:Y:S01]  /*22b40*/  FFMA R34, R13, R34, 1 ;  /* 0x3f8000000d227423 */ /* 0x000fe20000000022 */
[----:B------:R-:W-:Y:S02]  /*22b50*/  IADD3 R13, PT, PT, R19, 0x7f000000, RZ ;  /* 0x7f000000130d7810 */ /* 0x000fe40007ffe0ff */
[----:B0-----:R-:W-:Y:S01]  /*22b60*/  LEA R6, R6, -R19, 0x17 ;  /* 0x8000001306067211 */ /* 0x001fe200078eb8ff */
[----:B------:R-:W-:Y:S01]  /*22b70*/  FMUL R19, R2, 0.60000002384185791016 ;  /* 0x3f19999a02137820 */ /* 0x000fe20000400000 */
[----:B------:R-:W-:Y:S01]  /*22b80*/  FSETP.GEU.AND P0, PT, R4, RZ, PT ;  /* 0x000000ff0400720b */ /* 0x000fe20003f0e000 */
[----:B------:R-:W-:Y:S02]  /*22b90*/  FMUL R13, R34, R13 ;  /* 0x0000000d220d7220 */ /* 0x000fe40000400000 */
[----:B------:R-:W-:Y:S02]  /*22ba0*/  FMUL R2, R19, R19 ;  /* 0x0000001313027220 */ /* 0x000fe40000400000 */
[----:B------:R-:W-:Y:S01]  /*22bb0*/  FMUL R13, R13, R6 ;  /* 0x000000060d0d7220 */ /* 0x000fe20000400000 */
[----:B------:R-:W-:-:S02]  /*22bc0*/  @P2 FSEL R13, RZ, +INF , !P0 ;  /* 0x7f800000ff0d2808 */ /* 0x000fc40004000000 */
[----:B------:R-:W-:-:S03]  /*22bd0*/  FSETP.GE.AND P0, PT, |R23|, 105615, PT ;  /* 0x47ce47801700780b */ /* 0x000fc60003f06200 */
[----:B------:R-:W-:-:S04]  /*22be0*/  FMUL R2, R13, R2 ;  /* 0x000000020d027220 */ /* 0x000fc80000400000 */
[-C--:B------:R-:W-:Y:S01]  /*22bf0*/  FFMA R24, R24, R2.reuse, R25 ;  /* 0x0000000218187223 */ /* 0x080fe20000000019 */
[-C--:B------:R-:W-:Y:S01]  /*22c00*/  FFMA R25, R18, R2.reuse, R29 ;  /* 0x0000000212197223 */ /* 0x080fe2000000001d */
[----:B------:R-:W-:-:S04]  /*22c10*/  FFMA R26, R26, R2, R27 ;  /* 0x000000021a1a7223 */ /* 0x000fc8000000001b */
[----:B------:R-:W-:Y:S05]  /*22c20*/  @!P0 BRA `(.L_x_461) ;  /* 0x0000000000dc8947 */ /* 0x000fea0003800000 */
        /* <DEDUP_REMOVED lines=11> */
.L_x_462:
        /* <DEDUP_REMOVED lines=44> */
.L_x_461:
[----:B------:R-:W-:Y:S05]  /*22fa0*/  BSYNC.RECONVERGENT B0 ;  /* 0x0000000000007941 */ /* 0x000fea0003800200 */
.L_x_460:
        /* <DEDUP_REMOVED lines=40> */
.L_x_465:
        /* <DEDUP_REMOVED lines=32> */
[----:B------:R-:W-:Y:S02]  /*23430*/  LOP3.LUT R23, R4, R23, RZ, 0x3c, !PT ;  /* 0x0000001704177212 */ /* 0x000fe400078e3cff */
[C---:B------:R-:W-:Y:S02]  /*23440*/  LOP3.LUT R12, R6.reuse, R11, RZ, 0x3c, !PT ;  /* 0x0000000b060c7212 */ /* 0x040fe400078e3cff */
[----:B------:R-:W-:Y:S02]  /*23450*/  LOP3.LUT R13, R6, R4, RZ, 0x3c, !PT ;  /* 0x00000004060d7212 */ /* 0x000fe400078e3cff */
[----:B------:R-:W-:Y:S02]  /*23460*/  SHF.R.U32.HI R11, RZ, 0x1e, R2 ;  /* 0x0000001eff0b7819 */ /* 0x000fe40000011602 */
[----:B------:R-:W-:Y:S02]  /*23470*/  ISETP.GE.AND P1, PT, R23, RZ, PT ;  /* 0x000000ff1700720c */ /* 0x000fe40003f26270 */
[----:B------:R-:W1:Y:S01]  /*23480*/  I2F.F64.S64 R12, R12 ;  /* 0x0000000c000c7312 */ /* 0x000e620000301c00 */
[----:B0-----:R-:W-:-:S04]  /*23490*/  LEA.HI R8, R4, R11, RZ, 0x1 ;  /* 0x0000000b04087211 */ /* 0x001fc800078f08ff */
[----:B------:R-:W-:-:S04]  /*234a0*/  IADD3 R2, PT, PT, -R8, RZ, RZ ;  /* 0x000000ff08027210 */ /* 0x000fc80007ffe1ff */
[----:B------:R-:W-:Y:S01]  /*234b0*/  @!P0 MOV R8, R2 ;  /* 0x0000000200088202 */ /* 0x000fe20000000f00 */
[----:B-1----:R-:W-:-:S10]  /*234c0*/  DMUL R28, R12, UR10 ;  /* 0x0000000a0c1c7c28 */ /* 0x002fd40008000000 */
[----:B------:R-:W0:Y:S02]  /*234d0*/  F2F.F32.F64 R28, R28 ;  /* 0x0000001c001c7310 */ /* 0x000e240000301000 */
[----:B0-----:R-:W-:-:S07]  /*234e0*/  FSEL R2, -R28, R28, !P1 ;  /* 0x0000001c1c027208 */ /* 0x001fce0004800100 */
.L_x_464:
[----:B------:R-:W-:Y:S05]  /*234f0*/  BSYNC.RECONVERGENT B0 ;  /* 0x0000000000007941 */ /* 0x000fea0003800200 */
.L_x_463:
[----:B------:R-:W-:Y:S01]  /*23500*/  FMUL R11, R2, R2 ;  /* 0x00000002020b7220 */ /* 0x000fe20000400000 */
[C---:B------:R-:W-:Y:S01]  /*23510*/  LOP3.LUT R6, R8.reuse, 0x1, RZ, 0xc0, !PT ;  /* 0x0000000108067812 */ /* 0x040fe200078ec0ff */
[----:B------:R-:W-:Y:S02]  /*23520*/  VIADD R8, R8, 0x1 ;  /* 0x0000000108087836 */ /* 0x000fe40000000000 */
[----:B------:R-:W-:Y:S01]  /*23530*/  FMUL R13, R54, 0.5 ;  /* 0x3f000000360d7820 */ /* 0x000fe20000400000 */
[----:B------:R-:W-:Y:S01]  /*23540*/  FFMA R4, R11, R14, -0.0013887860113754868507 ;  /* 0xbab607ed0b047423 */ /* 0x000fe2000000000e */
[----:B------:R-:W-:Y:S01]  /*23550*/  ISETP.NE.U32.AND P0, PT, R6, 0x1, PT ;  /* 0x000000010600780c */ /* 0x000fe20003f05070 */
[----:B------:R-:W-:Y:S01]  /*23560*/  BSSY.RECONVERGENT B0, `(.L_x_466) ;  /* 0x0000059000007945 */ /* 0x000fe20003800200 */
[----:B------:R-:W-:Y:S02]  /*23570*/  LOP3.LUT P1, RZ, R8, 0x2, RZ, 0xc0, !PT ;  /* 0x0000000208ff7812 */ /* 0x000fe4000782c0ff */
[----:B------:R-:W-:-:S02]  /*23580*/  FSEL R4, R4, -0.00019574658654164522886, P0 ;  /* 0xb94d415304047808 */ /* 0x000fc40000000000 */
[----:B------:R-:W-:Y:S02]  /*23590*/  FSEL R6, R16, 0.041666727513074874878, !P0 ;  /* 0x3d2aaabb10067808 */ /* 0x000fe40004000000 */
[----:B------:R-:W-:Y:S02]  /*235a0*/  FSEL R23, -R15, -0.4999999701976776123, !P0 ;  /* 0xbeffffff0f177808 */ /* 0x000fe40004000100 */
[----:B------:R-:W-:Y:S01]  /*235b0*/  FSEL R2, R2, 1, !P0 ;  /* 0x3f80000002027808 */ /* 0x000fe20004000000 */
[----:B------:R-:W-:Y:S01]  /*235c0*/  FFMA R4, R11, R4, R6 ;  /* 0x000000040b047223 */ /* 0x000fe20000000006 */
[C---:B------:R-:W-:Y:S01]  /*235d0*/  FMUL R6, R13.reuse, 0.63661974668502807617 ;  /* 0x3f22f9830d067820 */ /* 0x040fe20000400000 */
[----:B------:R-:W-:Y:S02]  /*235e0*/  FSETP.GE.AND P0, PT, |R13|, 105615, PT ;  /* 0x47ce47800d00780b */ /* 0x000fe40003f06200 */
[C---:B------:R-:W-:Y:S01]  /*235f0*/  FFMA R4, R11.reuse, R4, R23 ;  /* 0x000000040b047223 */ /* 0x040fe20000000017 */
[----:B------:R-:W-:-:S02]  /*23600*/  FFMA R11, R11, R2, RZ ;  /* 0x000000020b0b7223 */ /* 0x000fc400000000ff */
[----:B------:R-:W0:Y:S02]  /*23610*/  F2I.NTZ R6, R6 ;  /* 0x0000000600067305 */ /* 0x000e240000203100 */
[----:B------:R-:W-:Y:S01]  /*23620*/  FFMA R4, R11, R4, R2 ;  /* 0x000000040b047223 */ /* 0x000fe20000000002 */
[----:B------:R-:W-:-:S03]  /*23630*/  FADD R2, R5, R5 ;  /* 0x0000000505027221 */ /* 0x000fc60000000000 */
[----:B------:R-:W-:Y:S01]  /*23640*/  @P1 FADD R4, RZ, -R4 ;  /* 0x80000004ff041221 */ /* 0x000fe20000000000 */
[----:B------:R-:W-:-:S03]  /*23650*/  FFMA R2, -R5, R5, R2 ;  /* 0x0000000505027223 */ /* 0x000fc60000000102 */
[----:B------:R-:W-:Y:S01]  /*23660*/  FADD R4, R4, R4 ;  /* 0x0000000404047221 */ /* 0x000fe20000000000 */
[----:B------:R-:W-:-:S03]  /*23670*/  FADD R5, -R2, 1 ;  /* 0x3f80000002057421 */ /* 0x000fc60000000100 */
[----:B------:R-:W-:Y:S01]  /*23680*/  FADD R4, -R4, 2 ;  /* 0x4000000004047421 */ /* 0x000fe20000000100 */
[-C--:B0-----:R-:W-:Y:S02]  /*23690*/  I2FP.F32.S32 R8, R6.reuse ;  /* 0x0000000600087245 */ /* 0x081fe40000201400 */
[----:B------:R-:W-:Y:S01]  /*236a0*/  MOV R20, R6 ;  /* 0x0000000600147202 */ /* 0x000fe20000000f00 */
[----:B------:R-:W-:Y:S02]  /*236b0*/  FMUL R4, R4, R5 ;  /* 0x0000000504047220 */ /* 0x000fe40000400000 */
[C---:B------:R-:W-:Y:S02]  /*236c0*/  FFMA R5, R8.reuse, -1.5707962512969970703, R13 ;  /* 0xbfc90fda08057823 */ /* 0x040fe4000000000d */
[----:B------:R-:W-:Y:S02]  /*236d0*/  FFMA R4, R19, R2, R4 ;  /* 0x0000000213047223 */ /* 0x000fe40000000004 */
[----:B------:R-:W-:-:S02]  /*236e0*/  FFMA R5, R8, -7.5497894158615963534e-08, R5 ;  /* 0xb3a2216808057823 */ /* 0x000fc40000000005 */
[-C--:B------:R-:W-:Y:S01]  /*236f0*/  FFMA R24, R24, R4.reuse, R21 ;  /* 0x0000000418187223 */ /* 0x080fe20000000015 */
[-C--:B------:R-:W-:Y:S01]  /*23700*/  FFMA R25, R25, R4.reuse, R22 ;  /* 0x0000000419197223 */ /* 0x080fe20000000016 */
[----:B------:R-:W-:Y:S01]  /*23710*/  FFMA R19, R8, -5.3903029534742383927e-15, R5 ;  /* 0xa7c234c508137823 */ /* 0x000fe20000000005 */
[----:B------:R-:W-:Y:S01]  /*23720*/  FFMA R27, R26, R4, R27 ;  /* 0x000000041a1b7223 */ /* 0x000fe2000000001b */
[----:B------:R-:W-:Y:S01]  /*23730*/  FADD R7, R7, R24 ;  /* 0x0000001807077221 */ /* 0x000fe20000000000 */
[----:B------:R-:W-:Y:S02]  /*23740*/  FADD R12, R10, R25 ;  /* 0x000000190a0c7221 */ /* 0x000fe40000000000 */
[----:B------:R-:W-:Y:S01]  /*23750*/  FADD R38, R38, R27 ;  /* 0x0000001b26267221 */ /* 0x000fe20000000000 */
        /* <DEDUP_REMOVED lines=13> */
.L_x_468:
        /* <DEDUP_REMOVED lines=44> */
.L_x_467:
[----:B------:R-:W-:Y:S05]  /*23af0*/  BSYNC.RECONVERGENT B0 ;  /* 0x0000000000007941 */ /* 0x000fea0003800200 */
.L_x_466:
        /* <DEDUP_REMOVED lines=29> */
.L_x_471:
        /* <DEDUP_REMOVED lines=44> */
.L_x_470:
[----:B------:R-:W-:Y:S05]  /*23f90*/  BSYNC.RECONVERGENT B0 ;  /* 0x0000000000007941 */ /* 0x000fea0003800200 */
.L_x_469:
[----:B------:R-:W-:Y:S01]  /*23fa0*/  FMUL R5, R19, R19 ;  /* 0x0000001313057220 */ /* 0x000fe20000400000 */
[C---:B------:R-:W-:Y:S02]  /*23fb0*/  LOP3.LUT R2, R20.reuse, 0x1, RZ, 0xc0, !PT ;  /* 0x0000000114027812 */ /* 0x040fe400078ec0ff */
[----:B------:R-:W-:Y:S01]  /*23fc0*/  LOP3.LUT P1, RZ, R20, 0x2, RZ, 0xc0, !PT ;  /* 0x0000000214ff7812 */ /* 0x000fe2000782c0ff */
[----:B------:R-:W-:Y:S01]  /*23fd0*/  FFMA R14, R5, R14, -0.0013887860113754868507 ;  /* 0xbab607ed050e7423 */ /* 0x000fe2000000000e */
[----:B------:R-:W-:Y:S02]  /*23fe0*/  ISETP.NE.U32.AND P0, PT, R2, 0x1, PT ;  /* 0x000000010200780c */ /* 0x000fe40003f05070 */
[----:B------:R-:W-:Y:S02]  /*23ff0*/  MOV R10, 0x24280 ;  /* 0x00024280000a7802 */ /* 0x000fe40000000f00 */
[----:B------:R-:W-:Y:S02]  /*24000*/  FSEL R18, R18, 0.0083327032625675201416, !P0 ;  /* 0x3c0885e412127808 */ /* 0x000fe40004000000 */
[----:B------:R-:W-:-:S02]  /*24010*/  FSEL R14, R14, -0.00019574658654164522886, !P0 ;  /* 0xb94d41530e0e7808 */ /* 0x000fc40004000000 */
        /* <DEDUP_REMOVED lines=32> */
[----:B------:R-:W-:Y:S01]  /*24220*/  FADD R11, R0, UR8 ;  /* 0x00000008000b7e21 */ /* 0x000fe20008000000 */
[CC--:B------:R-:W-:Y:S01]  /*24230*/  FFMA R8, -R5.reuse, R38.reuse, R13 ;  /* 0x0000002605087223 */ /* 0x0c0fe2000000010d */
[-C--:B------:R-:W-:Y:S01]  /*24240*/  FFMA R7, R5, R38.reuse, R6 ;  /* 0x0000002605077223 */ /* 0x080fe20000000006 */
[----:B------:R-:W-:Y:S01]  /*24250*/  FFMA R6, R15, R38, R4 ;  /* 0x000000260f067223 */ /* 0x000fe20000000004 */
[----:B------:R-:W-:-:S07]  /*24260*/  MOV R19, R3 ;  /* 0x0000000300137202 */ /* 0x000fce0000000f00 */
[----:B------:R-:W-:Y:S05]  /*24270*/  CALL.REL.NOINC `($_Z15ker_mesh_shaderf4quatjjP10triangle_t$_Z7ev_push3jetS_fi) ;  /* 0x000000ec00e47944 */ /* 0x000fea0003c00000 */
[----:B------:R-:W-:Y:S01]  /*24280*/  FADD R52, R52, UR5 ;  /* 0x0000000534347e21 */ /* 0x000fe20008000000 */
[----:B------:R-:W-:Y:S01]  /*24290*/  MOV R5, R17 ;  /* 0x0000001100057202 */ /* 0x000fe20000000f00 */
[----:B------:R-:W-:Y:S01]  /*242a0*/  IMAD.MOV.U32 R4, RZ, RZ, R14 ;  /* 0x000000ffff047224 */ /* 0x000fe200078e000e */
[----:B------:R-:W-:Y:S02]  /*242b0*/  MOV R3, R15 ;  /* 0x0000000f00037202 */ /* 0x000fe40000000f00 */
[----:B------:R-:W-:Y:S02]  /*242c0*/  MOV R19, R52 ;  /* 0x0000003400137202 */ /* 0x000fe40000000f00 */
[----:B------:R-:W-:-:S07]  /*242d0*/  MOV R10, 0x242f0 ;  /* 0x000242f0000a7802 */ /* 0x000fce0000000f00 */
[----:B------:R-:W-:Y:S05]  /*242e0*/  CALL.REL.NOINC `($_Z15ker_mesh_shaderf4quatjjP10triangle_t$_Z7ev_push3jetS_fi) ;  /* 0x000000ec00c87944 */ /* 0x000fea0003c00000 */
[----:B------:R-:W-:Y:S01]  /*242f0*/  MOV R11, R54 ;  /* 0x00000036000b7202 */ /* 0x000fe20000000f00 */
[----:B------:R-:W-:Y:S01]  /*24300*/  IMAD.MOV.U32 R19, RZ, RZ, R52 ;  /* 0x000000ffff137224 */ /* 0x000fe200078e0034 */
[----:B------:R-:W-:Y:S02]  /*24310*/  MOV R56, R17 ;  /* 0x0000001100387202 */ /* 0x000fe40000000f00 */
[----:B------:R-:W-:Y:S02]  /*24320*/  MOV R54, R14 ;  /* 0x0000000e00367202 */ /* 0x000fe40000000f00 */
[----:B------:R-:W-:Y:S02]  /*24330*/  MOV R52, R15 ;  /* 0x0000000f00347202 */ /* 0x000fe40000000f00 */
[----:B------:R-:W-:-:S07]  /*24340*/  MOV R10, 0x24360 ;  /* 0x00024360000a7802 */ /* 0x000fce0000000f00 */
[----:B------:R-:W-:Y:S05]  /*24350*/  CALL.REL.NOINC `($_Z15ker_mesh_shaderf4quatjjP10triangle_t$_Z7ev_push3jetS_fi) ;  /* 0x000000ec00ac7944 */ /* 0x000fea0003c00000 */
[----:B------:R-:W-:Y:S01]  /*24360*/  IMAD.MOV.U32 R10, RZ, RZ, R17 ;  /* 0x000000ffff0a7224 */ /* 0x000fe200078e0011 */
[----:B------:R-:W-:Y:S01]  /*24370*/  MOV R11, R14 ;  /* 0x0000000e000b7202 */ /* 0x000fe20000000f00 */
[----:B------:R-:W-:Y:S06]  /*24380*/  BRA `(.L_x_330) ;  /* 0x00000068005c7947 */ /* 0x000fec0003800000 */
.L_x_331:
[----:B------:R-:W-:-:S13]  /*24390*/  FSETP.GEU.AND P0, PT, R2, 9, PT ;  /* 0x411000000200780b */ /* 0x000fda0003f0e000 */
[----:B------:R-:W-:Y:S05]  /*243a0*/  @P0 BRA `(.L_x_472) ;  /* 0x0000000000ac0947 */ /* 0x000fea0003800000 */
[----:B------:R-:W-:Y:S01]  /*243b0*/  HFMA2 R4, -RZ, RZ, 1.541015625, -0.052093505859375 ;  /* 0x3e2aaaabff047431 */ /* 0x000fe200000001ff */
[----:B------:R-:W-:Y:S01]  /*243c0*/  MOV R3, 0x40c00000 ;  /* 0x40c0000000037802 */ /* 0x000fe20000000f00 */
[----:B------:R-:W-:Y:S01]  /*243d0*/  FADD R2, R31, -3 ;  /* 0xc04000001f027421 */ /* 0x000fe20000000000 */
[----:B------:R-:W-:-:S03]  /*243e0*/  FFMA R40, RZ, UR8, R0 ;  /* 0x00000008ff287c23 */ /* 0x000fc60008000000 */
[----:B------:R-:W0:Y:S01]  /*243f0*/  FCHK P0, R2, 6 ;  /* 0x40c0000002007902 */ /* 0x000e220000000000 */
[----:B------:R-:W-:-:S04]  /*24400*/  FFMA R3, R4, -R3, 1 ;  /* 0x3f80000004037423 */ /* 0x000fc80000000803 */
[----:B------:R-:W-:-:S04]  /*24410*/  FFMA R3, R3, R4, 0.16666667163372039795 ;  /* 0x3e2aaaab03037423 */ /* 0x000fc80000000004 */
[----:B------:R-:W-:-:S04]  /*24420*/  FFMA R41, R2, R3, RZ ;  /* 0x0000000302297223 */ /* 0x000fc800000000ff */
[----:B------:R-:W-:-:S04]  /*24430*/  FFMA R4, R41, -6, R2 ;  /* 0xc0c0000029047823 */ /* 0x000fc80000000002 */
[----:B------:R-:W-:Y:S01]  /*24440*/  FFMA R41, R3, R4, R41 ;  /* 0x0000000403297223 */ /* 0x000fe20000000029 */
[----:B------:R-:W-:Y:S01]  /*24450*/  FFMA R3, RZ, UR5, R52 ;  /* 0x00000005ff037c23 */ /* 0x000fe20008000034 */
[----:B0-----:R-:W-:Y:S06]  /*24460*/  @!P0 BRA `(.L_x_473) ;  /* 0x0000000000108947 */ /* 0x001fec0003800000 */
[----:B------:R-:W-:Y:S01]  /*24470*/  IMAD.MOV.U32 R15, RZ, RZ, 0x40c00000 ;  /* 0x40c00000ff0f7424 */ /* 0x000fe200078e00ff */
[----:B------:R-:W-:-:S07]  /*24480*/  MOV R12, 0x244a0 ;  /* 0x000244a0000c7802 */ /* 0x000fce0000000f00 */
[----:B------:R-:W-:Y:S05]  /*24490*/  CALL.REL.NOINC `($__internal_4_$__cuda_sm3x_div_rn_noftz_f32_slowpath) ;  /* 0x0000037000f87944 */ /* 0x000fea0003c00000 */
[----:B------:R-:W-:-:S07]  /*244a0*/  MOV R41, R2 ;  /* 0x0000000200297202 */ /* 0x000fce0000000f00 */
.L_x_473:
[----:B------:R-:W-:Y:S02]  /*244b0*/  MOV R35, R40 ;  /* 0x0000002800237202 */ /* 0x000fe40000000f00 */
[----:B------:R-:W-:Y:S02]  /*244c0*/  MOV R2, R3 ;  /* 0x0000000300027202 */ /* 0x000fe40000000f00 */
[----:B------:R-:W-:-:S07]  /*244d0*/  MOV R36, 0x244f0 ;  /* 0x000244f000247802 */ /* 0x000fce0000000f00 */
[----:B------:R-:W-:Y:S05]  /*244e0*/  CALL.REL.NOINC `($_Z15ker_mesh_shaderf4quatjjP10triangle_t$_Z8ev_twist3jetS_fi) ;  /* 0x000001b8007c7944 */ /* 0x000fea0003c00000 */
[----:B------:R-:W-:Y:S02]  /*244f0*/  IMAD.MOV.U32 R2, RZ, RZ, R3 ;  /* 0x000000ffff027224 */ /* 0x000fe400078e0003 */
[----:B------:R-:W-:Y:S01]  /*24500*/  FADD R35, R0, UR8 ;  /* 0x0000000800237e21 */ /* 0x000fe20008000000 */
[----:B------:R-:W-:Y:S02]  /*24510*/  MOV R8, R12 ;  /* 0x0000000c00087202 */ /* 0x000fe40000000f00 */
[----:B------:R-:W-:Y:S02]  /*24520*/  MOV R7, R11 ;  /* 0x0000000b00077202 */ /* 0x000fe40000000f00 */
[----:B------:R-:W-:Y:S02]  /*24530*/  MOV R6, R15 ;  /* 0x0000000f00067202 */ /* 0x000fe40000000f00 */
[----:B------:R-:W-:-:S07]  /*24540*/  MOV R36, 0x24560 ;  /* 0x0002456000247802 */ /* 0x000fce0000000f00 */
[----:B------:R-:W-:Y:S05]  /*24550*/  CALL.REL.NOINC `($_Z15ker_mesh_shaderf4quatjjP10triangle_t$_Z8ev_twist3jetS_fi) ;  /* 0x000001b800607944 */ /* 0x000fea0003c00000 */
[----:B------:R-:W-:Y:S01]  /*24560*/  FADD R52, R52, UR5 ;  /* 0x0000000534347e21 */ /* 0x000fe20008000000 */
[----:B------:R-:W-:Y:S01]  /*24570*/  IMAD.MOV.U32 R5, RZ, RZ, R12 ;  /* 0x000000ffff057224 */ /* 0x000fe200078e000c */
[----:B------:R-:W-:Y:S02]  /*24580*/  MOV R4, R11 ;  /* 0x0000000b00047202 */ /* 0x000fe40000000f00 */
[----:B------:R-:W-:Y:S02]  /*24590*/  MOV R3, R15 ;  /* 0x0000000f00037202 */ /* 0x000fe40000000f00 */
[----:B------:R-:W-:Y:S02]  /*245a0*/  MOV R2, R52 ;  /* 0x0000003400027202 */ /* 0x000fe40000000f00 */
[----:B------:R-:W-:-:S07]  /*245b0*/  MOV R36, 0x245d0 ;  /* 0x000245d000247802 */ /* 0x000fce0000000f00 */
[----:B------:R-:W-:Y:S05]  /*245c0*/  CALL.REL.NOINC `($_Z15ker_mesh_shaderf4quatjjP10triangle_t$_Z8ev_twist3jetS_fi) ;  /* 0x000001b800447944 */ /* 0x000fea0003c00000 */
[----:B------:R-:W-:Y:S01]  /*245d0*/  MOV R2, R52 ;  /* 0x0000003400027202 */ /* 0x000fe20000000f00 */
[----:B------:R-:W-:Y:S01]  /*245e0*/  IMAD.MOV.U32 R35, RZ, RZ, R40 ;  /* 0x000000ffff237224 */ /* 0x000fe200078e0028 */
[----:B------:R-:W-:Y:S01]  /*245f0*/  MOV R56, R12 ;  /* 0x0000000c00387202 */ /* 0x000fe20000000f00 */
[----:B------:R-:W-:Y:S01]  /*24600*/  IMAD.MOV.U32 R52, RZ, RZ, R15 ;  /* 0x000000ffff347224 */ /* 0x000fe200078e000f */
[----:B------:R-:W-:Y:S02]  /*24610*/  MOV R54, R11 ;  /* 0x0000000b00367202 */ /* 0x000fe40000000f00 */
[----:B------:R-:W-:-:S07]  /*24620*/  MOV R36, 0x24640 ;  /* 0x0002464000247802 */ /* 0x000fce0000000f00 */
[----:B------:R-:W-:Y:S05]  /*24630*/  CALL.REL.NOINC `($_Z15ker_mesh_shaderf4quatjjP10triangle_t$_Z8ev_twist3jetS_fi) ;  /* 0x000001b800287944 */ /* 0x000fea0003c00000 */
[----:B------:R-:W-:Y:S01]  /*24640*/  MOV R10, R12 ;  /* 0x0000000c000a7202 */ /* 0x000fe20000000f00 */
[----:B------:R-:W-:Y:S06]  /*24650*/  BRA `(.L_x_330) ;  /* 0x0000006400a87947 */ /* 0x000fec0003800000 */
.L_x_472:
[----:B------:R-:W-:-:S13]  /*24660*/  FSETP.GEU.AND P0, PT, R2, 11, PT ;  /* 0x413000000200780b */ /* 0x000fda0003f0e000 */
[----:B------:R-:W-:Y:S05]  /*24670*/  @P0 BRA `(.L_x_474) ;  /* 0x0000000000700947 */ /* 0x000fea0003800000 */
[----:B------:R-:W-:Y:S01]  /*24680*/  FFMA R48, RZ, UR8, R0 ;  /* 0x00000008ff307c23 */ /* 0x000fe20008000000 */
[----:B------:R-:W-:Y:S01]  /*24690*/  FADD R31, R31, -9 ;  /* 0xc11000001f1f7421 */ /* 0x000fe20000000000 */
[----:B------:R-:W-:Y:S01]  /*246a0*/  FFMA R32, RZ, UR5, R52 ;  /* 0x00000005ff207c23 */ /* 0x000fe20008000034 */
[----:B------:R-:W-:Y:S02]  /*246b0*/  MOV R30, 0x246f0 ;  /* 0x000246f0001e7802 */ /* 0x000fe40000000f00 */
[----:B------:R-:W-:Y:S01]  /*246c0*/  FMUL R31, R31, 0.5 ;  /* 0x3f0000001f1f7820 */ /* 0x000fe20000400000 */
[----:B------:R-:W-:-:S07]  /*246d0*/  MOV R33, R48 ;  /* 0x0000003000217202 */ /* 0x000fce0000000f00 */
[----:B------:R-:W-:Y:S05]  /*246e0*/  CALL.REL.NOINC `($_Z15ker_mesh_shaderf4quatjjP10triangle_t$_Z9ev_unpush3jetS_fi) ;  /* 0x0000029c008c7944 */ /* 0x000fea0003c00000 */
[----:B------:R-:W-:Y:S01]  /*246f0*/  FADD R33, R0, UR8 ;  /* 0x0000000800217e21 */ /* 0x000fe20008000000 */
[----:B------:R-:W-:Y:S01]  /*24700*/  MOV R8, R13 ;  /* 0x0000000d00087202 */ /* 0x000fe20000000f00 */
[----:B------:R-:W-:Y:S01]  /*24710*/  IMAD.MOV.U32 R7, RZ, RZ, R12 ;  /* 0x000000ffff077224 */ /* 0x000fe200078e000c */
[----:B------:R-:W-:Y:S02]  /*24720*/  MOV R6, R15 ;  /* 0x0000000f00067202 */ /* 0x000fe40000000f00 */
[----:B------:R-:W-:-:S07]  /*24730*/  MOV R30, 0x24750 ;  /* 0x00024750001e7802 */ /* 0x000fce0000000f00 */
[----:B------:R-:W-:Y:S05]  /*24740*/  CALL.REL.NOINC `($_Z15ker_mesh_shaderf4quatjjP10triangle_t$_Z9ev_unpush3jetS_fi) ;  /* 0x0000029c00747944 */ /* 0x000fea0003c00000 */
[----:B------:R-:W-:Y:S01]  /*24750*/  FADD R32, R52, UR5 ;  /* 0x0000000534207e21 */ /* 0x000fe20008000000 */
[----:B------:R-:W-:Y:S01]  /*24760*/  MOV R5, R13 ;  /* 0x0000000d00057202 */ /* 0x000fe20000000f00 */
[----:B------:R-:W-:Y:S01]  /*24770*/  IMAD.MOV.U32 R3, RZ, RZ, R15 ;  /* 0x000000ffff037224 */ /* 0x000fe200078e000f */
[----:B------:R-:W-:Y:S02]  /*24780*/  MOV R4, R12 ;  /* 0x0000000c00047202 */ /* 0x000fe40000000f00 */
[----:B------:R-:W-:-:S07]  /*24790*/  MOV R30, 0x247b0 ;  /* 0x000247b0001e7802 */ /* 0x000fce0000000f00 */
[----:B------:R-:W-:Y:S05]  /*247a0*/  CALL.REL.NOINC `($_Z15ker_mesh_shaderf4quatjjP10triangle_t$_Z9ev_unpush3jetS_fi) ;  /* 0x0000029c005c7944 */ /* 0x000fea0003c00000 */
[----:B------:R-:W-:Y:S01]  /*247b0*/  MOV R33, R48 ;  /* 0x0000003000217202 */ /* 0x000fe20000000f00 */
[----:B------:R-:W-:Y:S01]  /*247c0*/  IMAD.MOV.U32 R52, RZ, RZ, R15 ;  /* 0x000000ffff347224 */ /* 0x000fe200078e000f */
[----:B------:R-:W-:Y:S02]  /*247d0*/  MOV R56, R13 ;  /* 0x0000000d00387202 */ /* 0x000fe40000000f00 */
[----:B------:R-:W-:Y:S02]  /*247e0*/  MOV R54, R12 ;  /* 0x0000000c00367202 */ /* 0x000fe40000000f00 */
[----:B------:R-:W-:-:S07]  /*247f0*/  MOV R30, 0x24810 ;  /* 0x00024810001e7802 */ /* 0x000fce0000000f00 */
[----:B------:R-:W-:Y:S05]  /*24800*/  CALL.REL.NOINC `($_Z15ker_mesh_shaderf4quatjjP10triangle_t$_Z9ev_unpush3jetS_fi) ;  /* 0x0000029c00447944 */ /* 0x000fea0003c00000 */
[----:B------:R-:W-:Y:S02]  /*24810*/  MOV R10, R13 ;  /* 0x0000000d000a7202 */ /* 0x000fe40000000f00 */
[----:B------:R-:W-:Y:S01]  /*24820*/  MOV R11, R12 ;  /* 0x0000000c000b7202 */ /* 0x000fe20000000f00 */
[----:B------:R-:W-:Y:S06]  /*24830*/  BRA `(.L_x_330) ;  /* 0x0000006400307947 */ /* 0x000fec0003800000 */
.L_x_474:
[----:B------:R-:W-:-:S13]  /*24840*/  FSETP.GEU.AND P0, PT, R2, 12, PT ;  /* 0x414000000200780b */ /* 0x000fda0003f0e000 */
[----:B------:R-:W-:Y:S05]  /*24850*/  @P0 BRA `(.L_x_330) ;  /* 0x0000006400280947 */ /* 0x000fea0003800000 */
[----:B------:R-:W-:Y:S01]  /*24860*/  FFMA R3, RZ, UR5, R52 ;  /* 0x00000005ff037c23 */ /* 0x000fe20008000034 */
[----:B------:R-:W-:Y:S01]  /*24870*/  BSSY.RECONVERGENT B0, `(.L_x_475) ;  /* 0x0000043000007945 */ /* 0x000fe20003800200 */
[----:B------:R-:W-:Y:S02]  /*24880*/  FFMA R36, RZ, UR8, R0 ;  /* 0x00000008ff247c23 */ /* 0x000fe40008000000 */
        /* <DEDUP_REMOVED lines=21> */
.L_x_477:
        /* <DEDUP_REMOVED lines=38> */
[----:B------:R-:W-:-:S04]  /*24c40*/  LEA.HI R2, R4, R5, RZ, 0x1 ;  /* 0x0000000504027211 */ /* 0x000fc800078f08ff */
[----:B------:R-:W-:-:S04]  /*24c50*/  IADD3 R4, PT, PT, -R2, RZ, RZ ;  /* 0x000000ff02047210 */ /* 0x000fc80007ffe1ff */
[----:B------:R-:W-:Y:S01]  /*24c60*/  @!P0 MOV R2, R4 ;  /* 0x0000000400028202 */ /* 0x000fe20000000f00 */
[----:B0-----:R-:W-:-:S10]  /*24c70*/  DMUL R6, R12, UR10 ;  /* 0x0000000a0c067c28 */ /* 0x001fd40008000000 */
[----:B------:R-:W0:Y:S02]  /*24c80*/  F2F.F32.F64 R6, R6 ;  /* 0x0000000600067310 */ /* 0x000e240000301000 */
[----:B0-----:R-:W-:-:S07]  /*24c90*/  FSEL R4, -R6, R6, !P1 ;  /* 0x0000000606047208 */ /* 0x001fce0004800100 */
.L_x_476:
[----:B------:R-:W-:Y:S05]  /*24ca0*/  BSYNC.RECONVERGENT B0 ;  /* 0x0000000000007941 */ /* 0x000fea0003800200 */
.L_x_475:
[----:B------:R-:W-:Y:S02]  /*24cb0*/  HFMA2 R13, -RZ, RZ, 1.291015625, -0.052581787109375 ;  /* 0x3d2aaabbff0d7431 */ /* 0x000fe400000001ff */
[----:B------:R-:W-:Y:S02]  /*24cc0*/  IMAD.MOV.U32 R12, RZ, RZ, 0x37cbac00 ;  /* 0x37cbac00ff0c7424 */ /* 0x000fe400078e00ff */
[----:B------:R-:W-:Y:S01]  /*24cd0*/  FMUL R7, R4, R4 ;  /* 0x0000000404077220 */ /* 0x000fe20000400000 */
[----:B------:R-:W-:Y:S01]  /*24ce0*/  LOP3.LUT R6, R2, 0x1, RZ, 0xc0, !PT ;  /* 0x0000000102067812 */ /* 0x000fe200078ec0ff */
[----:B------:R-:W-:Y:S01]  /*24cf0*/  BSSY.RECONVERGENT B0, `(.L_x_478) ;  /* 0x0000052000007945 */ /* 0x000fe20003800200 */
[----:B------:R-:W-:Y:S01]  /*24d00*/  MOV R14, 0x3effffff ;  /* 0x3effffff000e7802 */ /* 0x000fe20000000f00 */
[-C--:B------:R-:W-:Y:S01]  /*24d10*/  FFMA R5, R7, R12.reuse, -0.0013887860113754868507 ;  /* 0xbab607ed07057423 */ /* 0x080fe2000000000c */
[----:B------:R-:W-:Y:S01]  /*24d20*/  ISETP.NE.U32.AND P0, PT, R6, 0x1, PT ;  /* 0x000000010600780c */ /* 0x000fe20003f05070 */
[----:B------:R-:W-:Y:S01]  /*24d30*/  FFMA R10, RZ, R12, -0.0013887860113754868507 ;  /* 0xbab607edff0a7423 */ /* 0x000fe2000000000c */
[----:B------:R-:W-:-:S02]  /*24d40*/  LOP3.LUT P1, RZ, R2, 0x2, RZ, 0xc0, !PT ;  /* 0x0000000202ff7812 */ /* 0x000fc4000782c0ff */
[----:B------:R-:W-:Y:S01]  /*24d50*/  FSEL R6, R5, -0.00019574658654164522886, !P0 ;  /* 0xb94d415305067808 */ /* 0x000fe20004000000 */
[----:B------:R-:W-:Y:S01]  /*24d60*/  FFMA R10, RZ, R10, 0.041666727513074874878 ;  /* 0x3d2aaabbff0a7423 */ /* 0x000fe2000000000a */
[----:B------:R-:W-:Y:S02]  /*24d70*/  FSEL R8, R13, 0.0083327032625675201416, !P0 ;  /* 0x3c0885e40d087808 */ /* 0x000fe40004000000 */
[----:B------:R-:W-:Y:S02]  /*24d80*/  FSEL R2, -R14, -0.16666662693023681641, !P0 ;  /* 0xbe2aaaa80e027808 */ /* 0x000fe40004000100 */
[----:B------:R-:W-:Y:S01]  /*24d90*/  FSEL R26, R4, 1, P0 ;  /* 0x3f800000041a7808 */ /* 0x000fe20000000000 */
[----:B------:R-:W-:Y:S01]  /*24da0*/  FFMA R6, R7, R6, R8 ;  /* 0x0000000607067223 */ /* 0x000fe20000000008 */
[----:B------:R-:W-:Y:S01]  /*24db0*/  FSETP.GE.AND P0, PT, |R3|, 105615, PT ;  /* 0x47ce47800300780b */ /* 0x000fe20003f06200 */
[----:B------:R-:W-:Y:S01]  /*24dc0*/  FFMA R4, RZ, R10, -0.4999999701976776123 ;  /* 0xbeffffffff047423 */ /* 0x000fe2000000000a */
[----:B------:R-:W-:Y:S01]  /*24dd0*/  MOV R5, 0x394d4153 ;  /* 0x394d415300057802 */ /* 0x000fe20000000f00 */
[C---:B------:R-:W-:Y:S01]  /*24de0*/  FFMA R2, R7.reuse, R6, R2 ;  /* 0x0000000607027223 */ /* 0x040fe20000000002 */
[----:B------:R-:W-:Y:S01]  /*24df0*/  FFMA R7, R7, R26, RZ ;  /* 0x0000001a07077223 */ /* 0x000fe200000000ff */
[----:B------:R-:W-:-:S02]  /*24e00*/  IMAD.MOV.U32 R6, RZ, RZ, R11 ;  /* 0x000000ffff067224 */ /* 0x000fc400078e000b */
[----:B------:R-:W-:Y:S01]  /*24e10*/  FFMA R4, RZ, R4, 1 ;  /* 0x3f800000ff047423 */ /* 0x000fe20000000004 */
[----:B------:R-:W-:Y:S01]  /*24e20*/  FFMA R8, RZ, -R5, 0.0083327032625675201416 ;  /* 0x3c0885e4ff087423 */ /* 0x000fe20000000805 */
[----:B------:R-:W-:Y:S01]  /*24e30*/  FFMA R5, RZ, RZ, RZ ;  /* 0x000000ffff057223 */ /* 0x000fe200000000ff */
[----:B------:R-:W-:Y:S01]  /*24e40*/  FFMA R26, R7, R2, R26 ;  /* 0x00000002071a7223 */ /* 0x000fe2000000001a */
[----:B------:R-:W-:Y:S01]  /*24e50*/  MOV R2, R16 ;  /* 0x0000001000027202 */ /* 0x000fe20000000f00 */
[----:B------:R-:W-:Y:S02]  /*24e60*/  FFMA R8, RZ, R8, -0.16666662693023681641 ;  /* 0xbe2aaaa8ff087423 */ /* 0x000fe40000000008 */
[----:B------:R-:W-:Y:S02]  /*24e70*/  @P1 FADD R26, RZ, -R26 ;  /* 0x8000001aff1a1221 */ /* 0x000fe40000000000 */
[----:B------:R-:W-:Y:S01]  /*24e80*/  FFMA R5, R5, R8, RZ ;  /* 0x0000000805057223 */ /* 0x000fe200000000ff */
        /* <DEDUP_REMOVED lines=12> */
.L_x_480:
        /* <DEDUP_REMOVED lines=44> */
.L_x_479:
[----:B------:R-:W-:Y:S05]  /*25210*/  BSYNC.RECONVERGENT B0 ;  /* 0x0000000000007941 */ /* 0x000fea0003800200 */
.L_x_478:
[----:B------:R-:W-:Y:S01]  /*25220*/  FMUL R7, R2, R2 ;  /* 0x0000000202077220 */ /* 0x000fe20000400000 */
[----:B------:R-:W-:Y:S01]  /*25230*/  LOP3.LUT R10, R6, 0x1, RZ, 0xc0, !PT ;  /* 0x00000001060a7812 */ /* 0x000fe200078ec0ff */
[----:B------:R-:W-:Y:S01]  /*25240*/  HFMA2 R15, -RZ, RZ, 1.541015625, -0.052001953125 ;  /* 0x3e2aaaa8ff0f7431 */ /* 0x000fe200000001ff */
[----:B------:R-:W-:Y:S01]  /*25250*/  MOV R17, 0x3c0885e4 ;  /* 0x3c0885e400117802 */ /* 0x000fe20000000f00 */
[----:B------:R-:W-:Y:S01]  /*25260*/  FFMA R8, R7, R12, -0.0013887860113754868507 ;  /* 0xbab607ed07087423 */ /* 0x000fe2000000000c */
[----:B------:R-:W-:Y:S01]  /*25270*/  ISETP.NE.U32.AND P0, PT, R10, 0x1, PT ;  /* 0x000000010a00780c */ /* 0x000fe20003f05070 */
[----:B------:R-:W-:Y:S01]  /*25280*/  BSSY.RECONVERGENT B0, `(.L_x_481) ;  /* 0x0000051000007945 */ /* 0x000fe20003800200 */
[----:B------:R-:W-:Y:S02]  /*25290*/  IADD3 R10, PT, PT, R6, 0x1, RZ ;  /* 0x00000001060a7810 */ /* 0x000fe40007ffe0ff */
        /* <DEDUP_REMOVED lines=9> */
[----:B------:R-:W-:Y:S01]  /*25330*/  FFMA R6, R19, R6, R2 ;  /* 0x0000000613067223 */ /* 0x000fe20000000002 */
[----:B------:R-:W-:Y:S01]  /*25340*/  FMUL R2, RZ, R4 ;  /* 0x00000004ff027220 */ /* 0x000fe20000400000 */
[-C--:B------:R-:W-:Y:S02]  /*25350*/  FFMA R19, RZ, R5.reuse, -R4 ;  /* 0x00000005ff137223 */ /* 0x080fe40000000804 */
[----:B------:R-:W-:Y:S01]  /*25360*/  @P1 FADD R6, RZ, -R6 ;  /* 0x80000006ff061221 */ /* 0x000fe20000000000 */
[-CC-:B------:R-:W-:Y:S01]  /*25370*/  FFMA R21, RZ, R5.reuse, -R2.reuse ;  /* 0x00000005ff157223 */ /* 0x180fe20000000802 */
[--C-:B------:R-:W-:Y:S01]  /*25380*/  FFMA R22, RZ, R5, R2.reuse ;  /* 0x00000005ff167223 */ /* 0x100fe20000000002 */
[C---:B------:R-:W-:Y:S01]  /*25390*/  FADD R24, R5.reuse, R2 ;  /* 0x0000000205187221 */ /* 0x040fe20000000000 */
[-C--:B------:R-:W-:Y:S01]  /*253a0*/  FMUL R8, RZ, R6.reuse ;  /* 0x00000006ff087220 */ /* 0x080fe20000400000 */
[----:B------:R-:W-:Y:S01]  /*253b0*/  FMUL R7, R5, R6 ;  /* 0x0000000605077220 */ /* 0x000fe20000400000 */
[----:B------:R-:W-:-:S02]  /*253c0*/  IMAD.MOV.U32 R6, RZ, RZ, R11 ;  /* 0x000000ffff067224 */ /* 0x000fc400078e000b */
[----:B------:R-:W-:Y:S01]  /*253d0*/  FMUL R8, R5, R8 ;  /* 0x0000000805087220 */ /* 0x000fe20000400000 */
[C---:B------:R-:W-:Y:S01]  /*253e0*/  FFMA R21, R26.reuse, R21, -R7 ;  /* 0x000000151a157223 */ /* 0x040fe20000000807 */
[----:B------:R-:W-:Y:S02]  /*253f0*/  MOV R7, R16 ;  /* 0x0000001000077202 */ /* 0x000fe40000000f00 */
[----:B------:R-:W-:Y:S01]  /*25400*/  FFMA R20, R26, R19, -R8 ;  /* 0x000000131a147223 */ /* 0x000fe20000000808 */
        /* <DEDUP_REMOVED lines=12> */
.L_x_483:
        /* <DEDUP_REMOVED lines=44> */
.L_x_482:
[----:B------:R-:W-:Y:S05]  /*25790*/  BSYNC.RECONVERGENT B0 ;  /* 0x0000000000007941 */ /* 0x000fea0003800200 */
.L_x_481:
        /* <DEDUP_REMOVED lines=30> */
.L_x_486:
        /* <DEDUP_REMOVED lines=44> */
.L_x_485:
[----:B------:R-:W-:Y:S05]  /*25c40*/  BSYNC.RECONVERGENT B0 ;  /* 0x0000000000007941 */ /* 0x000fea0003800200 */
.L_x_484:
        /* <DEDUP_REMOVED lines=16> */
[----:B------:R-:W-:Y:S01]  /*25d50*/  MOV R6, R11 ;  /* 0x0000000b00067202 */ /* 0x000fe20000000f00 */
[----:B------:R-:W-:Y:S02]  /*25d60*/  IMAD.MOV.U32 R2, RZ, RZ, R16 ;  /* 0x000000ffff027224 */ /* 0x000fe400078e0010 */
[----:B------:R-:W-:-:S04]  /*25d70*/  @P1 FADD R19, RZ, -R19 ;  /* 0x80000013ff131221 */ /* 0x000fc80000000000 */
[-C--:B------:R-:W-:Y:S01]  /*25d80*/  FMUL R7, RZ, R19.reuse ;  /* 0x00000013ff077220 */ /* 0x080fe20000400000 */
[----:B------:R-:W-:-:S03]  /*25d90*/  FMUL R19, R4, R19 ;  /* 0x0000001304137220 */ /* 0x000fc60000400000 */
[----:B------:R-:W-:Y:S01]  /*25da0*/  FMUL R7, R4, R7 ;  /* 0x0000000704077220 */ /* 0x000fe20000400000 */
[----:B------:R-:W-:-:S03]  /*25db0*/  FFMA R19, R22, R25, -R19 ;  /* 0x0000001916137223 */ /* 0x000fc60000000813 */
[----:B------:R-:W-:Y:S01]  /*25dc0*/  FFMA R18, R24, R25, -R7 ;  /* 0x0000001918127223 */ /* 0x000fe20000000807 */
        /* <DEDUP_REMOVED lines=12> */
.L_x_489:
        /* <DEDUP_REMOVED lines=44> */
.L_x_488:
[----:B------:R-:W-:Y:S05]  /*26150*/  BSYNC.RECONVERGENT B0 ;  /* 0x0000000000007941 */ /* 0x000fea0003800200 */
.L_x_487:
[----:B------:R-:W-:Y:S01]  /*26160*/  LOP3.LUT R8, R6, 0x1, RZ, 0xc0, !PT ;  /* 0x0000000106087812 */ /* 0x000fe200078ec0ff */
        /* <DEDUP_REMOVED lines=28> */
.L_x_492:
        /* <DEDUP_REMOVED lines=44> */
.L_x_491:
[----:B------:R-:W-:Y:S05]  /*265f0*/  BSYNC.RECONVERGENT B0 ;  /* 0x0000000000007941 */ /* 0x000fea0003800200 */
.L_x_490:
[----:B------:R-:W0:Y:S01]  /*26600*/  F2F.F64.F32 R6, R3 ;  /* 0x0000000300067310 */ /* 0x000e220000201800 */
[----:B------:R-:W-:Y:S01]  /*26610*/  UMOV UR10, 0x54442d18 ;  /* 0x54442d18000a7882 */ /* 0x000fe20000000000 */
[----:B------:R-:W-:Y:S01]  /*26620*/  UMOV UR11, 0x3ff921fb ;  /* 0x3ff921fb000b7882 */ /* 0x000fe20000000000 */
[----:B------:R-:W-:Y:S01]  /*26630*/  FADD R2, -R3, 3.1415927410125732422 ;  /* 0x40490fdb03027421 */ /* 0x000fe20000000100 */
[----:B------:R-:W-:Y:S01]  /*26640*/  MOV R28, 0x3a2c32e4 ;  /* 0x3a2c32e4001c7802 */ /* 0x000fe20000000f00 */
[----:B------:R-:W-:Y:S01]  /*26650*/  HFMA2 R29, -RZ, RZ, 0.64013671875, -15.109375 ;  /* 0x391fcb8eff1d7431 */ /* 0x000fe200000001ff */
[----:B------:R-:W-:Y:S01]  /*26660*/  BSSY.RECONVERGENT B0, `(.L_x_493) ;  /* 0x000005b000007945 */ /* 0x000fe20003800200 */
[----:B0-----:R-:W-:-:S06]  /*26670*/  DSETP.GT.AND P0, PT, R6, UR10, PT ;  /* 0x0000000a06007e2a */ /* 0x001fcc000bf04000 */
        /* <DEDUP_REMOVED lines=33> */
[----:B------:R-:W-:Y:S01]  /*26890*/  FMUL R17, R16, R16 ;  /* 0x0000001010117220 */ /* 0x000fe20000400000 */
[----:B------:R-:W-:Y:S02]  /*268a0*/  ISETP.NE.U32.AND P2, PT, R2, 0x1, PT ;  /* 0x000000010200780c */ /* 0x000fe40003f45070 */
[C---:B------:R-:W-:Y:S01]  /*268b0*/  FADD R7, R22.reuse, R23 ;  /* 0x0000001716077221 */ /* 0x040fe20000000000 */
[----:B------:R-:W-:Y:S01]  /*268c0*/  FFMA R12, R17, R12, -0.0013887860113754868507 ;  /* 0xbab607ed110c7423 */ /* 0x000fe2000000000c */
[----:B------:R-:W-:Y:S02]  /*268d0*/  FSEL R2, R13, 0.0083327032625675201416, !P2 ;  /* 0x3c0885e40d027808 */ /* 0x000fe40005000000 */
[----:B------:R-:W-:Y:S01]  /*268e0*/  FMUL R8, R7, 3 ;  /* 0x4040000007087820 */ /* 0x000fe20000400000 */
[----:B------:R-:W-:Y:S01]  /*268f0*/  FADD R6, -R22, R7 ;  /* 0x0000000716067221 */ /* 0x000fe20000000100 */
[----:B------:R-:W-:-:S02]  /*26900*/  FSEL R12, R12, -0.00019574658654164522886, !P2 ;  /* 0xb94d41530c0c7808 */ /* 0x000fc40005000000 */
[----:B------:R-:W0:Y:S01]  /*26910*/  FRND R27, R8 ;  /* 0x00000008001b7307 */ /* 0x000e220000201000 */
[----:B------:R-:W-:Y:S01]  /*26920*/  FADD R6, R23, -R6 ;  /* 0x8000000617067221 */ /* 0x000fe20000000000 */
[----:B------:R-:W-:Y:S01]  /*26930*/  FFMA R23, R7, 3, -R8 ;  /* 0x4040000007177823 */ /* 0x000fe20000000808 */
[----:B------:R-:W-:Y:S01]  /*26940*/  FFMA R12, R17, R12, R2 ;  /* 0x0000000c110c7223 */ /* 0x000fe20000000002 */
[----:B------:R-:W-:Y:S02]  /*26950*/  FSEL R14, -R14, -0.16666662693023681641, !P2 ;  /* 0xbe2aaaa80e0e7808 */ /* 0x000fe40005000100 */
[----:B------:R-:W-:Y:S01]  /*26960*/  FFMA R23, R6, 3, R23 ;  /* 0x4040000006177823 */ /* 0x000fe20000000017 */
[----:B------:R-:W-:Y:S01]  /*26970*/  FSEL R2, R16, 1, P2 ;  /* 0x3f80000010027808 */ /* 0x000fe20001000000 */
[----:B------:R-:W1:Y:S01]  /*26980*/  F2I.NTZ R13, R8 ;  /* 0x00000008000d7305 */ /* 0x000e620000203100 */
[----:B------:R-:W-:Y:S01]  /*26990*/  LOP3.LUT P2, RZ, R11, 0x2, RZ, 0xc0, !PT ;  /* 0x000000020bff7812 */ /* 0x000fe2000784c0ff */
[C---:B------:R-:W-:Y:S01]  /*269a0*/  FFMA R12, R17.reuse, R12, R14 ;  /* 0x0000000c110c7223 */ /* 0x040fe2000000000e */
[C---:B------:R-:W-:Y:S01]  /*269b0*/  FSETP.GEU.AND P3, PT, R8.reuse, RZ, PT ;  /* 0x000000ff0800720b */ /* 0x040fe20003f6e000 */
[----:B------:R-:W-:Y:S01]  /*269c0*/  FFMA R17, R17, R2, RZ ;  /* 0x0000000211117223 */ /* 0x000fe200000000ff */
[----:B0-----:R-:W-:-:S03]  /*269d0*/  FADD R10, R8, -R27 ;  /* 0x8000001b080a7221 */ /* 0x001fc60000000000 */
[----:B------:R-:W-:Y:S01]  /*269e0*/  FFMA R17, R17, R12, R2 ;  /* 0x0000000c11117223 */ /* 0x000fe20000000002 */
[----:B------:R-:W-:Y:S01]  /*269f0*/  FSETP.GT.AND P1, PT, R27, RZ, PT ;  /* 0x000000ff1b00720b */ /* 0x000fe20003f24000 */
[----:B------:R-:W-:-:S03]  /*26a00*/  FADD R10, R23, R10 ;  /* 0x0000000a170a7221 */ /* 0x000fc60000000000 */
[----:B------:R-:W-:Y:S01]  /*26a10*/  SEL R14, RZ, 0x83000000, P1 ;  /* 0x83000000ff0e7807 */ /* 0x000fe20000800000 */
[----:B------:R-:W-:Y:S01]  /*26a20*/  @P2 FADD R17, RZ, -R17 ;  /* 0x80000011ff112221 */ /* 0x000fe20000000000 */
[----:B------:R-:W-:Y:S01]  /*26a30*/  FFMA R23, R10, R29, 0.0013391353422775864601 ;  /* 0x3aaf85ed0a177423 */ /* 0x000fe2000000001d */
[----:B------:R-:W-:Y:S02]  /*26a40*/  FSETP.NEU.AND P2, PT, R15, 1, PT ;  /* 0x3f8000000f00780b */ /* 0x000fe40003f4d000 */
[----:B------:R-:W-:Y:S01]  /*26a50*/  FSETP.GT.AND P1, PT, |R8|, 152, PT ;  /* 0x431800000800780b */ /* 0x000fe20003f24200 */
[----:B------:R-:W-:Y:S01]  /*26a60*/  FFMA R23, R10, R23, 0.0096188392490148544312 ;  /* 0x3c1d98560a177423 */ /* 0x000fe20000000017 */
[----:B------:R-:W-:Y:S01]  /*26a70*/  VIADD R16, R14, 0x7f000000 ;  /* 0x7f0000000e107836 */ /* 0x000fe20000000000 */
[----:B-1----:R-:W-:Y:S01]  /*26a80*/  LEA R13, R13, -R14, 0x17 ;  /* 0x8000000e0d0d7211 */ /* 0x002fe200078eb8ff */
[----:B------:R-:W-:Y:S01]  /*26a90*/  FMUL R11, RZ, R17 ;  /* 0x00000011ff0b7220 */ /* 0x000fe20000400000 */
[----:B------:R-:W-:Y:S01]  /*26aa0*/  FFMA R23, R10, R23, 0.055503588169813156128 ;  /* 0x3d6357bb0a177423 */ /* 0x000fe20000000017 */
[----:B------:R-:W-:Y:S01]  /*26ab0*/  MOV R14, 0x3f800000 ;  /* 0x3f800000000e7802 */ /* 0x000fe20000000f00 */
[----:B------:R-:W-:-:S02]  /*26ac0*/  FFMA R17, RZ, R24, R17 ;  /* 0x00000018ff117223 */ /* 0x000fc40000000011 */
[----:B------:R-:W-:Y:S01]  /*26ad0*/  FFMA R23, R10, R23, 0.24022644758224487305 ;  /* 0x3e75fdec0a177423 */ /* 0x000fe20000000017 */
[----:B------:R-:W-:-:S03]  /*26ae0*/  FSEL R14, -R14, 1, P0 ;  /* 0x3f8000000e0e7808 */ /* 0x000fc60000000100 */
[----:B------:R-:W-:-:S04]  /*26af0*/  FFMA R23, R10, R23, 0.69314718246459960938 ;  /* 0x3f3172180a177423 */ /* 0x000fc80000000017 */
[----:B------:R-:W-:-:S04]  /*26b00*/  FFMA R23, R10, R23, 1 ;  /* 0x3f8000000a177423 */ /* 0x000fc80000000017 */
[----:B------:R-:W-:Y:S01]  /*26b10*/  FMUL R16, R23, R16 ;  /* 0x0000001017107220 */ /* 0x000fe20000400000 */
[----:B------:R-:W-:-:S03]  /*26b20*/  HFMA2 R23, -RZ, RZ, 1.875, 0 ;  /* 0x3f800000ff177431 */ /* 0x000fc600000001ff */
[----:B------:R-:W-:Y:S01]  /*26b30*/  FMUL R13, R16, R13 ;  /* 0x0000000d100d7220 */ /* 0x000fe20000400000 */
[----:B------:R-:W-:Y:S01]  /*26b40*/  FFMA R16, RZ, R24, R11 ;  /* 0x00000018ff107223 */ /* 0x000fe2000000000b */
        /* <DEDUP_REMOVED lines=12> */
.L_x_494:
[----:B------:R-:W-:Y:S05]  /*26c10*/  BSYNC.RECONVERGENT B0 ;  /* 0x0000000000007941 */ /* 0x000fea0003800200 */
.L_x_493:
        /* <DEDUP_REMOVED lines=17> */
.L_x_497:
[----:B------:R-:W-:Y:S05]  /*26d30*/  BSYNC.RECONVERGENT B3 ;  /* 0x0000000000037941 */ /* 0x000fea0003800200 */
.L_x_496:
[----:B------:R-:W-:Y:S05]  /*26d40*/  BSYNC.RECONVERGENT B2 ;  /* 0x0000000000027941 */ /* 0x000fea0003800200 */
.L_x_495:
[----:B------:R-:W-:Y:S01]  /*26d50*/  FMUL R2, R7, 2 ;  /* 0x4000000007027820 */ /* 0x000fe20000400000 */
[----:B------:R-:W-:Y:S01]  /*26d60*/  HFMA2 R27, -RZ, RZ, 0.64013671875, -15.109375 ;  /* 0x391fcb8eff1b7431 */ /* 0x000fe200000001ff */
[----:B------:R-:W0:Y:S01]  /*26d70*/  LDC R37, c[0x0][0x380] ;  /* 0x0000e000ff257b82 */ /* 0x000e220000000800 */
[----:B------:R-:W-:Y:S01]  /*26d80*/  FSETP.NEU.AND P3, PT, R15, 1, PT ;  /* 0x3f8000000f00780b */ /* 0x000fe20003f6d000 */
[----:B------:R-:W1:Y:S01]  /*26d90*/  FRND R13, R2 ;  /* 0x00000002000d7307 */ /* 0x000e620000201000 */
[----:B------:R-:W-:Y:S01]  /*26da0*/  FFMA R7, R7, 2, -R2 ;  /* 0x4000000007077823 */ /* 0x000fe20000000802 */
[----:B------:R-:W-:Y:S01]  /*26db0*/  FSETP.GEU.AND P2, PT, R2, RZ, PT ;  /* 0x000000ff0200720b */ /* 0x000fe20003f4e000 */
[----:B------:R-:W-:Y:S01]  /*26dc0*/  BSSY.RECONVERGENT B0, `(.L_x_498) ;  /* 0x000001e000007945 */ /* 0x000fe20003800200 */
[----:B------:R-:W-:Y:S01]  /*26dd0*/  FSETP.NEU.AND P1, PT, R15, RZ, PT ;  /* 0x000000ff0f00720b */ /* 0x000fe20003f2d000 */
[----:B------:R-:W-:Y:S01]  /*26de0*/  FFMA R7, R6, 2, R7 ;  /* 0x4000000006077823 */ /* 0x000fe20000000007 */
[----:B------:R-:W-:-:S02]  /*26df0*/  MOV R22, 0x3f800000 ;  /* 0x3f80000000167802 */ /* 0x000fc40000000f00 */
[----:B------:R-:W2:Y:S01]  /*26e00*/  F2I.NTZ R8, R2 ;  /* 0x0000000200087305 */ /* 0x000ea20000203100 */
[----:B-1----:R-:W-:Y:S01]  /*26e10*/  FADD R6, R2, -R13 ;  /* 0x8000000d02067221 */ /* 0x002fe20000000000 */
[----:B------:R-:W-:-:S03]  /*26e20*/  FSETP.GT.AND P0, PT, R13, RZ, PT ;  /* 0x000000ff0d00720b */ /* 0x000fc60003f04000 */
[----:B------:R-:W-:Y:S01]  /*26e30*/  FADD R6, R7, R6 ;  /* 0x0000000607067221 */ /* 0x000fe20000000000 */
[----:B------:R-:W-:Y:S02]  /*26e40*/  SEL R13, RZ, 0x83000000, P0 ;  /* 0x83000000ff0d7807 */ /* 0x000fe40000000000 */
[----:B------:R-:W-:Y:S01]  /*26e50*/  FSETP.GT.AND P0, PT, |R2|, 152, PT ;  /* 0x431800000200780b */ /* 0x000fe20003f04200 */
[----:B------:R-:W-:-:S04]  /*26e60*/  FFMA R7, R6, R27, 0.0013391353422775864601 ;  /* 0x3aaf85ed06077423 */ /* 0x000fc8000000001b */
[----:B------:R-:W-:-:S04]  /*26e70*/  FFMA R7, R6, R7, 0.0096188392490148544312 ;  /* 0x3c1d985606077423 */ /* 0x000fc80000000007 */
[----:B------:R-:W-:-:S04]  /*26e80*/  FFMA R7, R6, R7, 0.055503588169813156128 ;  /* 0x3d6357bb06077423 */ /* 0x000fc80000000007 */
[----:B------:R-:W-:-:S04]  /*26e90*/  FFMA R7, R6, R7, 0.24022644758224487305 ;  /* 0x3e75fdec06077423 */ /* 0x000fc80000000007 */
[----:B------:R-:W-:-:S04]  /*26ea0*/  FFMA R7, R6, R7, 0.69314718246459960938 ;  /* 0x3f31721806077423 */ /* 0x000fc80000000007 */
[----:B------:R-:W-:Y:S01]  /*26eb0*/  FFMA R7, R6, R7, 1 ;  /* 0x3f80000006077423 */ /* 0x000fe20000000007 */
[----:B------:R-:W-:Y:S01]  /*26ec0*/  VIADD R6, R13, 0x7f000000 ;  /* 0x7f0000000d067836 */ /* 0x000fe20000000000 */
[----:B--2---:R-:W-:-:S03]  /*26ed0*/  LEA R13, R8, -R13, 0x17 ;  /* 0x8000000d080d7211 */ /* 0x004fc600078eb8ff */
[----:B------:R-:W-:-:S04]  /*26ee0*/  FMUL R6, R7, R6 ;  /* 0x0000000607067220 */ /* 0x000fc80000400000 */
[----:B------:R-:W-:Y:S01]  /*26ef0*/  FMUL R6, R6, R13 ;  /* 0x0000000d06067220 */ /* 0x000fe20000400000 */
[----:B------:R-:W-:Y:S01]  /*26f00*/  @P0 FSEL R6, RZ, +INF , !P2 ;  /* 0x7f800000ff060808 */ /* 0x000fe20005000000 */
[----:B0-----:R-:W-:Y:S06]  /*26f10*/  @!P3 BRA `(.L_x_499) ;  /* 0x000000000020b947 */ /* 0x001fec0003800000 */
        /* <DEDUP_REMOVED lines=8> */
.L_x_499:
[----:B------:R-:W-:Y:S05]  /*26fa0*/  BSYNC.RECONVERGENT B0 ;  /* 0x0000000000007941 */ /* 0x000fea0003800200 */
.L_x_498:
[----:B------:R-:W-:Y:S01]  /*26fb0*/  BSSY.RECONVERGENT B2, `(.L_x_500) ;  /* 0x0000015000027945 */ /* 0x000fe20003800200 */
[----:B------:R-:W-:Y:S01]  /*26fc0*/  FMUL R6, R14, R11 ;  /* 0x0000000b0e067220 */ /* 0x000fe20000400000 */
[----:B------:R-:W-:Y:S01]  /*26fd0*/  FMUL R13, RZ, R23 ;  /* 0x00000017ff0d7220 */ /* 0x000fe20000400000 */
[----:B------:R-:W-:Y:S02]  /*26fe0*/  IMAD.MOV.U32 R7, RZ, RZ, RZ ;  /* 0x000000ffff077224 */ /* 0x000fe400078e00ff */
[----:B------:R-:W-:Y:S01]  /*26ff0*/  FADD R37, R37, -11 ;  /* 0xc130000025257421 */ /* 0x000fe20000000000 */
        /* <DEDUP_REMOVED lines=14> */
.L_x_503:
[----:B------:R-:W-:Y:S05]  /*270e0*/  BSYNC.RECONVERGENT B3 ;  /* 0x0000000000037941 */ /* 0x000fea0003800200 */
.L_x_502:
[----:B------:R-:W-:-:S07]  /*270f0*/  MOV R7, R2 ;  /* 0x0000000200077202 */ /* 0x000fce0000000f00 */
.L_x_501:
[----:B------:R-:W-:Y:S05]  /*27100*/  BSYNC.RECONVERGENT B2 ;  /* 0x0000000000027941 */ /* 0x000fea0003800200 */
.L_x_500:
[----:B------:R-:W-:Y:S01]  /*27110*/  FSETP.NEU.AND P0, PT, R15, RZ, PT ;  /* 0x000000ff0f00720b */ /* 0x000fe20003f0d000 */
[----:B------:R-:W-:Y:S01]  /*27120*/  FMUL R2, R14, R7 ;  /* 0x000000070e027220 */ /* 0x000fe20000400000 */
[----:B------:R-:W-:Y:S01]  /*27130*/  FMUL R11, RZ, R22 ;  /* 0x00000016ff0b7220 */ /* 0x000fe20000400000 */
[----:B------:R-:W-:Y:S01]  /*27140*/  FMUL R7, R23, 0.51602452993392944336 ;  /* 0x3f041a2f17077820 */ /* 0x000fe20000400000 */
[----:B------:R-:W-:Y:S01]  /*27150*/  FFMA R27, R6, -0.51602452993392944336, R13 ;  /* 0xbf041a2f061b7823 */ /* 0x000fe2000000000d */
[----:B------:R-:W-:Y:S01]  /*27160*/  FADD R8, -R37, 1 ;  /* 0x3f80000025087421 */ /* 0x000fe20000000100 */
[----:B------:R-:W-:Y:S01]  /*27170*/  FFMA R2, R2, 1.2158541679382324219, R11 ;  /* 0x3f9ba11c02027823 */ /* 0x000fe2000000000b */
[----:B------:R-:W-:Y:S01]  /*27180*/  FFMA R10, R22, 1.2158541679382324219, -R7 ;  /* 0x3f9ba11c160a7823 */ /* 0x000fe20000000807 */
[----:B------:R-:W-:Y:S02]  /*27190*/  BSSY.RECONVERGENT B2, `(.L_x_504) ;  /* 0x0000016000027945 */ /* 0x000fe40003800200 */
[----:B------:R-:W-:Y:S01]  /*271a0*/  FADD R2, R2, R27 ;  /* 0x0000001b02027221 */ /* 0x000fe20000000000 */
[----:B------:R-:W-:Y:S01]  /*271b0*/  FMUL R7, RZ, R10 ;  /* 0x0000000aff077220 */ /* 0x000fe20000400000 */
[----:B------:R-:W-:-:S03]  /*271c0*/  HFMA2 R27, -RZ, RZ, 0, 0 ;  /* 0x00000000ff1b7431 */ /* 0x000fc600000001ff */
[C---:B------:R-:W-:Y:S01]  /*271d0*/  FFMA R6, R8.reuse, R2, R7 ;  /* 0x0000000208067223 */ /* 0x040fe20000000007 */
[----:B------:R-:W-:Y:S01]  /*271e0*/  FMUL R8, R8, R10 ;  /* 0x0000000a08087220 */ /* 0x000fe20000400000 */
        /* <DEDUP_REMOVED lines=14> */
.L_x_507:
[----:B------:R-:W-:Y:S05]  /*272d0*/  BSYNC.RECONVERGENT B3 ;  /* 0x0000000000037941 */ /* 0x000fea0003800200 */
.L_x_506:
[----:B------:R-:W-:-:S07]  /*272e0*/  MOV R27, R2 ;  /* 0x00000002001b7202 */ /* 0x000fce0000000f00 */
.L_x_505:
[----:B------:R-:W-:Y:S05]  /*272f0*/  BSYNC.RECONVERGENT B2 ;  /* 0x0000000000027941 */ /* 0x000fea0003800200 */
.L_x_504:
        /* <DEDUP_REMOVED lines=19> */
.L_x_511:
[----:B------:R-:W-:Y:S05]  /*27430*/  BSYNC.RECONVERGENT B3 ;  /* 0x0000000000037941 */ /* 0x000fea0003800200 */
.L_x_510:
[----:B------:R-:W-:-:S07]  /*27440*/  IMAD.MOV.U32 R23, RZ, RZ, R2 ;  /* 0x000000ffff177224 */ /* 0x000fce00078e0002 */
.L_x_509:
[----:B------:R-:W-:Y:S05]  /*27450*/  BSYNC.RECONVERGENT B2 ;  /* 0x0000000000027941 */ /* 0x000fea0003800200 */
.L_x_508:
[----:B------:R-:W-:Y:S01]  /*27460*/  FMUL R2, R19, R19 ;  /* 0x0000001313027220 */ /* 0x000fe20000400000 */
[----:B------:R-:W-:Y:S01]  /*27470*/  FMUL R14, R14, R23 ;  /* 0x000000170e0e7220 */ /* 0x000fe20000400000 */
[----:B------:R-:W-:Y:S01]  /*27480*/  BSSY.RECONVERGENT B0, `(.L_x_512) ;  /* 0x0000050000007945 */ /* 0x000fe20003800200 */
[----:B------:R-:W-:Y:S02]  /*27490*/  HFMA2 R12, -RZ, RZ, 0, 0 ;  /* 0x00000000ff0c7431 */ /* 0x000fe400000001ff */
[----:B------:R-:W-:Y:S01]  /*274a0*/  FFMA R2, R21, R21, R2 ;  /* 0x0000001515027223 */ /* 0x000fe20000000002 */
[----:B------:R-:W-:-:S03]  /*274b0*/  FFMA R14, R14, 1.2158541679382324219, R11 ;  /* 0x3f9ba11c0e0e7823 */ /* 0x000fc6000000000b */
[----:B------:R-:W-:Y:S01]  /*274c0*/  FFMA R2, R17, R17, R2 ;  /* 0x0000001111027223 */ /* 0x000fe20000000002 */
[----:B------:R-:W-:-:S04]  /*274d0*/  FADD R14, R13, R14 ;  /* 0x0000000e0d0e7221 */ /* 0x000fc80000000000 */
[----:B------:R-:W-:Y:S01]  /*274e0*/  FSETP.GT.AND P0, PT, R2, RZ, PT ;  /* 0x000000ff0200720b */ /* 0x000fe20003f04000 */
[----:B------:R-:W-:Y:S01]  /*274f0*/  FFMA R11, R14, -0.20000000298023223877, R7 ;  /* 0xbe4ccccd0e0b7823 */ /* 0x000fe20000000007 */
[----:B------:R-:W-:-:S03]  /*27500*/  FMUL R7, R10, -0.20000000298023223877 ;  /* 0xbe4ccccd0a077820 */ /* 0x000fc60000400000 */
        /* <DEDUP_REMOVED lines=71> */
.L_x_513:
[----:B------:R-:W-:Y:S05]  /*27980*/  BSYNC.RECONVERGENT B0 ;  /* 0x0000000000007941 */ /* 0x000fea0003800200 */
.L_x_512:
        /* <DEDUP_REMOVED lines=78> */
.L_x_515:
[----:B------:R-:W-:Y:S05]  /*27e70*/  BSYNC.RECONVERGENT B0 ;  /* 0x0000000000007941 */ /* 0x000fea0003800200 */
.L_x_514:
        /* <DEDUP_REMOVED lines=84> */
.L_x_517:
[----:B------:R-:W-:Y:S05]  /*283c0*/  BSYNC.RECONVERGENT B0 ;  /* 0x0000000000007941 */ /* 0x000fea0003800200 */
.L_x_516:
        /* <DEDUP_REMOVED lines=8> */
[----:B------:R-:W-:Y:S01]  /*28450*/  MOV R15, RZ ;  /* 0x000000ff000f7202 */ /* 0x000fe20000000f00 */
        /* <DEDUP_REMOVED lines=79> */
.L_x_519:
[----:B------:R-:W-:Y:S05]  /*28950*/  BSYNC.RECONVERGENT B0 ;  /* 0x0000000000007941 */ /* 0x000fea0003800200 */
.L_x_518:
        /* <DEDUP_REMOVED lines=35> */
.L_x_524:
[----:B------:R-:W-:Y:S05]  /*28b90*/  BSYNC.RECONVERGENT B1 ;  /* 0x0000000000017941 */ /* 0x000fea0003800200 */
.L_x_523:
[----:B------:R-:W-:Y:S01]  /*28ba0*/  FADD R17, R17, -R2 ;  /* 0x8000000211117221 */ /* 0x000fe20000000000 */
[----:B------:R-:W-:Y:S06]  /*28bb0*/  BRA `(.L_x_521) ;  /* 0x0000000000647947 */ /* 0x000fec0003800000 */
.L_x_522:
[C---:B------:R-:W-:Y:S01]  /*28bc0*/  LOP3.LUT R2, R17.reuse, 0xff800000, RZ, 0xc0, !PT ;  /* 0xff80000011027812 */ /* 0x040fe200078ec0ff */
[----:B------:R-:W-:Y:S01]  /*28bd0*/  BSSY.RECONVERGENT B1, `(.L_x_525) ;  /* 0x0000015000017945 */ /* 0x000fe20003800200 */
[C---:B------:R-:W-:Y:S02]  /*28be0*/  ISETP.GT.U32.AND P0, PT, R17.reuse, 0x7f7fffff, PT ;  /* 0x7f7fffff1100780c */ /* 0x040fe40003f04070 */
[----:B------:R-:W-:Y:S02]  /*28bf0*/  IADD3 R6, PT, PT, R2, -0x3f800000, RZ ;  /* 0xc080000002067810 */ /* 0x000fe40007ffe0ff */
[----:B------:R-:W-:Y:S01]  /*28c00*/  LOP3.LUT R2, R17, 0x7fffff, RZ, 0xc0, !PT ;  /* 0x007fffff11027812 */ /* 0x000fe200078ec0ff */
[----:B------:R-:W-:Y:S01]  /*28c10*/  IMAD.MOV.U32 R17, RZ, RZ, 0x7fffffff ;  /* 0x7fffffffff117424 */ /* 0x000fe200078e00ff */
[----:B------:R-:W-:Y:S02]  /*28c20*/  ISETP.NE.AND P1, PT, R6, RZ, PT ;  /* 0x000000ff0600720c */ /* 0x000fe40003f25270 */
[----:B------:R-:W-:-:S02]  /*28c30*/  LOP3.LUT R2, R2, 0x3f800000, RZ, 0xfc, !PT ;  /* 0x3f80000002027812 */ /* 0x000fc400078efcff */
[----:B------:R-:W-:-:S09]  /*28c40*/  FSEL R17, R17, 8388608, P0 ;  /* 0x4b00000011117808 */ /* 0x000fd20000000000 */
[----:B------:R-:W-:Y:S05]  /*28c50*/  @!P1 BRA `(.L_x_526) ;  /* 0x0000000000309947 */ /* 0x000fea0003800000 */
.L_x_527:
        /* <DEDUP_REMOVED lines=12> */
.L_x_526:
[----:B------:R-:W-:Y:S05]  /*28d20*/  BSYNC.RECONVERGENT B1 ;  /* 0x0000000000017941 */ /* 0x000fea0003800200 */
.L_x_525:
[----:B------:R-:W-:-:S04]  /*28d30*/  FMUL R2, R2, 1.1920928955078125e-07 ;  /* 0x3400000002027820 */ /* 0x000fc80000400000 */
[----:B------:R-:W-:-:S07]  /*28d40*/  FMUL R17, R17, R2 ;  /* 0x0000000211117220 */ /* 0x000fce0000400000 */
.L_x_521:
[----:B------:R-:W-:Y:S05]  /*28d50*/  BSYNC.RECONVERGENT B0 ;  /* 0x0000000000007941 */ /* 0x000fea0003800200 */
.L_x_520:
        /* <DEDUP_REMOVED lines=28> */
.L_x_530:
        /* <DEDUP_REMOVED lines=37> */
[----:B0-----:R-:W-:Y:S02]  /*29170*/  LEA.HI R12, R6, R7, RZ, 0x1 ;  /* 0x00000007060c7211 */ /* 0x001fe400078f08ff */
[----:B------:R-:W-:-:S02]  /*29180*/  ISETP.GE.AND P1, PT, R2, RZ, PT ;  /* 0x000000ff0200720c */ /* 0x000fc40003f26270 */
[----:B------:R-:W-:-:S04]  /*29190*/  IADD3 R2, PT, PT, -R12, RZ, RZ ;  /* 0x000000ff0c027210 */ /* 0x000fc80007ffe1ff */
[----:B------:R-:W-:Y:S01]  /*291a0*/  @!P0 MOV R12, R2 ;  /* 0x00000002000c8202 */ /* 0x000fe20000000f00 */
[----:B-1----:R-:W-:-:S10]  /*291b0*/  DMUL R10, R14, UR10 ;  /* 0x0000000a0e0a7c28 */ /* 0x002fd40008000000 */
[----:B------:R-:W0:Y:S02]  /*291c0*/  F2F.F32.F64 R10, R10 ;  /* 0x0000000a000a7310 */ /* 0x000e240000301000 */
[----:B0-----:R-:W-:-:S07]  /*291d0*/  FSEL R7, -R10, R10, !P1 ;  /* 0x0000000a0a077208 */ /* 0x001fce0004800100 */
.L_x_529:
[----:B------:R-:W-:Y:S05]  /*291e0*/  BSYNC.RECONVERGENT B0 ;  /* 0x0000000000007941 */ /* 0x000fea0003800200 */
.L_x_528:
[----:B------:R-:W-:Y:S01]  /*291f0*/  FFMA R2, RZ, 1.4426950216293334961, RZ ;  /* 0x3fb8aa3bff027823 */ /* 0x000fe200000000ff */
[----:B------:R-:W-:Y:S02]  /*29200*/  HFMA2 R18, -RZ, RZ, 1.0078125, -8.98838043212890625e-05 ;  /* 0x3c0885e4ff127431 */ /* 0x000fe400000001ff */
[----:B------:R-:W-:Y:S02]  /*29210*/  IMAD.MOV.U32 R13, RZ, RZ, 0x37cbac00 ;  /* 0x37cbac00ff0d7424 */ /* 0x000fe400078e00ff */
[----:B------:R-:W-:Y:S01]  /*29220*/  FMUL R10, R7, R7 ;  /* 0x00000007070a7220 */ /* 0x000fe20000400000 */
[----:B------:R-:W-:Y:S01]  /*29230*/  FADD R2, RZ, R2 ;  /* 0x00000002ff027221 */ /* 0x000fe20000000000 */
[----:B------:R-:W-:Y:S01]  /*29240*/  HFMA2 R41, -RZ, RZ, 0.64013671875, -15.109375 ;  /* 0x391fcb8eff297431 */ /* 0x000fe200000001ff */
[----:B------:R-:W-:Y:S01]  /*29250*/  MOV R16, 0x3e2aaaa8 ;  /* 0x3e2aaaa800107802 */ /* 0x000fe20000000f00 */
[----:B------:R-:W-:Y:S01]  /*29260*/  BSSY.RECONVERGENT B0, `(.L_x_531) ;  /* 0x000006e000007945 */ /* 0x000fe20003800200 */
[----:B------:R-:W-:-:S04]  /*29270*/  FFMA R2, RZ, RZ, R2 ;  /* 0x000000ffff027223 */ /* 0x000fc80000000002 */
[----:B------:R-:W-:Y:S01]  /*29280*/  FFMA R11, RZ, RZ, R2 ;  /* 0x000000ffff0b7223 */ /* 0x000fe20000000002 */
[C---:B------:R-:W-:Y:S01]  /*29290*/  LOP3.LUT R2, R12.reuse, 0x1, RZ, 0xc0, !PT ;  /* 0x000000010c027812 */ /* 0x040fe200078ec0ff */
[----:B------:R-:W-:Y:S02]  /*292a0*/  VIADD R12, R12, 0x1 ;  /* 0x000000010c0c7836 */ /* 0x000fe40000000000 */
[----:B------:R-:W-:Y:S01]  /*292b0*/  FADD R15, R11, 6 ;  /* 0x40c000000b0f7421 */ /* 0x000fe20000000000 */
[----:B------:R-:W-:Y:S02]  /*292c0*/  ISETP.NE.U32.AND P0, PT, R2, 0x1, PT ;  /* 0x000000010200780c */ /* 0x000fe40003f05070 */
[----:B------:R-:W-:Y:S01]  /*292d0*/  LOP3.LUT P1, RZ, R12, 0x2, RZ, 0xc0, !PT ;  /* 0x000000020cff7812 */ /* 0x000fe2000782c0ff */
[C---:B------:R-:W-:Y:S01]  /*292e0*/  FMUL R6, R15.reuse, -1 ;  /* 0xbf8000000f067820 */ /* 0x040fe20000400000 */
[----:B------:R-:W-:Y:S01]  /*292f0*/  FADD R14, R15, -6 ;  /* 0xc0c000000f0e7421 */ /* 0x000fe20000000000 */
[----:B------:R-:W-:-:S02]  /*29300*/  FSEL R2, R7, 1, !P0 ;  /* 0x3f80000007027808 */ /* 0x000fc40004000000 */
[----:B------:R-:W0:Y:S01]  /*29310*/  FRND R35, R6 ;  /* 0x0000000600237307 */ /* 0x000e220000201000 */
[----:B------:R-:W-:Y:S01]  /*29320*/  FADD R14, R11, -R14 ;  /* 0x8000000e0b0e7221 */ /* 0x000fe20000000000 */
[C---:B------:R-:W-:Y:S01]  /*29330*/  FFMA R11, R10.reuse, R13, -0.0013887860113754868507 ;  /* 0xbab607ed0a0b7423 */ /* 0x040fe2000000000d */
[----:B------:R-:W-:Y:S01]  /*29340*/  FADD R15, -R15, -R6 ;  /* 0x800000060f0f7221 */ /* 0x000fe20000000100 */
[----:B------:R-:W-:-:S03]  /*29350*/  FFMA R7, R10, R2, RZ ;  /* 0x000000020a077223 */ /* 0x000fc600000000ff */
[----:B------:R-:W-:Y:S01]  /*29360*/  FADD R14, -R14, R15 ;  /* 0x0000000f0e0e7221 */ /* 0x000fe20000000100 */
[----:B------:R-:W-:Y:S02]  /*29370*/  FSEL R11, R11, -0.00019574658654164522886, P0 ;  /* 0xb94d41530b0b7808 */ /* 0x000fe40000000000 */
[----:B------:R-:W-:Y:S01]  /*29380*/  FSEL R15, R18, 0.041666727513074874878, !P0 ;  /* 0x3d2aaabb120f7808 */ /* 0x000fe20004000000 */
[----:B0-----:R-:W-:-:S04]  /*29390*/  FADD R39, R6, -R35 ;  /* 0x8000002306277221 */ /* 0x001fc80000000000 */
[----:B------:R-:W-:Y:S01]  /*293a0*/  FFMA R11, R10, R11, R15 ;  /* 0x0000000b0a0b7223 */ /* 0x000fe2000000000f */
[----:B------:R-:W-:Y:S01]  /*293b0*/  FSEL R15, -R16, -0.4999999701976776123, !P0 ;  /* 0xbeffffff100f7808 */ /* 0x000fe20004000100 */
[----:B------:R-:W-:Y:S01]  /*293c0*/  FADD R14, R14, R39 ;  /* 0x000000270e0e7221 */ /* 0x000fe20000000000 */
[----:B------:R-:W-:-:S03]  /*293d0*/  FSETP.GT.AND P2, PT, R35, RZ, PT ;  /* 0x000000ff2300720b */ /* 0x000fc60003f44000 */
[----:B------:R-:W-:Y:S01]  /*293e0*/  FFMA R11, R10, R11, R15 ;  /* 0x0000000b0a0b7223 */ /* 0x000fe2000000000f */
[C---:B------:R-:W-:Y:S01]  /*293f0*/  FFMA R41, R14.reuse, R41, 0.0013391353422775864601 ;  /* 0x3aaf85ed0e297423 */ /* 0x040fe20000000029 */
[----:B------:R-:W0:Y:S01]  /*29400*/  F2I.NTZ R10, R6 ;  /* 0x00000006000a7305 */ /* 0x000e220000203100 */
[----:B------:R-:W-:Y:S01]  /*29410*/  FSETP.GT.AND P0, PT, R17, 0.25, PT ;  /* 0x3e8000001100780b */ /* 0x000fe20003f04000 */
[----:B------:R-:W-:Y:S01]  /*29420*/  FFMA R2, R7, R11, R2 ;  /* 0x0000000b07027223 */ /* 0x000fe20000000002 */
[C---:B------:R-:W-:Y:S01]  /*29430*/  FFMA R41, R14.reuse, R41, 0.0096188392490148544312 ;  /* 0x3c1d98560e297423 */ /* 0x040fe20000000029 */
[----:B------:R-:W-:Y:S02]  /*29440*/  SEL R11, RZ, 0x83000000, P2 ;  /* 0x83000000ff0b7807 */ /* 0x000fe40001000000 */
        /* <DEDUP_REMOVED lines=8> */
[----:B------:R-:W-:Y:S02]  /*294d0*/  FSETP.GEU.AND P1, PT, R17, 0.75, PT ;  /* 0x3f4000001100780b */ /* 0x000fe40003f2e000 */
[----:B0-----:R-:W-:Y:S01]  /*294e0*/  LEA R11, R10, -R11, 0x17 ;  /* 0x8000000b0a0b7211 */ /* 0x001fe200078eb8ff */
[----:B------:R-:W-:Y:S01]  /*294f0*/  FFMA R41, R14, R41, 1 ;  /* 0x3f8000000e297423 */ /* 0x000fe20000000029 */
[----:B------:R-:W-:-:S02]  /*29500*/  @P0 FSEL R2, R7, R2, !P1 ;  /* 0x0000000207020208 */ /* 0x000fc40004800000 */
[----:B------:R-:W-:Y:S01]  /*29510*/  FSETP.GEU.AND P0, PT, R6, RZ, PT ;  /* 0x000000ff0600720b */ /* 0x000fe20003f0e000 */
[----:B------:R-:W-:-:S04]  /*29520*/  FMUL R12, R41, R12 ;  /* 0x0000000c290c7220 */ /* 0x000fc80000400000 */
        /* <DEDUP_REMOVED lines=14> */
[----:B------:R-:W-:Y:S01]  /*29610*/  IMAD.SHL.U32 R6, R19, 0x100, RZ ;  /* 0x0000010013067824 */ /* 0x000fe200078e00ff */
[----:B------:R-:W-:Y:S01]  /*29620*/  MOV R12, RZ ;  /* 0x000000ff000c7202 */ /* 0x000fe20000000f00 */
[----:B------:R-:W0:Y:S01]  /*29630*/  LDCU.64 UR10, c[0x4][URZ] ;  /* 0x01000000ff0a77ac */ /* 0x000e220008000a00 */
[----:B------:R-:W-:Y:S02]  /*29640*/  MOV R2, R1 ;  /* 0x0000000100027202 */ /* 0x000fe40000000f00 */
[----:B------:R-:W-:Y:S01]  /*29650*/  LOP3.LUT R31, R6, 0x80000000, RZ, 0xfc, !PT ;  /* 0x80000000061f7812 */ /* 0x000fe200078efcff */
[----:B------:R-:W-:Y:S01]  /*29660*/  UMOV UR9, URZ ;  /* 0x000000ff00097c82 */ /* 0x000fe20008000000 */
[----:B------:R-:W-:-:S05]  /*29670*/  UMOV UR4, URZ ;  /* 0x000000ff00047c82 */ /* 0x000fca0008000000 */
.L_x_533:
        /* <DEDUP_REMOVED lines=33> */
[----:B------:R-:W-:Y:S02]  /*29890*/  LEA.HI R33, R6, R33, RZ, 0x1 ;  /* 0x0000002106217211 */ /* 0x000fe400078f08ff */
[C---:B------:R-:W-:Y:S02]  /*298a0*/  LOP3.LUT R14, R10.reuse, R7, RZ, 0x3c, !PT ;  /* 0x000000070a0e7212 */ /* 0x040fe400078e3cff */
[----:B------:R-:W-:Y:S01]  /*298b0*/  LOP3.LUT R15, R10, R6, RZ, 0x3c, !PT ;  /* 0x000000060a0f7212 */ /* 0x000fe200078e3cff */
[----:B------:R-:W-:Y:S01]  /*298c0*/  IMAD.MOV R2, RZ, RZ, -R33 ;  /* 0x000000ffff027224 */ /* 0x000fe200078e0a21 */
[----:B------:R-:W-:-:S04]  /*298d0*/  LOP3.LUT R19, R6, R19, RZ, 0x3c, !PT ;  /* 0x0000001306137212 */ /* 0x000fc800078e3cff */
[----:B------:R-:W1:Y:S01]  /*298e0*/  I2F.F64.S64 R14, R14 ;  /* 0x0000000e000e7312 */ /* 0x000e620000301c00 */
[----:B------:R-:W-:Y:S02]  /*298f0*/  ISETP.GE.AND P0, PT, R19, RZ, PT ;  /* 0x000000ff1300720c */ /* 0x000fe40003f06270 */
[----:B------:R-:W-:Y:S01]  /*29900*/  @!P1 MOV R33, R2 ;  /* 0x0000000200219202 */ /* 0x000fe20000000f00 */
[----:B-1----:R-:W-:-:S10]  /*29910*/  DMUL R34, R14, UR10 ;  /* 0x0000000a0e227c28 */ /* 0x002fd40008000000 */
[----:B------:R-:W1:Y:S02]  /*29920*/  F2F.F32.F64 R34, R34 ;  /* 0x0000002200227310 */ /* 0x000e640000301000 */
[----:B01----:R-:W-:-:S07]  /*29930*/  FSEL R31, -R34, R34, !P0 ;  /* 0x00000022221f7208 */ /* 0x003fce0004000100 */
.L_x_532:
[----:B------:R-:W-:Y:S05]  /*29940*/  BSYNC.RECONVERGENT B0 ;  /* 0x0000000000007941 */ /* 0x000fea0003800200 */
.L_x_531:
[----:B------:R-:W-:Y:S01]  /*29950*/  FMUL R29, R17, 6.2831850051879882812 ;  /* 0x40c90fda111d7820 */ /* 0x000fe20000400000 */
[----:B------:R-:W-:Y:S01]  /*29960*/  LOP3.LUT R2, R33, 0x1, RZ, 0xc0, !PT ;  /* 0x0000000121027812 */ /* 0x000fe200078ec0ff */
[----:B------:R-:W-:Y:S02]  /*29970*/  HFMA2 R19, -RZ, RZ, 1.291015625, -0.052581787109375 ;  /* 0x3d2aaabbff137431 */ /* 0x000fe400000001ff */
[----:B------:R-:W-:Y:S01]  /*29980*/  FMUL R6, R31, R31 ;  /* 0x0000001f1f067220 */ /* 0x000fe20000400000 */
[----:B------:R-:W-:Y:S01]  /*29990*/  FMUL R10, R29, 0.63661974668502807617 ;  /* 0x3f22f9831d0a7820 */ /* 0x000fe20000400000 */
[----:B------:R-:W-:Y:S01]  /*299a0*/  ISETP.NE.U32.AND P0, PT, R2, 0x1, PT ;  /* 0x000000010200780c */ /* 0x000fe20003f05070 */
[----:B------:R-:W-:Y:S01]  /*299b0*/  BSSY.RECONVERGENT B0, `(.L_x_534) ;  /* 0x000004e000007945 */ /* 0x000fe20003800200 */
[----:B------:R-:W-:Y:S01]  /*299c0*/  FFMA R2, R6, R13, -0.0013887860113754868507 ;  /* 0xbab607ed06027423 */ /* 0x000fe2000000000d */
[----:B------:R-:W-:Y:S02]  /*299d0*/  MOV R17, 0x3effffff ;  /* 0x3effffff00117802 */ /* 0x000fe40000000f00 */
[----:B------:R-:W0:Y:S01]  /*299e0*/  F2I.NTZ R10, R10 ;  /* 0x0000000a000a7305 */ /* 0x000e220000203100 */
[----:B------:R-:W-:-:S02]  /*299f0*/  LOP3.LUT P1, RZ, R33, 0x2, RZ, 0xc0, !PT ;  /* 0x0000000221ff7812 */ /* 0x000fc4000782c0ff */
[----:B------:R-:W-:Y:S02]  /*29a00*/  FSEL R7, R2, -0.00019574658654164522886, !P0 ;  /* 0xb94d415302077808 */ /* 0x000fe40004000000 */
[----:B------:R-:W-:Y:S02]  /*29a10*/  FSEL R15, R19, 0.0083327032625675201416, !P0 ;  /* 0x3c0885e4130f7808 */ /* 0x000fe40004000000 */
[----:B------:R-:W-:-:S03]  /*29a20*/  FSEL R2, R31, 1, P0 ;  /* 0x3f8000001f027808 */ /* 0x000fc60000000000 */
[C---:B------:R-:W-:Y:S01]  /*29a30*/  FFMA R7, R6.reuse, R7, R15 ;  /* 0x0000000706077223 */ /* 0x040fe2000000000f */
[----:B------:R-:W-:Y:S02]  /*29a40*/  FSEL R15, -R17, -0.16666662693023681641, !P0 ;  /* 0xbe2aaaa8110f7808 */ /* 0x000fe40004000100 */
[----:B------:R-:W-:Y:S02]  /*29a50*/  FSETP.GE.AND P0, PT, |R29|, 105615, PT ;  /* 0x47ce47801d00780b */ /* 0x000fe40003f06200 */
[----:B0-----:R-:W-:Y:S01]  /*29a60*/  I2FP.F32.S32 R12, R10 ;  /* 0x0000000a000c7245 */ /* 0x001fe20000201400 */
[C---:B------:R-:W-:Y:S01]  /*29a70*/  FFMA R15, R6.reuse, R7, R15 ;  /* 0x00000007060f7223 */ /* 0x040fe2000000000f */
[----:B------:R-:W-:-:S03]  /*29a80*/  FFMA R7, R6, R2, RZ ;  /* 0x0000000206077223 */ /* 0x000fc600000000ff */
        /* <DEDUP_REMOVED lines=20> */
.L_x_536:
        /* <DEDUP_REMOVED lines=44> */
.L_x_535:
[----:B------:R-:W-:Y:S05]  /*29e90*/  BSYNC.RECONVERGENT B0 ;  /* 0x0000000000007941 */ /* 0x000fea0003800200 */
.L_x_534:
        /* <DEDUP_REMOVED lines=9> */
[----:B------:R-:W-:Y:S02]  /*29f30*/  FSEL R10, -R16, -0.4999999701976776123, !P0 ;  /* 0xbeffffff100a7808 */ /* 0x000fe40004000100 */
[----:B------:R-:W-:Y:S01]  /*29f40*/  FSEL R2, R2, 1, !P0 ;  /* 0x3f80000002027808 */ /* 0x000fe20004000000 */
[----:B------:R-:W-:Y:S01]  /*29f50*/  FFMA R15, R6, R7, R15 ;  /* 0x00000007060f7223 */ /* 0x000fe2000000000f */
[----:B------:R-:W-:-:S03]  /*29f60*/  FMUL R7, R36, 0.5 ;  /* 0x3f00000024077820 */ /* 0x000fc60000400000 */
[C---:B------:R-:W-:Y:S01]  /*29f70*/  FFMA R10, R6.reuse, R15, R10 ;  /* 0x0000000f060a7223 */ /* 0x040fe2000000000a */
[C---:B------:R-:W-:Y:S01]  /*29f80*/  FMUL R12, R7.reuse, 0.63661974668502807617 ;  /* 0x3f22f983070c7820 */ /* 0x040fe20000400000 */
[----:B------:R-:W-:Y:S01]  /*29f90*/  FFMA R15, R6, R2, RZ ;  /* 0x00000002060f7223 */ /* 0x000fe200000000ff */
[----:B------:R-:W-:Y:S02]  /*29fa0*/  FSETP.GE.AND P0, PT, |R7|, 105615, PT ;  /* 0x47ce47800700780b */ /* 0x000fe40003f06200 */
[----:B------:R-:W0:Y:S01]  /*29fb0*/  F2I.NTZ R29, R12 ;  /* 0x0000000c001d7305 */ /* 0x000e220000203100 */
[----:B------:R-:W-:Y:S01]  /*29fc0*/  FFMA R2, R15, R10, R2 ;  /* 0x0000000a0f027223 */ /* 0x000fe20000000002 */
[----:B------:R-:W-:-:S03]  /*29fd0*/  FADD R15, R8, R8 ;  /* 0x00000008080f7221 */ /* 0x000fc60000000000 */
[----:B------:R-:W-:Y:S01]  /*29fe0*/  @P1 FADD R2, RZ, -R2 ;  /* 0x80000002ff021221 */ /* 0x000fe20000000000 */
[----:B------:R-:W-:-:S03]  /*29ff0*/  FFMA R8, -R8, R8, R15 ;  /* 0x0000000808087223 */ /* 0x000fc6000000010f */
[----:B------:R-:W-:Y:S01]  /*2a000*/  FADD R2, R2, R2 ;  /* 0x0000000202027221 */ /* 0x000fe20000000000 */
[----:B------:R-:W-:-:S03]  /*2a010*/  FADD R15, -R8, 1 ;  /* 0x3f800000080f7421 */ /* 0x000fc60000000100 */
[----:B------:R-:W-:Y:S01]  /*2a020*/  FADD R2, -R2, 2 ;  /* 0x4000000002027421 */ /* 0x000fe20000000100 */
[----:B0-----:R-:W-:Y:S01]  /*2a030*/  I2FP.F32.S32 R6, R29 ;  /* 0x0000001d00067245 */ /* 0x001fe20000201400 */
[----:B------:R-:W-:Y:S02]  /*2a040*/  IMAD.MOV.U32 R14, RZ, RZ, R29 ;  /* 0x000000ffff0e7224 */ /* 0x000fe400078e001d */
[----:B------:R-:W-:Y:S02]  /*2a050*/  FMUL R2, R2, R15 ;  /* 0x0000000f02027220 */ /* 0x000fe40000400000 */
[C---:B------:R-:W-:Y:S02]  /*2a060*/  FFMA R15, R6.reuse, -1.5707962512969970703, R7 ;  /* 0xbfc90fda060f7823 */ /* 0x040fe40000000007 */
[----:B------:R-:W-:Y:S02]  /*2a070*/  FFMA R2, R11, R8, R2 ;  /* 0x000000080b027223 */ /* 0x000fe40000000002 */
[----:B------:R-:W-:-:S02]  /*2a080*/  FFMA R15, R6, -7.5497894158615963534e-08, R15 ;  /* 0xb3a22168060f7823 */ /* 0x000fc4000000000f */
[-C--:B------:R-:W-:Y:S01]  /*2a090*/  FFMA R22, R23, R2.reuse, R22 ;  /* 0x0000000217167223 */ /* 0x080fe20000000016 */
[-C--:B------:R-:W-:Y:S01]  /*2a0a0*/  FFMA R27, R27, R2.reuse, R30 ;  /* 0x000000021b1b7223 */ /* 0x080fe2000000001e */
[----:B------:R-:W-:Y:S01]  /*2a0b0*/  FFMA R21, R28, R2, R21 ;  /* 0x000000021c157223 */ /* 0x000fe20000000015 */
[----:B------:R-:W-:Y:S01]  /*2a0c0*/  FFMA R12, R6, -5.3903029534742383927e-15, R15 ;  /* 0xa7c234c5060c7823 */ /* 0x000fe2000000000f */
[----:B------:R-:W-:Y:S01]  /*2a0d0*/  FFMA R26, -R5, R26, R22 ;  /* 0x0000001a051a7223 */ /* 0x000fe20000000116 */
[----:B------:R-:W-:Y:S01]  /*2a0e0*/  FFMA R25, -R4, R25, R27 ;  /* 0x0000001904197223 */ /* 0x000fe2000000011b */
[----:B------:R-:W-:Y:S02]  /*2a0f0*/  FADD R24, -R24, R21 ;  /* 0x0000001518187221 */ /* 0x000fe40000000100 */
        /* <DEDUP_REMOVED lines=13> */
.L_x_539:
        /* <DEDUP_REMOVED lines=44> */
.L_x_538:
[----:B------:R-:W-:Y:S05]  /*2a490*/  BSYNC.RECONVERGENT B0 ;  /* 0x0000000000007941 */ /* 0x000fea0003800200 */
.L_x_537:
        /* <DEDUP_REMOVED lines=29> */
.L_x_542:
        /* <DEDUP_REMOVED lines=44> */
.L_x_541:
[----:B------:R-:W-:Y:S05]  /*2a930*/  BSYNC.RECONVERGENT B0 ;  /* 0x0000000000007941 */ /* 0x000fea0003800200 */
.L_x_540:
        /* <DEDUP_REMOVED lines=9> */
[C---:B------:R-:W-:Y:S01]  /*2a9d0*/  FFMA R13, R4.reuse, R13, R19 ;  /* 0x0000000d040d7223 */ /* 0x040fe20000000013 */
[----:B------:R-:W-:Y:S01]  /*2a9e0*/  MOV R12, R3 ;  /* 0x00000003000c7202 */ /* 0x000fe20000000f00 */
        /* <DEDUP_REMOVED lines=12> */
[C-C-:B------:R-:W-:Y:S01]  /*2aab0*/  FFMA R2, R25.reuse, R15, R6.reuse ;  /* 0x0000000f19027223 */ /* 0x140fe20000000006 */
[----:B------:R-:W-:Y:S02]  /*2aac0*/  FADD R6, R4, -R6 ;  /* 0x8000000604067221 */ /* 0x000fe40000000000 */
[C---:B------:R-:W-:Y:S01]  /*2aad0*/  FFMA R4, R24.reuse, R5, R13 ;  /* 0x0000000518047223 */ /* 0x040fe2000000000d */
        /* <DEDUP_REMOVED lines=18> */
[----:B------:R-:W-:-:S07]  /*2ac00*/  MOV R26, 0x2ac20 ;  /* 0x0002ac20001a7802 */ /* 0x000fce0000000f00 */
[----:B------:R-:W-:Y:S05]  /*2ac10*/  CALL.REL.NOINC `($_Z15ker_mesh_shaderf4quatjjP10triangle_t$_Z14ev_uncorrugate3jetS_fi) ;  /* 0x0000001400e47944 */ /* 0x000fea0003c00000 */
[----:B------:R-:W-:Y:S01]  /*2ac20*/  FADD R52, R52, UR5 ;  /* 0x0000000534347e21 */ /* 0x000fe20008000000 */
[----:B------:R-:W-:Y:S01]  /*2ac30*/  MOV R5, R10 ;  /* 0x0000000a00057202 */ /* 0x000fe20000000f00 */
[----:B------:R-:W-:Y:S01]  /*2ac40*/  IMAD.MOV.U32 R3, RZ, RZ, R15 ;  /* 0x000000ffff037224 */ /* 0x000fe200078e000f */
[----:B------:R-:W-:Y:S02]  /*2ac50*/  MOV R4, R11 ;  /* 0x0000000b00047202 */ /* 0x000fe40000000f00 */
[----:B------:R-:W-:Y:S02]  /*2ac60*/  MOV R12, R52 ;  /* 0x00000034000c7202 */ /* 0x000fe40000000f00 */
[----:B------:R-:W-:-:S07]  /*2ac70*/  MOV R26, 0x2ac90 ;  /* 0x0002ac90001a7802 */ /* 0x000fce0000000f00 */
[----:B------:R-:W-:Y:S05]  /*2ac80*/  CALL.REL.NOINC `($_Z15ker_mesh_shaderf4quatjjP10triangle_t$_Z14ev_uncorrugate3jetS_fi) ;  /* 0x0000001400c87944 */ /* 0x000fea0003c00000 */
[----:B------:R-:W-:Y:S01]  /*2ac90*/  MOV R12, R52 ;  /* 0x00000034000c7202 */ /* 0x000fe20000000f00 */
[----:B------:R-:W-:Y:S01]  /*2aca0*/  IMAD.MOV.U32 R56, RZ, RZ, R10 ;  /* 0x000000ffff387224 */ /* 0x000fe200078e000a */
[----:B------:R-:W-:Y:S02]  /*2acb0*/  MOV R25, R36 ;  /* 0x0000002400197202 */ /* 0x000fe40000000f00 */
[----:B------:R-:W-:Y:S02]  /*2acc0*/  MOV R54, R11 ;  /* 0x0000000b00367202 */ /* 0x000fe40000000f00 */
[----:B------:R-:W-:Y:S02]  /*2acd0*/  MOV R52, R15 ;  /* 0x0000000f00347202 */ /* 0x000fe40000000f00 */
[----:B------:R-:W-:-:S07]  /*2ace0*/  MOV R26, 0x2ad00 ;  /* 0x0002ad00001a7802 */ /* 0x000fce0000000f00 */
[----:B------:R-:W-:Y:S05]  /*2acf0*/  CALL.REL.NOINC `($_Z15ker_mesh_shaderf4quatjjP10triangle_t$_Z14ev_uncorrugate3jetS_fi) ;  /* 0x0000001400ac7944 */ /* 0x000fea0003c00000 */
.L_x_330:
[----:B------:R-:W0:Y:S01]  /*2ad00*/  LDCU UR4, c[0x0][0x384] ;  /* 0x00007080ff0477ac */ /* 0x000e220008000800 */
[C---:B------:R-:W-:Y:S01]  /*2ad10*/  FMUL R20, R0.reuse, 0.63661974668502807617 ;  /* 0x3f22f98300147820 */ /* 0x040fe20000400000 */
[----:B------:R-:W-:Y:S01]  /*2ad20*/  FSETP.GE.AND P0, PT, |R0|, 105615, PT ;  /* 0x47ce47800000780b */ /* 0x000fe20003f06200 */
[----:B------:R-:W-:Y:S01]  /*2ad30*/  BSSY.RECONVERGENT B0, `(.L_x_543) ;  /* 0x00000af000007945 */ /* 0x000fe20003800200 */
[----:B------:R-:W1:Y:S01]  /*2ad40*/  LDCU.64 UR8, c[0x0][0x388] ;  /* 0x00007100ff0877ac */ /* 0x000e620008000a00 */
[----:B------:R-:W2:Y:S01]  /*2ad50*/  LDCU UR5, c[0x0][0x390] ;  /* 0x00007200ff0577ac */ /* 0x000ea20008000800 */
[----:B0-----:R-:W-:Y:S01]  /*2ad60*/  FMUL R2, R8, UR4 ;  /* 0x0000000408027c20 */ /* 0x001fe20008400000 */
[----:B------:R-:W-:Y:S01]  /*2ad70*/  FMUL R17, RZ, UR4 ;  /* 0x00000004ff117c20 */ /* 0x000fe20008400000 */
[----:B-1----:R-:W-:Y:S02]  /*2ad80*/  FMUL R12, R6, UR8 ;  /* 0x00000008060c7c20 */ /* 0x002fe40008400000 */
[----:B------:R-:W-:Y:S01]  /*2ad90*/  FFMA R13, RZ, UR8, R2 ;  /* 0x00000008ff0d7c23 */ /* 0x000fe20008000002 */
[C---:B------:R-:W-:Y:S01]  /*2ada0*/  FMUL R19, R7.reuse, UR8 ;  /* 0x0000000807137c20 */ /* 0x040fe20008400000 */
[----:B------:R-:W-:Y:S01]  /*2adb0*/  FMUL R18, R4, UR8 ;  /* 0x0000000804127c20 */ /* 0x000fe20008400000 */
[C---:B------:R-:W-:Y:S01]  /*2adc0*/  FFMA R2, R7.reuse, UR4, -R12 ;  /* 0x0000000407027c23 */ /* 0x040fe2000800080c */
[----:B------:R-:W-:Y:S01]  /*2add0*/  FFMA R12, -R8, UR8, R17 ;  /* 0x00000008080c7c23 */ /* 0x000fe20008000111 */
[C---:B------:R-:W-:Y:S01]  /*2ade0*/  FFMA R14, R6.reuse, UR9, R13 ;  /* 0x00000009060e7c23 */ /* 0x040fe2000800000d */
[----:B------:R-:W-:Y:S01]  /*2adf0*/  FFMA R21, R6, UR4, R19 ;  /* 0x0000000406157c23 */ /* 0x000fe20008000013 */
[----:B------:R-:W-:Y:S01]  /*2ae00*/  FFMA R19, RZ, UR9, R2 ;  /* 0x00000009ff137c23 */ /* 0x000fe20008000002 */
[C---:B------:R-:W-:Y:S01]  /*2ae10*/  FFMA R13, -R7.reuse, UR9, R12 ;  /* 0x00000009070d7c23 */ /* 0x040fe2000800010c */
[----:B--2---:R-:W-:Y:S01]  /*2ae20*/  FFMA R12, -R7, UR5, R14 ;  /* 0x00000005070c7c23 */ /* 0x004fe2000800010e */
[----:B------:R-:W-:Y:S01]  /*2ae30*/  FFMA R2, -R8, UR9, R21 ;  /* 0x0000000908027c23 */ /* 0x000fe20008000115 */
[----:B------:R-:W-:Y:S01]  /*2ae40*/  FMUL R7, R5, UR4 ;  /* 0x0000000405077c20 */ /* 0x000fe20008400000 */
[----:B------:R-:W-:Y:S01]  /*2ae50*/  FMUL R21, R3, UR8 ;  /* 0x0000000803157c20 */ /* 0x000fe20008400000 */
[----:B------:R-:W-:Y:S01]  /*2ae60*/  FFMA R13, -R6, UR5, R13 ;  /* 0x00000005060d7c23 */ /* 0x000fe2000800010d */
[----:B------:R-:W-:Y:S01]  /*2ae70*/  FFMA R8, R8, UR5, R19 ;  /* 0x0000000508087c23 */ /* 0x000fe20008000013 */
[----:B------:R-:W-:Y:S01]  /*2ae80*/  FFMA R14, RZ, UR8, R7 ;  /* 0x00000008ff0e7c23 */ /* 0x000fe20008000007 */
[C---:B------:R-:W-:Y:S01]  /*2ae90*/  FFMA R6, R4.reuse, UR4, -R21 ;  /* 0x0000000404067c23 */ /* 0x040fe20008000815 */
[----:B------:R-:W-:Y:S01]  /*2aea0*/  FFMA R19, -R5, UR8, R17 ;  /* 0x0000000805137c23 */ /* 0x000fe20008000111 */
[C---:B------:R-:W-:Y:S01]  /*2aeb0*/  FFMA R18, R3.reuse, UR4, R18 ;  /* 0x0000000403127c23 */ /* 0x040fe20008000012 */
[----:B------:R-:W-:Y:S01]  /*2aec0*/  FFMA R7, R3, UR9, R14 ;  /* 0x0000000903077c23 */ /* 0x000fe2000800000e */
[----:B------:R-:W-:Y:S01]  /*2aed0*/  FFMA R6, RZ, UR9, R6 ;  /* 0x00000009ff067c23 */ /* 0x000fe20008000006 */
[----:B------:R-:W-:Y:S01]  /*2aee0*/  FFMA R16, -R4, UR9, R19 ;  /* 0x0000000904107c23 */ /* 0x000fe20008000113 */
[----:B------:R-:W-:Y:S01]  /*2aef0*/  FMUL R23, R54, UR8 ;  /* 0x0000000836177c20 */ /* 0x000fe20008400000 */
[----:B------:R-:W-:Y:S01]  /*2af00*/  FFMA R14, -R4, UR5, R7 ;  /* 0x00000005040e7c23 */ /* 0x000fe20008000107 */
[----:B------:R-:W-:Y:S01]  /*2af10*/  FFMA R7, R5, UR5, R6 ;  /* 0x0000000505077c23 */ /* 0x000fe20008000006 */
[----:B------:R-:W-:Y:S01]  /*2af20*/  FFMA R16, -R3, UR5, R16 ;  /* 0x0000000503107c23 */ /* 0x000fe20008000110 */
[----:B------:R-:W0:Y:S01]  /*2af30*/  F2I.NTZ R6, R20 ;  /* 0x0000001400067305 */ /* 0x000e220000203100 */
[C---:B------:R-:W-:Y:S01]  /*2af40*/  FMUL R4, R56.reuse, UR4 ;  /* 0x0000000438047c20 */ /* 0x040fe20008400000 */
[----:B------:R-:W-:Y:S01]  /*2af50*/  FFMA R3, -R5, UR9, R18 ;  /* 0x0000000905037c23 */ /* 0x000fe20008000112 */
[----:B------:R-:W-:Y:S01]  /*2af60*/  FFMA R5, -R56, UR8, R17 ;  /* 0x0000000838057c23 */ /* 0x000fe20008000111 */
[C---:B------:R-:W-:Y:S01]  /*2af70*/  FMUL R21, R52.reuse, UR8 ;  /* 0x0000000834157c20 */ /* 0x040fe20008400000 */
[----:B------:R-:W-:Y:S01]  /*2af80*/  FFMA R19, RZ, UR8, R4 ;  /* 0x00000008ff137c23 */ /* 0x000fe20008000004 */
[----:B------:R-:W-:Y:S01]  /*2af90*/  FFMA R23, R52, UR4, R23 ;  /* 0x0000000434177c23 */ /* 0x000fe20008000017 */
[C---:B------:R-:W-:Y:S01]  /*2afa0*/  FFMA R5, -R54.reuse, UR9, R5 ;  /* 0x0000000936057c23 */ /* 0x040fe20008000105 */
[----:B------:R-:W-:Y:S01]  /*2afb0*/  FFMA R4, R54, UR4, -R21 ;  /* 0x0000000436047c23 */ /* 0x000fe20008000815 */
[----:B------:R-:W-:Y:S01]  /*2afc0*/  FFMA R19, R52, UR9, R19 ;  /* 0x0000000934137c23 */ /* 0x000fe20008000013 */
[----:B------:R-:W-:Y:S01]  /*2afd0*/  FFMA R18, -R10, UR8, R17 ;  /* 0x000000080a127c23 */ /* 0x000fe20008000111 */
[----:B------:R-:W-:Y:S01]  /*2afe0*/  FFMA R52, -R52, UR5, R5 ;  /* 0x0000000534347c23 */ /* 0x000fe20008000105 */
[----:B------:R-:W-:Y:S01]  /*2aff0*/  FMUL R5, R10, UR4 ;  /* 0x000000040a057c20 */ /* 0x000fe20008400000 */
[----:B------:R-:W-:Y:S01]  /*2b000*/  FFMA R54, -R54, UR5, R19 ;  /* 0x0000000536367c23 */ /* 0x000fe20008000113 */
[----:B------:R-:W-:Y:S01]  /*2b010*/  FMUL R22, R15, UR8 ;  /* 0x000000080f167c20 */ /* 0x000fe20008400000 */
[-C--:B0-----:R-:W-:Y:S01]  /*2b020*/  I2FP.F32.S32 R19, R6.reuse ;  /* 0x0000000600137245 */ /* 0x081fe20000201400 */
[C---:B------:R-:W-:Y:S01]  /*2b030*/  FMUL R24, R11.reuse, UR8 ;  /* 0x000000080b187c20 */ /* 0x040fe20008400000 */
[----:B------:R-:W-:Y:S01]  /*2b040*/  FFMA R20, RZ, UR8, R5 ;  /* 0x00000008ff147c23 */ /* 0x000fe20008000005 */
[C---:B------:R-:W-:Y:S01]  /*2b050*/  FFMA R18, -R11.reuse, UR9, R18 ;  /* 0x000000090b127c23 */ /* 0x040fe20008000112 */
[----:B------:R-:W-:Y:S01]  /*2b060*/  FFMA R5, R11, UR4, -R22 ;  /* 0x000000040b057c23 */ /* 0x000fe20008000816 */
[----:B------:R-:W-:Y:S01]  /*2b070*/  FFMA R22, R19, -1.5707962512969970703, R0 ;  /* 0xbfc90fda13167823 */ /* 0x000fe20000000000 */
[C---:B------:R-:W-:Y:S01]  /*2b080*/  FFMA R17, R15.reuse, UR4, R24 ;  /* 0x000000040f117c23 */ /* 0x040fe20008000018 */
[C---:B------:R-:W-:Y:S01]  /*2b090*/  FFMA R20, R15.reuse, UR9, R20 ;  /* 0x000000090f147c23 */ /* 0x040fe20008000014 */
[----:B------:R-:W-:Y:S01]  /*2b0a0*/  FFMA R18, -R15, UR5, R18 ;  /* 0x000000050f127c23 */ /* 0x000fe20008000112 */
[----:B------:R-:W-:Y:S01]  /*2b0b0*/  FFMA R15, RZ, UR9, R5 ;  /* 0x00000009ff0f7c23 */ /* 0x000fe20008000005 */
[----:B------:R-:W-:Y:S01]  /*2b0c0*/  FFMA R21, RZ, UR9, R4 ;  /* 0x00000009ff157c23 */ /* 0x000fe20008000004 */
[----:B------:R-:W-:Y:S01]  /*2b0d0*/  FFMA R22, R19, -7.5497894158615963534e-08, R22 ;  /* 0xb3a2216813167823 */ /* 0x000fe20000000016 */
[----:B------:R-:W-:Y:S01]  /*2b0e0*/  FFMA R4, -R56, UR9, R23 ;  /* 0x0000000938047c23 */ /* 0x000fe20008000117 */
[----:B------:R-:W-:Y:S01]  /*2b0f0*/  FFMA R20, -R11, UR5, R20 ;  /* 0x000000050b147c23 */ /* 0x000fe20008000114 */
[C---:B------:R-:W-:Y:S01]  /*2b100*/  FFMA R23, R10.reuse, UR5, R15 ;  /* 0x000000050a177c23 */ /* 0x040fe2000800000f */
[C---:B------:R-:W-:Y:S01]  /*2b110*/  FMUL R11, R13.reuse, UR8 ;  /* 0x000000080d0b7c20 */ /* 0x040fe20008400000 */
[----:B------:R-:W-:Y:S01]  /*2b120*/  FMUL R15, R13, UR9 ;  /* 0x000000090d0f7c20 */ /* 0x000fe20008400000 */
[----:B------:R-:W-:Y:S01]  /*2b130*/  FFMA R5, -R10, UR9, R17 ;  /* 0x000000090a057c23 */ /* 0x000fe20008000111 */
[----:B------:R-:W-:Y:S01]  /*2b140*/  FFMA R22, R19, -5.3903029534742383927e-15, R22 ;  /* 0xa7c234c513167823 */ /* 0x000fe20000000016 */
[----:B------:R-:W-:Y:S01]  /*2b150*/  FMUL R13, R13, UR5 ;  /* 0x000000050d0d7c20 */ /* 0x000fe20008400000 */
[----:B------:R-:W-:Y:S01]  /*2b160*/  FFMA R56, R56, UR5, R21 ;  /* 0x0000000538387c23 */ /* 0x000fe20008000015 */
[C---:B------:R-:W-:Y:S01]  /*2b170*/  FMUL R17, R16.reuse, UR8 ;  /* 0x0000000810117c20 */ /* 0x040fe20008400000 */
[C---:B------:R-:W-:Y:S01]  /*2b180*/  FMUL R19, R16.reuse, UR9 ;  /* 0x0000000910137c20 */ /* 0x040fe20008400000 */
[----:B------:R-:W-:Y:S01]  /*2b190*/  FMUL R21, R16, UR5 ;  /* 0x0000000510157c20 */ /* 0x000fe20008400000 */
[C---:B------:R-:W-:Y:S01]  /*2b1a0*/  FFMA R11, R12.reuse, UR4, -R11 ;  /* 0x000000040c0b7c23 */ /* 0x040fe2000800080b */
[C---:B------:R-:W-:Y:S01]  /*2b1b0*/  FFMA R15, R12.reuse, UR5, -R15 ;  /* 0x000000050c0f7c23 */ /* 0x040fe2000800080f */
[----:B------:R-:W-:Y:S01]  /*2b1c0*/  FFMA R13, R12, -UR9, -R13 ;  /* 0x800000090c0d7c23 */ /* 0x000fe2000800080d */
[C---:B------:R-:W-:Y:S01]  /*2b1d0*/  FFMA R10, R14.reuse, UR4, -R17 ;  /* 0x000000040e0a7c23 */ /* 0x040fe20008000811 */
[C---:B------:R-:W-:Y:S01]  /*2b1e0*/  FFMA R12, R14.reuse, UR5, -R19 ;  /* 0x000000050e0c7c23 */ /* 0x040fe20008000813 */
[----:B------:R-:W-:Y:S01]  /*2b1f0*/  FFMA R14, R14, -UR9, -R21 ;  /* 0x800000090e0e7c23 */ /* 0x000fe20008000815 */
[C---:B------:R-:W-:Y:S01]  /*2b200*/  FMUL R19, R52.reuse, UR9 ;  /* 0x0000000934137c20 */ /* 0x040fe20008400000 */
[C---:B------:R-:W-:Y:S01]  /*2b210*/  FMUL R21, R52.reuse, UR5 ;  /* 0x0000000534157c20 */ /* 0x040fe20008400000 */
[----:B------:R-:W-:Y:S01]  /*2b220*/  FMUL R17, R52, UR8 ;  /* 0x0000000834117c20 */ /* 0x000fe20008400000 */
[C---:B------:R-:W-:Y:S01]  /*2b230*/  FMUL R25, R18.reuse, UR8 ;  /* 0x0000000812197c20 */ /* 0x040fe20008400000 */
[C---:B------:R-:W-:Y:S01]  /*2b240*/  FMUL R27, R18.reuse, UR9 ;  /* 0x00000009121b7c20 */ /* 0x040fe20008400000 */
[----:B------:R-:W-:Y:S01]  /*2b250*/  FMUL R29, R18, UR5 ;  /* 0x00000005121d7c20 */ /* 0x000fe20008400000 */
[C---:B------:R-:W-:Y:S01]  /*2b260*/  FFMA R19, R54.reuse, UR5, -R19 ;  /* 0x0000000536137c23 */ /* 0x040fe20008000813 */
[C---:B------:R-:W-:Y:S01]  /*2b270*/  FFMA R21, R54.reuse, -UR9, -R21 ;  /* 0x8000000936157c23 */ /* 0x040fe20008000815 */
[----:B------:R-:W-:Y:S01]  /*2b280*/  FFMA R17, R54, UR4, -R17 ;  /* 0x0000000436117c23 */ /* 0x000fe20008000811 */
[C---:B------:R-:W-:Y:S01]  /*2b290*/  FFMA R24, R20.reuse, UR4, -R25 ;  /* 0x0000000414187c23 */ /* 0x040fe20008000819 */
[C---:B------:R-:W-:Y:S01]  /*2b2a0*/  FFMA R26, R20.reuse, UR5, -R27 ;  /* 0x00000005141a7c23 */ /* 0x040fe2000800081b */
[----:B------:R-:W-:Y:S01]  /*2b2b0*/  FFMA R28, R20, -UR9, -R29 ;  /* 0x80000009141c7c23 */ /* 0x000fe2000800081d */
[C---:B------:R-:W-:Y:S01]  /*2b2c0*/  FFMA R15, R8.reuse, UR4, R15 ;  /* 0x00000004080f7c23 */ /* 0x040fe2000800000f */
[----:B------:R-:W-:Y:S01]  /*2b2d0*/  FFMA R13, R8, UR8, R13 ;  /* 0x00000008080d7c23 */ /* 0x000fe2000800000d */
[----:B------:R-:W-:Y:S01]  /*2b2e0*/  FFMA R2, RZ, UR5, R2 ;  /* 0x00000005ff027c23 */ /* 0x000fe20008000002 */
[C---:B------:R-:W-:Y:S01]  /*2b2f0*/  FFMA R16, R7.reuse, UR4, R12 ;  /* 0x0000000407107c23 */ /* 0x040fe2000800000c */
[C---:B------:R-:W-:Y:S01]  /*2b300*/  FFMA R18, R7.reuse, UR8, R14 ;  /* 0x0000000807127c23 */ /* 0x040fe2000800000e */
[----:B------:R-:W-:Y:S01]  /*2b310*/  FFMA R3, RZ, UR5, R3 ;  /* 0x00000005ff037c23 */ /* 0x000fe20008000003 */
[C---:B------:R-:W-:Y:S01]  /*2b320*/  FFMA R19, R56.reuse, UR4, R19 ;  /* 0x0000000438137c23 */ /* 0x040fe20008000013 */
[----:B------:R-:W-:Y:S01]  /*2b330*/  FFMA R21, R56, UR8, R21 ;  /* 0x0000000838157c23 */ /* 0x000fe20008000015 */
[----:B------:R-:W-:Y:S01]  /*2b340*/  FFMA R4, RZ, UR5, R4 ;  /* 0x00000005ff047c23 */ /* 0x000fe20008000004 */
[----:B------:R-:W-:Y:S01]  /*2b350*/  FFMA R11, -R8, UR5, R11 ;  /* 0x00000005080b7c23 */ /* 0x000fe2000800010b */
[----:B------:R-:W-:Y:S01]  /*2b360*/  FFMA R10, -R7, UR5, R10 ;  /* 0x00000005070a7c23 */ /* 0x000fe2000800010a */
[----:B------:R-:W-:Y:S01]  /*2b370*/  FFMA R17, -R56, UR5, R17 ;  /* 0x0000000538117c23 */ /* 0x000fe20008000111 */
[C---:B------:R-:W-:Y:S01]  /*2b380*/  FFMA R20, -R23.reuse, UR5, R24 ;  /* 0x0000000517147c23 */ /* 0x040fe20008000118 */
[C---:B------:R-:W-:Y:S01]  /*2b390*/  FFMA R26, R23.reuse, UR4, R26 ;  /* 0x00000004171a7c23 */ /* 0x040fe2000800001a */
[----:B------:R-:W-:Y:S01]  /*2b3a0*/  FFMA R28, R23, UR8, R28 ;  /* 0x00000008171c7c23 */ /* 0x000fe2000800001c */
[----:B------:R-:W-:Y:S01]  /*2b3b0*/  FFMA R5, RZ, UR5, R5 ;  /* 0x00000005ff057c23 */ /* 0x000fe20008000005 */
[C---:B------:R-:W-:Y:S01]  /*2b3c0*/  FFMA R8, -R2.reuse, UR8, R15 ;  /* 0x0000000802087c23 */ /* 0x040fe2000800010f */
[----:B------:R-:W-:Y:S01]  /*2b3d0*/  FFMA R12, R2, UR4, R13 ;  /* 0x00000004020c7c23 */ /* 0x000fe2000800000d */
[C---:B------:R-:W-:Y:S01]  /*2b3e0*/  FFMA R13, -R3.reuse, UR8, R16 ;  /* 0x00000008030d7c23 */ /* 0x040fe20008000110 */
[C---:B------:R-:W-:Y:S01]  /*2b3f0*/  FFMA R15, R3.reuse, UR4, R18 ;  /* 0x00000004030f7c23 */ /* 0x040fe20008000012 */
[C---:B------:R-:W-:Y:S01]  /*2b400*/  FFMA R18, -R4.reuse, UR8, R19 ;  /* 0x0000000804127c23 */ /* 0x040fe20008000113 */
[----:B------:R-:W-:Y:S01]  /*2b410*/  FFMA R16, R4, UR4, R21 ;  /* 0x0000000404107c23 */ /* 0x000fe20008000015 */
[----:B------:R-:W-:Y:S01]  /*2b420*/  FFMA R7, R2, UR9, R11 ;  /* 0x0000000902077c23 */ /* 0x000fe2000800000b */
[----:B------:R-:W-:Y:S01]  /*2b430*/  FFMA R14, R3, UR9, R10 ;  /* 0x00000009030e7c23 */ /* 0x000fe2000800000a */
[----:B------:R-:W-:Y:S01]  /*2b440*/  FFMA R17, R4, UR9, R17 ;  /* 0x0000000904117c23 */ /* 0x000fe20008000011 */
[C---:B------:R-:W-:Y:S01]  /*2b450*/  FFMA R20, R5.reuse, UR9, R20 ;  /* 0x0000000905147c23 */ /* 0x040fe20008000014 */
[C---:B------:R-:W-:Y:S01]  /*2b460*/  FFMA R21, -R5.reuse, UR8, R26 ;  /* 0x0000000805157c23 */ /* 0x040fe2000800011a */
[----:B------:R-:W-:Y:S01]  /*2b470*/  FFMA R19, R5, UR4, R28 ;  /* 0x0000000405137c23 */ /* 0x000fe2000800001c */
[----:B------:R-:W-:Y:S01]  /*2b480*/  MOV R23, R6 ;  /* 0x0000000600177202 */ /* 0x000fe20000000f00 */
        /* <DEDUP_REMOVED lines=13> */
.L_x_545:
        /* <DEDUP_REMOVED lines=38> */
[----:B------:R-:W-:-:S02]  /*2b7c0*/  IADD3 R2, PT, PT, -R6, RZ, RZ ;  /* 0x000000ff06027210 */ /* 0x000fc40007ffe1ff */
[----:B------:R-:W-:Y:S02]  /*2b7d0*/  ISETP.GE.AND P1, PT, R3, RZ, PT ;  /* 0x000000ff0300720c */ /* 0x000fe40003f26270 */
[----:B------:R-:W-:Y:S01]  /*2b7e0*/  @!P0 MOV R6, R2 ;  /* 0x0000000200068202 */ /* 0x000fe20000000f00 */
[----:B0-----:R-:W-:-:S10]  /*2b7f0*/  DMUL R24, R10, UR4 ;  /* 0x000000040a187c28 */ /* 0x001fd40008000000 */
[----:B------:R-:W0:Y:S02]  /*2b800*/  F2F.F32.F64 R24, R24 ;  /* 0x0000001800187310 */ /* 0x000e240000301000 */
[----:B0-----:R-:W-:-:S07]  /*2b810*/  FSEL R2, -R24, R24, !P1 ;  /* 0x0000001818027208 */ /* 0x001fce0004800100 */
.L_x_544:
[----:B------:R-:W-:Y:S05]  /*2b820*/  BSYNC.RECONVERGENT B0 ;  /* 0x0000000000007941 */ /* 0x000fea0003800200 */
.L_x_543:
[----:B------:R-:W-:Y:S02]  /*2b830*/  HFMA2 R26, -RZ, RZ, 1.291015625, -0.052581787109375 ;  /* 0x3d2aaabbff1a7431 */ /* 0x000fe400000001ff */
[----:B------:R-:W-:Y:S02]  /*2b840*/  IMAD.MOV.U32 R27, RZ, RZ, 0x37cbac00 ;  /* 0x37cbac00ff1b7424 */ /* 0x000fe400078e00ff */
[----:B------:R-:W-:Y:S01]  /*2b850*/  FMUL R3, R2, R2 ;  /* 0x0000000202037220 */ /* 0x000fe20000400000 */
[C---:B------:R-:W-:Y:S01]  /*2b860*/  LOP3.LUT R5, R6.reuse, 0x1, RZ, 0xc0, !PT ;  /* 0x0000000106057812 */ /* 0x040fe200078ec0ff */
[----:B------:R-:W-:Y:S01]  /*2b870*/  BSSY.RECONVERGENT B0, `(.L_x_546) ;  /* 0x0000047000007945 */ /* 0x000fe20003800200 */
[----:B------:R-:W-:Y:S01]  /*2b880*/  MOV R24, 0x3effffff ;  /* 0x3effffff00187802 */ /* 0x000fe20000000f00 */
[----:B------:R-:W-:Y:S01]  /*2b890*/  FFMA R4, R3, R27, -0.0013887860113754868507 ;  /* 0xbab607ed03047423 */ /* 0x000fe2000000001b */
[----:B------:R-:W-:Y:S02]  /*2b8a0*/  ISETP.NE.U32.AND P0, PT, R5, 0x1, PT ;  /* 0x000000010500780c */ /* 0x000fe40003f05070 */
[----:B------:R-:W-:-:S02]  /*2b8b0*/  LOP3.LUT P1, RZ, R6, 0x2, RZ, 0xc0, !PT ;  /* 0x0000000206ff7812 */ /* 0x000fc4000782c0ff */
[----:B------:R-:W-:Y:S02]  /*2b8c0*/  FSEL R4, R4, -0.00019574658654164522886, !P0 ;  /* 0xb94d415304047808 */ /* 0x000fe40004000000 */
[----:B------:R-:W-:Y:S02]  /*2b8d0*/  FSEL R10, R26, 0.0083327032625675201416, !P0 ;  /* 0x3c0885e41a0a7808 */ /* 0x000fe40004000000 */
[----:B------:R-:W-:Y:S02]  /*2b8e0*/  FSEL R2, R2, 1, P0 ;  /* 0x3f80000002027808 */ /* 0x000fe40000000000 */
[----:B------:R-:W-:Y:S01]  /*2b8f0*/  FSEL R5, -R24, -0.16666662693023681641, !P0 ;  /* 0xbe2aaaa818057808 */ /* 0x000fe20004000100 */
        /* <DEDUP_REMOVED lines=18> */
.L_x_548:
        /* <DEDUP_REMOVED lines=44> */
.L_x_547:
[----:B------:R-:W-:Y:S05]  /*2bce0*/  BSYNC.RECONVERGENT B0 ;  /* 0x0000000000007941 */ /* 0x000fea0003800200 */
.L_x_546:
[----:B------:R-:W-:Y:S01]  /*2bcf0*/  FMUL R2, R22, R22 ;  /* 0x0000001616027220 */ /* 0x000fe20000400000 */
[----:B------:R-:W-:Y:S01]  /*2bd00*/  LOP3.LUT R0, R23, 0x1, RZ, 0xc0, !PT ;  /* 0x0000000117007812 */ /* 0x000fe200078ec0ff */
[----:B------:R-:W-:Y:S01]  /*2bd10*/  FADD R25, R25, 1 ;  /* 0x3f80000019197421 */ /* 0x000fe20000000000 */
[----:B------:R-:W-:Y:S01]  /*2bd20*/  LOP3.LUT P1, RZ, R23, 0x2, RZ, 0xc0, !PT ;  /* 0x0000000217ff7812 */ /* 0x000fe2000782c0ff */
[----:B------:R-:W-:Y:S01]  /*2bd30*/  FFMA R27, R2, R27, -0.0013887860113754868507 ;  /* 0xbab607ed021b7423 */ /* 0x000fe2000000001b */
[----:B------:R-:W-:Y:S01]  /*2bd40*/  ISETP.NE.U32.AND P0, PT, R0, 0x1, PT ;  /* 0x000000010000780c */ /* 0x000fe20003f05070 */
[----:B------:R-:W-:Y:S01]  /*2bd50*/  FMUL R25, R25, 0.5 ;  /* 0x3f00000019197820 */ /* 0x000fe20000400000 */
[----:B------:R-:W-:Y:S02]  /*2bd60*/  HFMA2 R23, -RZ, RZ, 1.9736328125, -93.3125 ;  /* 0x3fe5d5d5ff177431 */ /* 0x000fe400000001ff */
[--C-:B------:R-:W-:Y:S01]  /*2bd70*/  FADD R31, -R12, R19.reuse ;  /* 0x000000130c1f7221 */ /* 0x100fe20000000100 */
[----:B------:R-:W-:Y:S01]  /*2bd80*/  FSEL R3, R26, 0.0083327032625675201416, !P0 ;  /* 0x3c0885e41a037808 */ /* 0x000fe20004000000 */
[----:B------:R-:W-:Y:S01]  /*2bd90*/  FADD R19, -R16, R19 ;  /* 0x0000001310137221 */ /* 0x000fe20000000100 */
[----:B------:R-:W-:-:S02]  /*2bda0*/  FSEL R27, R27, -0.00019574658654164522886, !P0 ;  /* 0xb94d41531b1b7808 */ /* 0x000fc40004000000 */
[----:B------:R-:W-:Y:S02]  /*2bdb0*/  FSEL R0, R22, 1, P0 ;  /* 0x3f80000016007808 */ /* 0x000fe40000000000 */
[----:B------:R-:W-:Y:S01]  /*2bdc0*/  FSEL R24, -R24, -0.16666662693023681641, !P0 ;  /* 0xbe2aaaa818187808 */ /* 0x000fe20004000100 */
[C---:B------:R-:W-:Y:S01]  /*2bdd0*/  FFMA R27, R2.reuse, R27, R3 ;  /* 0x0000001b021b7223 */ /* 0x040fe20000000003 */
[----:B------:R-:W-:Y:S01]  /*2bde0*/  MOV R26, 0x40000000 ;  /* 0x40000000001a7802 */ /* 0x000fe20000000f00 */
[C---:B------:R-:W-:Y:S01]  /*2bdf0*/  FFMA R3, R2.reuse, R0, RZ ;  /* 0x0000000002037223 */ /* 0x040fe200000000ff */
[----:B------:R-:W-:Y:S01]  /*2be00*/  MOV R22, 0xe0000000 ;  /* 0xe000000000167802 */ /* 0x000fe20000000f00 */
[----:B------:R-:W-:Y:S01]  /*2be10*/  FFMA R24, R2, R27, R24 ;  /* 0x0000001b02187223 */ /* 0x000fe20000000018 */
[----:B------:R-:W-:Y:S01]  /*2be20*/  MOV R2, 0x3e4ccccd ;  /* 0x3e4ccccd00027802 */ /* 0x000fe20000000f00 */
[----:B------:R-:W-:Y:S02]  /*2be30*/  HFMA2 R27, -RZ, RZ, 1.9716796875, 0.2249755859375 ;  /* 0x3fe33333ff1b7431 */ /* 0x000fe400000001ff */
[----:B------:R-:W-:Y:S01]  /*2be40*/  FFMA R0, R3, R24, R0 ;  /* 0x0000001803007223 */ /* 0x000fe20000000000 */
[----:B------:R-:W-:-:S02]  /*2be50*/  HFMA2 R3, -RZ, RZ, 1.6494140625, -0.002735137939453125 ;  /* 0x3e99999aff037431 */ /* 0x000fc400000001ff */
[----:B------:R-:W-:Y:S01]  /*2be60*/  FFMA.SAT R25, R25, R2, 0.3250370025634765625 ;  /* 0x3ea66b4019197423 */ /* 0x000fe20000002002 */
[----:B------:R-:W-:Y:S02]  /*2be70*/  IMAD.MOV.U32 R24, RZ, RZ, 0x0 ;  /* 0x00000000ff187424 */ /* 0x000fe400078e00ff */
[----:B------:R-:W-:Y:S02]  /*2be80*/  @P1 FADD R0, RZ, -R0 ;  /* 0x80000000ff001221 */ /* 0x000fe40000000000 */
[----:B------:R-:W-:Y:S02]  /*2be90*/  FSETP.GEU.AND P1, PT, R25, 1.175494350822287508e-38, PT ;  /* 0x008000001900780b */ /* 0x000fe40003f2e000 */
[----:B------:R-:W-:-:S04]  /*2bea0*/  FADD R0, R0, 1 ;  /* 0x3f80000000007421 */ /* 0x000fc80000000000 */
[----:B------:R-:W-:-:S04]  /*2beb0*/  FMUL R0, R0, 0.5 ;  /* 0x3f00000000007820 */ /* 0x000fc80000400000 */
[----:B------:R-:W-:-:S03]  /*2bec0*/  FFMA.SAT R0, R0, R3, 0.11129943281412124634 ;  /* 0x3de3f0f500007423 */ /* 0x000fc60000002003 */
[----:B------:R-:W-:Y:S02]  /*2bed0*/  @!P1 FMUL R25, R25, 16777216 ;  /* 0x4b80000019199820 */ /* 0x000fe40000400000 */
[----:B------:R-:W-:Y:S02]  /*2bee0*/  FSETP.GEU.AND P0, PT, R0, 1.175494350822287508e-38, PT ;  /* 0x008000000000780b */ /* 0x000fe40003f0e000 */
[----:B------:R0:W1:Y:S02]  /*2bef0*/  MUFU.LG2 R3, R25 ;  /* 0x0000001900037308 */ /* 0x0000640000000c00 */
[----:B0-----:R-:W-:-:S09]  /*2bf00*/  MOV R25, 0x3ff00000 ;  /* 0x3ff0000000197802 */ /* 0x001fd20000000f00 */
[----:B------:R-:W-:-:S04]  /*2bf10*/  @!P0 FMUL R0, R0, 16777216 ;  /* 0x4b80000000008820 */ /* 0x000fc80000400000 */
[----:B------:R-:W0:Y:S01]  /*2bf20*/  MUFU.LG2 R2, R0 ;  /* 0x0000000000027308 */ /* 0x000e220000000c00 */
[----:B-1----:R-:W-:-:S04]  /*2bf30*/  @!P1 FADD R3, R3, -24 ;  /* 0xc1c0000003039421 */ /* 0x002fc80000000000 */
[----:B------:R-:W-:Y:S01]  /*2bf40*/  FMUL R10, R3, 0.45454546809196472168 ;  /* 0x3ee8ba2f030a7820 */ /* 0x000fe20000400000 */
[----:B------:R-:W-:-:S04]  /*2bf50*/  HFMA2 R3, -RZ, RZ, 2.216796875, -512 ;  /* 0x406fe000ff037431 */ /* 0x000fc800000001ff */
[----:B------:R-:W-:Y:S01]  /*2bf60*/  FSETP.GEU.AND P1, PT, R10, -126, PT ;  /* 0xc2fc00000a00780b */ /* 0x000fe20003f2e000 */
[----:B0-----:R-:W-:-:S04]  /*2bf70*/  @!P0 FADD R2, R2, -24 ;  /* 0xc1c0000002028421 */ /* 0x001fc80000000000 */
[----:B------:R-:W-:Y:S01]  /*2bf80*/  FMUL R4, R2, 0.45454546809196472168 ;  /* 0x3ee8ba2f02047820 */ /* 0x000fe20000400000 */
[----:B------:R-:W-:-:S07]  /*2bf90*/  IMAD.MOV.U32 R2, RZ, RZ, 0x0 ;  /* 0x00000000ff027424 */ /* 0x000fce00078e00ff */
[----:B------:R-:W-:Y:S01]  /*2bfa0*/  @!P1 FMUL R10, R10, 0.5 ;  /* 0x3f0000000a0a9820 */ /* 0x000fe20000400000 */
[----:B------:R-:W-:Y:S01]  /*2bfb0*/  FSETP.GEU.AND P0, PT, R4, -126, PT ;  /* 0xc2fc00000400780b */ /* 0x000fe20003f0e000 */
[C---:B------:R-:W-:Y:S02]  /*2bfc0*/  DFMA R26, R2.reuse, R26, 0.5 ;  /* 0x3fe00000021a742b */ /* 0x040fe4000000001a */
[----:B------:R-:W0:Y:S01]  /*2bfd0*/  MUFU.EX2 R30, R10 ;  /* 0x0000000a001e7308 */ /* 0x000e220000000800 */
[C---:B------:R-:W-:Y:S02]  /*2bfe0*/  DFMA R22, R2.reuse, R22, 0.5 ;  /* 0x3fe000000216742b */ /* 0x040fe40000000016 */
[----:B------:R-:W-:-:S05]  /*2bff0*/  DFMA R24, R2, R24, 0.5 ;  /* 0x3fe000000218742b */ /* 0x000fca0000000018 */
[----:B------:R1:W2:Y:S02]  /*2c000*/  F2I.U32.F64.TRUNC R26, R26 ;  /* 0x0000001a001a7311 */ /* 0x0002a4000030d000 */
[----:B------:R-:W-:-:S06]  /*2c010*/  @!P0 FMUL R4, R4, 0.5 ;  /* 0x3f00000004048820 */ /* 0x000fcc0000400000 */
[----:B------:R-:W3:Y:S01]  /*2c020*/  MUFU.EX2 R6, R4 ;  /* 0x0000000400067308 */ /* 0x000ee20000000800 */
[----:B0-----:R-:W-:Y:S01]  /*2c030*/  @!P1 FMUL R30, R30, R30 ;  /* 0x0000001e1e1e9220 */ /* 0x001fe20000400000 */
[--C-:B-1----:R-:W-:Y:S01]  /*2c040*/  FADD R27, -R8, R21.reuse ;  /* 0x00000015081b7221 */ /* 0x102fe20000000100 */
[----:B------:R-:W-:Y:S01]  /*2c050*/  FADD R21, -R18, R21 ;  /* 0x0000001512157221 */ /* 0x000fe20000000100 */
[----:B--2---:R-:W-:-:S04]  /*2c060*/  SHF.L.U32 R0, R26, 0x8, RZ ;  /* 0x000000081a007819 */ /* 0x004fc800000006ff */
[----:B------:R-:W0:Y:S08]  /*2c070*/  F2F.F64.F32 R28, R30 ;  /* 0x0000001e001c7310 */ /* 0x000e300000201800 */
[----:B------:R1:W2:Y:S01]  /*2c080*/  F2I.U32.F64.TRUNC R22, R22 ;  /* 0x0000001600167311 */ /* 0x0002a2000030d000 */
[----:B---3--:R-:W-:Y:S01]  /*2c090*/  @!P0 FMUL R6, R6, R6 ;  /* 0x0000000606068220 */ /* 0x008fe20000400000 */
[----:B0-----:R-:W-:-:S06]  /*2c0a0*/  DFMA R28, R28, R2, 0.5 ;  /* 0x3fe000001c1c742b */ /* 0x001fcc0000000002 */
[----:B------:R-:W0:Y:S01]  /*2c0b0*/  F2F.F64.F32 R4, R6 ;  /* 0x0000000600047310 */ /* 0x000e220000201800 */
[----:B-1----:R-:W-:Y:S02]  /*2c0c0*/  SHF.L.U32 R23, R9, 0x1, RZ ;  /* 0x0000000109177819 */ /* 0x002fe400000006ff */
[----:B------:R-:W-:Y:S01]  /*2c0d0*/  LOP3.LUT R9, R0, 0xff00, RZ, 0xc0, !PT ;  /* 0x0000ff0000097812 */ /* 0x000fe200078ec0ff */
[----:B--2---:R-:W-:-:S04]  /*2c0e0*/  IMAD.SHL.U32 R22, R22, 0x100, RZ ;  /* 0x0000010016167824 */ /* 0x004fc800078e00ff */
[----:B------:R-:W1:Y:S01]  /*2c0f0*/  F2I.U32.F64.TRUNC R25, R24 ;  /* 0x0000001800197311 */ /* 0x000e62000030d000 */
[----:B0-----:R-:W-:-:S07]  /*2c100*/  DFMA R10, R4, R2, 0.5 ;  /* 0x3fe00000040a742b */ /* 0x001fce0000000002 */
[----:B------:R-:W0:Y:S01]  /*2c110*/  F2I.U32.F64.TRUNC R29, R28 ;  /* 0x0000001c001d7311 */ /* 0x000e22000030d000 */
[----:B------:R-:W2:Y:S01]  /*2c120*/  LDC.64 R4, c[0x0][0x3a0] ;  /* 0x0000e800ff047b82 */ /* 0x000ea20000000a00 */
[----:B------:R-:W-:Y:S02]  /*2c130*/  LOP3.LUT R3, R22, 0xff00, RZ, 0xc0, !PT ;  /* 0x0000ff0016037812 */ /* 0x000fe400078ec0ff */
[----:B-1----:R-:W-:-:S04]  /*2c140*/  SHF.L.U32 R2, R25, 0x10, RZ ;  /* 0x0000001019027819 */ /* 0x002fc800000006ff */
[----:B------:R1:W3:Y:S01]  /*2c150*/  F2I.U32.F64.TRUNC R10, R10 ;  /* 0x0000000a000a7311 */ /* 0x0002e2000030d000 */
[----:B------:R-:W-:Y:S01]  /*2c160*/  LOP3.LUT R2, R9, 0xff0000, R2, 0xf8, !PT ;  /* 0x00ff000009027812 */ /* 0x000fe200078ef802 */
[----:B------:R-:W-:Y:S01]  /*2c170*/  FADD R9, -R8, R13 ;  /* 0x0000000d08097221 */ /* 0x000fe20000000100 */
[----:B------:R-:W-:Y:S02]  /*2c180*/  FADD R13, R13, -R18 ;  /* 0x800000120d0d7221 */ /* 0x000fe40000000000 */
[----:B0-----:R-:W-:Y:S01]  /*2c190*/  LOP3.LUT R29, R2, 0xff, R29, 0xf8, !PT ;  /* 0x000000ff021d7812 */ /* 0x001fe200078ef81d */
[----:B-1----:R-:W-:Y:S01]  /*2c1a0*/  FADD R11, -R12, R15 ;  /* 0x0000000f0c0b7221 */ /* 0x002fe20000000100 */
[----:B------:R-:W-:Y:S01]  /*2c1b0*/  FADD R15, R15, -R16 ;  /* 0x800000100f0f7221 */ /* 0x000fe20000000000 */
[----:B---3--:R-:W-:Y:S02]  /*2c1c0*/  IMAD.U32 R0, R10, 0x10000, RZ ;  /* 0x000100000a007824 */ /* 0x008fe400078e00ff */
[----:B--2---:R-:W-:-:S04]  /*2c1d0*/  IMAD.WIDE.U32 R4, R23, 0x2c, R4 ;  /* 0x0000002c17047825 */ /* 0x004fc800078e0004 */
[----:B------:R-:W-:Y:S01]  /*2c1e0*/  FADD R23, -R7, R20 ;  /* 0x0000001407177221 */ /* 0x000fe20000000100 */
[----:B------:R-:W-:Y:S01]  /*2c1f0*/  LOP3.LUT R0, R3, 0xff0000, R0, 0xf8, !PT ;  /* 0x00ff000003007812 */ /* 0x000fe200078ef800 */
[----:B------:R-:W-:Y:S01]  /*2c200*/  FADD R3, -R7, R14 ;  /* 0x0000000e07037221 */ /* 0x000fe20000000100 */
[----:B------:R0:W-:Y:S02]  /*2c210*/  STG.E desc[UR6][R4.64], R7 ;  /* 0x0000000704007986 */ /* 0x0001e4000c101906 */
[----:B------:R-:W-:Y:S02]  /*2c220*/  LOP3.LUT R25, R0, 0xff, R25, 0xf8, !PT ;  /* 0x000000ff00197812 */ /* 0x000fe400078ef819 */
[----:B------:R1:W-:Y:S04]  /*2c230*/  STG.E desc[UR6][R4.64+0xc], R3 ;  /* 0x00000c0304007986 */ /* 0x0003e8000c101906 */
[----:B------:R-:W-:Y:S01]  /*2c240*/  STG.E desc[UR6][R4.64+0x18], R23 ;  /* 0x0000181704007986 */ /* 0x000fe2000c101906 */
[----:B0-----:R-:W-:-:S03]  /*2c250*/  FADD R7, R14, -R17 ;  /* 0x800000110e077221 */ /* 0x001fc60000000000 */
[----:B------:R-:W-:Y:S01]  /*2c260*/  STG.E desc[UR6][R4.64+0x10], R9 ;  /* 0x0000100904007986 */ /* 0x000fe2000c101906 */
[----:B-1----:R-:W-:-:S03]  /*2c270*/  FADD R3, -R17, R20 ;  /* 0x0000001411037221 */ /* 0x002fc60000000100 */
[----:B------:R-:W-:Y:S04]  /*2c280*/  STG.E desc[UR6][R4.64+0x4], R8 ;  /* 0x0000040804007986 */ /* 0x000fe8000c101906 */
        /* <DEDUP_REMOVED lines=16> */
[----:B------:R-:W-:Y:S01]  /*2c390*/  STG.E desc[UR6][R4.64+0x50], R25 ;  /* 0x0000501904007986 */ /* 0x000fe2000c101906 */
[----:B------:R-:W-:Y:S05]  /*2c3a0*/  EXIT ;  /* 0x000000000000794d */ /* 0x000fea0003800000 */
        .type           $_Z15ker_mesh_shaderf4quatjjP10triangle_t$_Z14ev_uncorrugate3jetS_fi,@function
        .size           $_Z15ker_mesh_shaderf4quatjjP10triangle_t$_Z14ev_uncorrugate3jetS_fi,($_Z15ker_mesh_shaderf4quatjjP10triangle_t$_Z7ev_push3jetS_fi - $_Z15ker_mesh_shaderf4quatjjP10triangle_t$_Z14ev_uncorrugate3jetS_fi)
$_Z15ker_mesh_shaderf4quatjjP10triangle_t$_Z14ev_uncorrugate3jetS_fi:
[C---:B------:R-:W-:Y:S01]  /*2c3b0*/  FMUL R2, R12.reuse, 0.63661974668502807617 ;  /* 0x3f22f9830c027820 */ /* 0x040fe20000400000 */
[----:B------:R-:W-:Y:S01]  /*2c3c0*/  FSETP.GE.AND P0, PT, |R12|, 105615, PT ;  /* 0x47ce47800c00780b */ /* 0x000fe20003f06200 */
[----:B------:R-:W0:Y:S01]  /*2c3d0*/  LDCU.64 UR10, c[0x0][0x358] ;  /* 0x00006b00ff0a77ac */ /* 0x000e220008000a00 */
[----:B------:R-:W-:Y:S01]  /*2c3e0*/  BSSY.RECONVERGENT B0, `(.L_x_549) ;  /* 0x0000042000007945 */ /* 0x000fe20003800200 */
[----:B------:R-:W1:Y:S01]  /*2c3f0*/  F2I.NTZ R11, R2 ;  /* 0x00000002000b7305 */ /* 0x000e620000203100 */
[----:B------:R-:W-:Y:S02]  /*2c400*/  MOV R15, R12 ;  /* 0x0000000c000f7202 */ /* 0x000fe40000000f00 */
[----:B------:R-:W-:Y:S02]  /*2c410*/  IADD3 R35, PT, PT, R1, 0x1c, RZ ;  /* 0x0000001c01237810 */ /* 0x000fe40007ffe0ff */
[-C--:B-1----:R-:W-:Y:S02]  /*2c420*/  I2FP.F32.S32 R17, R11.reuse ;  /* 0x0000000b00117245 */ /* 0x082fe40000201400 */
[----:B------:R-:W-:-:S03]  /*2c430*/  MOV R18, R11 ;  /* 0x0000000b00127202 */ /* 0x000fc60000000f00 */
[----:B------:R-:W-:-:S04]  /*2c440*/  FFMA R10, R17, -1.5707962512969970703, R12 ;  /* 0xbfc90fda110a7823 */ /* 0x000fc8000000000c */
[----:B------:R-:W-:-:S04]  /*2c450*/  FFMA R10, R17, -7.5497894158615963534e-08, R10 ;  /* 0xb3a22168110a7823 */ /* 0x000fc8000000000a */
[----:B------:R-:W-:-:S04]  /*2c460*/  FFMA R17, R17, -5.3903029534742383927e-15, R10 ;  /* 0xa7c234c511117823 */ /* 0x000fc8000000000a */
[----:B------:R-:W-:Y:S01]  /*2c470*/  IMAD.MOV.U32 R10, RZ, RZ, R17 ;  /* 0x000000ffff0a7224 */ /* 0x000fe200078e0011 */
[----:B0-----:R-:W-:Y:S06]  /*2c480*/  @!P0 BRA `(.L_x_550) ;  /* 0x0000000000dc8947 */ /* 0x001fec0003800000 */
        /* <DEDUP_REMOVED lines=11> */
.L_x_551:
        /* <DEDUP_REMOVED lines=44> */
.L_x_550:
[----:B------:R-:W-:Y:S05]  /*2c800*/  BSYNC.RECONVERGENT B0 ;  /* 0x0000000000007941 */ /* 0x000fea0003800200 */
.L_x_549:
[----:B------:R-:W-:Y:S01]  /*2c810*/  LOP3.LUT R14, R11, 0x1, RZ, 0xc0, !PT ;  /* 0x000000010b0e7812 */ /* 0x000fe200078ec0ff */
[----:B------:R-:W-:Y:S02]  /*2c820*/  IMAD.MOV.U32 R2, RZ, RZ, 0x37cbac00 ;  /* 0x37cbac00ff027424 */ /* 0x000fe400078e00ff */
[----:B------:R-:W-:Y:S01]  /*2c830*/  FMUL R13, R10, R10 ;  /* 0x0000000a0a0d7220 */ /* 0x000fe20000400000 */
[----:B------:R-:W-:Y:S01]  /*2c840*/  MOV R16, 0x3effffff ;  /* 0x3effffff00107802 */ /* 0x000fe20000000f00 */
[----:B------:R-:W-:Y:S01]  /*2c850*/  FFMA R27, RZ, RZ, RZ ;  /* 0x000000ffff1b7223 */ /* 0x000fe200000000ff */
[----:B------:R-:W-:Y:S01]  /*2c860*/  ISETP.NE.U32.AND P0, PT, R14, 0x1, PT ;  /* 0x000000010e00780c */ /* 0x000fe20003f05070 */
[----:B------:R-:W-:Y:S02]  /*2c870*/  HFMA2 R14, -RZ, RZ, 1.291015625, -0.052581787109375 ;  /* 0x3d2aaabbff0e7431 */ /* 0x000fe400000001ff */
[----:B------:R-:W-:Y:S01]  /*2c880*/  FFMA R12, R13, R2, -0.0013887860113754868507 ;  /* 0xbab607ed0d0c7423 */ /* 0x000fe20000000002 */
[----:B------:R-:W-:Y:S01]  /*2c890*/  MOV R19, 0x394d4153 ;  /* 0x394d415300137802 */ /* 0x000fe20000000f00 */
[----:B------:R-:W-:Y:S01]  /*2c8a0*/  BSSY.RECONVERGENT B0, `(.L_x_552) ;  /* 0x000004d000007945 */ /* 0x000fe20003800200 */
[----:B------:R-:W-:-:S02]  /*2c8b0*/  FSEL R34, R10, 1, P0 ;  /* 0x3f8000000a227808 */ /* 0x000fc40000000000 */
[----:B------:R-:W-:Y:S01]  /*2c8c0*/  FSEL R12, R12, -0.00019574658654164522886, !P0 ;  /* 0xb94d41530c0c7808 */ /* 0x000fe20004000000 */
[----:B------:R-:W-:Y:S01]  /*2c8d0*/  FFMA R19, RZ, -R19, 0.0083327032625675201416 ;  /* 0x3c0885e4ff137423 */ /* 0x000fe20000000813 */
[----:B------:R-:W-:Y:S01]  /*2c8e0*/  LOP3.LUT P1, RZ, R11, 0x2, RZ, 0xc0, !PT ;  /* 0x000000020bff7812 */ /* 0x000fe2000782c0ff */
[----:B------:R-:W-:Y:S01]  /*2c8f0*/  FFMA R11, RZ, R2, -0.0013887860113754868507 ;  /* 0xbab607edff0b7423 */ /* 0x000fe20000000002 */
[----:B------:R-:W-:Y:S01]  /*2c900*/  FSEL R20, R14, 0.0083327032625675201416, !P0 ;  /* 0x3c0885e40e147808 */ /* 0x000fe20004000000 */
[----:B------:R-:W-:Y:S02]  /*2c910*/  FFMA R10, RZ, R19, -0.16666662693023681641 ;  /* 0xbe2aaaa8ff0a7423 */ /* 0x000fe40000000013 */
[----:B------:R-:W-:Y:S02]  /*2c920*/  FFMA R11, RZ, R11, 0.041666727513074874878 ;  /* 0x3d2aaabbff0b7423 */ /* 0x000fe4000000000b */
[----:B------:R-:W-:Y:S01]  /*2c930*/  FFMA R12, R13, R12, R20 ;  /* 0x0000000c0d0c7223 */ /* 0x000fe20000000014 */
[----:B------:R-:W-:Y:S01]  /*2c940*/  FSEL R20, -R16, -0.16666662693023681641, !P0 ;  /* 0xbe2aaaa810147808 */ /* 0x000fe20004000100 */
[----:B------:R-:W-:Y:S01]  /*2c950*/  FFMA R11, RZ, R11, -0.4999999701976776123 ;  /* 0xbeffffffff0b7423 */ /* 0x000fe2000000000b */
[----:B------:R-:W-:Y:S01]  /*2c960*/  FSETP.GE.AND P0, PT, |R15|, 105615, PT ;  /* 0x47ce47800f00780b */ /* 0x000fe20003f06200 */
[----:B------:R-:W-:Y:S01]  /*2c970*/  FFMA R27, R27, R10, RZ ;  /* 0x0000000a1b1b7223 */ /* 0x000fe200000000ff */
[----:B------:R-:W-:Y:S01]  /*2c980*/  MOV R10, R17 ;  /* 0x00000011000a7202 */ /* 0x000fe20000000f00 */
[C---:B------:R-:W-:Y:S01]  /*2c990*/  FFMA R12, R13.reuse, R12, R20 ;  /* 0x0000000c0d0c7223 */ /* 0x040fe20000000014 */
[----:B------:R-:W-:Y:S01]  /*2c9a0*/  FFMA R13, R13, R34, RZ ;  /* 0x000000220d0d7223 */ /* 0x000fe200000000ff */
[----:B------:R-:W-:-:S02]  /*2c9b0*/  IMAD.MOV.U32 R20, RZ, RZ, R18 ;  /* 0x000000ffff147224 */ /* 0x000fc400078e0012 */
[----:B------:R-:W-:Y:S01]  /*2c9c0*/  FFMA R28, RZ, R11, 1 ;  /* 0x3f800000ff1c7423 */ /* 0x000fe2000000000b */
[----:B------:R-:W-:-:S04]  /*2c9d0*/  FFMA R34, R13, R12, R34 ;  /* 0x0000000c0d227223 */ /* 0x000fc80000000022 */
        /* <DEDUP_REMOVED lines=13> */
.L_x_554:
        /* <DEDUP_REMOVED lines=44> */
.L_x_553:
[----:B------:R-:W-:Y:S05]  /*2cd70*/  BSYNC.RECONVERGENT B0 ;  /* 0x0000000000007941 */ /* 0x000fea0003800200 */
.L_x_552:
[----:B------:R-:W-:Y:S01]  /*2cd80*/  LOP3.LUT R13, R20, 0x1, RZ, 0xc0, !PT ;  /* 0x00000001140d7812 */ /* 0x000fe200078ec0ff */
[----:B------:R-:W-:Y:S01]  /*2cd90*/  FMUL R11, R10, R10 ;  /* 0x0000000a0a0b7220 */ /* 0x000fe20000400000 */
[----:B------:R-:W-:Y:S01]  /*2cda0*/  MOV R19, 0x3c0885e4 ;  /* 0x3c0885e400137802 */ /* 0x000fe20000000f00 */
[----:B------:R-:W-:Y:S01]  /*2cdb0*/  FFMA R23, RZ, R27, -R28 ;  /* 0x0000001bff177223 */ /* 0x000fe2000000081c */
[----:B------:R-:W-:Y:S01]  /*2cdc0*/  ISETP.NE.U32.AND P0, PT, R13, 0x1, PT ;  /* 0x000000010d00780c */ /* 0x000fe20003f05070 */
[----:B------:R-:W-:Y:S01]  /*2cdd0*/  FFMA R12, R11, R2, -0.0013887860113754868507 ;  /* 0xbab607ed0b0c7423 */ /* 0x000fe20000000002 */
[----:B------:R-:W-:Y:S01]  /*2cde0*/  IADD3 R13, PT, PT, R20, 0x1, RZ ;  /* 0x00000001140d7810 */ /* 0x000fe20007ffe0ff */
[----:B------:R-:W-:Y:S01]  /*2cdf0*/  HFMA2 R20, -RZ, RZ, 1.541015625, -0.052001953125 ;  /* 0x3e2aaaa8ff147431 */ /* 0x000fe200000001ff */
[----:B------:R-:W-:Y:S01]  /*2ce00*/  FSEL R22, R19, 0.041666727513074874878, !P0 ;  /* 0x3d2aaabb13167808 */ /* 0x000fe20004000000 */
[----:B------:R-:W-:Y:S01]  /*2ce10*/  BSSY.RECONVERGENT B0, `(.L_x_555) ;  /* 0x000004e000007945 */ /* 0x000fe20003800200 */
[----:B------:R-:W-:-:S02]  /*2ce20*/  FSEL R12, R12, -0.00019574658654164522886, P0 ;  /* 0xb94d41530c0c7808 */ /* 0x000fc40000000000 */
[----:B------:R-:W-:Y:S02]  /*2ce30*/  LOP3.LUT P1, RZ, R13, 0x2, RZ, 0xc0, !PT ;  /* 0x000000020dff7812 */ /* 0x000fe4000782c0ff */
[----:B------:R-:W-:Y:S01]  /*2ce40*/  FSEL R10, R10, 1, !P0 ;  /* 0x3f8000000a0a7808 */ /* 0x000fe20004000000 */
[----:B------:R-:W-:Y:S01]  /*2ce50*/  FFMA R12, R11, R12, R22 ;  /* 0x0000000c0b0c7223 */ /* 0x000fe20000000016 */
[----:B------:R-:W-:-:S03]  /*2ce60*/  FSEL R21, -R20, -0.4999999701976776123, !P0 ;  /* 0xbeffffff14157808 */ /* 0x000fc60004000100 */
[----:B------:R-:W-:Y:S01]  /*2ce70*/  FFMA R13, R11, R10, RZ ;  /* 0x0000000a0b0d7223 */ /* 0x000fe200000000ff */
[----:B------:R-:W-:Y:S01]  /*2ce80*/  FSETP.GE.AND P0, PT, |R15|, 105615, PT ;  /* 0x47ce47800f00780b */ /* 0x000fe20003f06200 */
[----:B------:R-:W-:-:S04]  /*2ce90*/  FFMA R12, R11, R12, R21 ;  /* 0x0000000c0b0c7223 */ /* 0x000fc80000000015 */
[----:B------:R-:W-:Y:S01]  /*2cea0*/  FFMA R12, R13, R12, R10 ;  /* 0x0000000c0d0c7223 */ /* 0x000fe2000000000a */
[----:B------:R-:W-:-:S03]  /*2ceb0*/  FMUL R10, RZ, R28 ;  /* 0x0000001cff0a7220 */ /* 0x000fc60000400000 */
[----:B------:R-:W-:Y:S01]  /*2cec0*/  @P1 FADD R12, RZ, -R12 ;  /* 0x8000000cff0c1221 */ /* 0x000fe20000000000 */
[-CC-:B------:R-:W-:Y:S01]  /*2ced0*/  FFMA R11, RZ, R27.reuse, -R10.reuse ;  /* 0x0000001bff0b7223 */ /* 0x180fe2000000080a */
[-C--:B------:R-:W-:Y:S01]  /*2cee0*/  FFMA R32, RZ, R27.reuse, R10 ;  /* 0x0000001bff207223 */ /* 0x080fe2000000000a */
[----:B------:R-:W-:Y:S01]  /*2cef0*/  FADD R30, R10, R27 ;  /* 0x0000001b0a1e7221 */ /* 0x000fe20000000000 */
[----:B------:R-:W-:Y:S01]  /*2cf00*/  FMUL R22, RZ, R12 ;  /* 0x0000000cff167220 */ /* 0x000fe20000400000 */
[----:B------:R-:W-:-:S03]  /*2cf10*/  FMUL R13, R12, R27 ;  /* 0x0000001b0c0d7220 */ /* 0x000fc60000400000 */
[----:B------:R-:W-:Y:S01]  /*2cf20*/  FMUL R22, R22, R27 ;  /* 0x0000001b16167220 */ /* 0x000fe20000400000 */
[C---:B------:R-:W-:Y:S01]  /*2cf30*/  FFMA R24, R34.reuse, R11, -R13 ;  /* 0x0000000b22187223 */ /* 0x040fe2000000080d */
[----:B------:R-:W-:Y:S02]  /*2cf40*/  MOV R11, R17 ;  /* 0x00000011000b7202 */ /* 0x000fe40000000f00 */
[----:B------:R-:W-:Y:S01]  /*2cf50*/  FFMA R23, R34, R23, -R22 ;  /* 0x0000001722177223 */ /* 0x000fe20000000816 */
        /* <DEDUP_REMOVED lines=13> */
.L_x_557:
        /* <DEDUP_REMOVED lines=44> */
.L_x_556:
[----:B------:R-:W-:Y:S05]  /*2d2f0*/  BSYNC.RECONVERGENT B0 ;  /* 0x0000000000007941 */ /* 0x000fea0003800200 */
.L_x_555:
        /* <DEDUP_REMOVED lines=14> */
[----:B------:R-:W-:-:S02]  /*2d3e0*/  MOV R22, R18 ;  /* 0x0000001200167202 */ /* 0x000fc40000000f00 */
[----:B------:R-:W-:Y:S01]  /*2d3f0*/  MOV R10, R17 ;  /* 0x00000011000a7202 */ /* 0x000fe20000000f00 */
        /* <DEDUP_REMOVED lines=14> */
.L_x_560:
        /* <DEDUP_REMOVED lines=44> */
.L_x_559:
[----:B------:R-:W-:Y:S05]  /*2d7a0*/  BSYNC.RECONVERGENT B0 ;  /* 0x0000000000007941 */ /* 0x000fea0003800200 */
.L_x_558:
        /* <DEDUP_REMOVED lines=16> */
[----:B------:R-:W-:-:S03]  /*2d8b0*/  IMAD.MOV.U32 R10, RZ, RZ, R17 ;  /* 0x000000ffff0a7224 */ /* 0x000fc600078e0011 */
[----:B------:R-:W-:-:S04]  /*2d8c0*/  @P1 FADD R13, RZ, -R13 ;  /* 0x8000000dff0d1221 */ /* 0x000fc80000000000 */
[----:B------:R-:W-:Y:S01]  /*2d8d0*/  FMUL R11, RZ, R13 ;  /* 0x0000000dff0b7220 */ /* 0x000fe20000400000 */
[----:B------:R-:W-:-:S03]  /*2d8e0*/  FMUL R13, R13, R28 ;  /* 0x0000001c0d0d7220 */ /* 0x000fc60000400000 */
[----:B------:R-:W-:Y:S01]  /*2d8f0*/  FMUL R11, R11, R28 ;  /* 0x0000001c0b0b7220 */ /* 0x000fe20000400000 */
[----:B------:R-:W-:-:S03]  /*2d900*/  FFMA R22, R32, R33, -R13 ;  /* 0x0000002120167223 */ /* 0x000fc6000000080d */
[----:B------:R-:W-:Y:S01]  /*2d910*/  FFMA R21, R30, R33, -R11 ;  /* 0x000000211e157223 */ /* 0x000fe2000000080b */
[----:B------:R-:W-:Y:S01]  /*2d920*/  MOV R30, R18 ;  /* 0x00000012001e7202 */ /* 0x000fe20000000f00 */
        /* <DEDUP_REMOVED lines=12> */
.L_x_563:
        /* <DEDUP_REMOVED lines=44> */
.L_x_562:
[----:B------:R-:W-:Y:S05]  /*2dcb0*/  BSYNC.RECONVERGENT B0 ;  /* 0x0000000000007941 */ /* 0x000fea0003800200 */
.L_x_561:
        /* <DEDUP_REMOVED lines=29> */
.L_x_566:
        /* <DEDUP_REMOVED lines=44> */
.L_x_565:
[----:B------:R-:W-:Y:S05]  /*2e150*/  BSYNC.RECONVERGENT B0 ;  /* 0x0000000000007941 */ /* 0x000fea0003800200 */
.L_x_564:
[----:B------:R-:W0:Y:S01]  /*2e160*/  F2F.F64.F32 R10, R15 ;  /* 0x0000000f000a7310 */ /* 0x000e220000201800 */
[----:B------:R-:W-:Y:S01]  /*2e170*/  UMOV UR8, 0x54442d18 ;  /* 0x54442d1800087882 */ /* 0x000fe20000000000 */
[----:B------:R-:W-:Y:S01]  /*2e180*/  UMOV UR9, 0x3ff921fb ;  /* 0x3ff921fb00097882 */ /* 0x000fe20000000000 */
[----:B------:R-:W-:Y:S01]  /*2e190*/  MOV R38, 0x3a2c32e4 ;  /* 0x3a2c32e400267802 */ /* 0x000fe20000000f00 */
[----:B------:R-:W-:Y:S01]  /*2e1a0*/  BSSY.RECONVERGENT B0, `(.L_x_567) ;  /* 0x000005b000007945 */ /* 0x000fe20003800200 */
[----:B0-----:R-:W-:-:S14]  /*2e1b0*/  DSETP.GT.AND P1, PT, R10, UR8, PT ;  /* 0x000000080a007e2a */ /* 0x001fdc000bf24000 */
[----:B------:R-:W-:-:S04]  /*2e1c0*/  @P1 FADD R15, -R15, 3.1415927410125732422 ;  /* 0x40490fdb0f0f1421 */ /* 0x000fc80000000100 */
[C---:B------:R-:W-:Y:S01]  /*2e1d0*/  FMUL R10, |R15|.reuse, 16777216 ;  /* 0x4b8000000f0a7820 */ /* 0x040fe20000400200 */
[C---:B------:R-:W-:Y:S02]  /*2e1e0*/  FSETP.GEU.AND P0, PT, |R15|.reuse, 1.175494350822287508e-38, PT ;  /* 0x008000000f00780b */ /* 0x040fe40003f0e200 */
[----:B------:R-:W-:Y:S02]  /*2e1f0*/  FSETP.NEU.AND P3, PT, R15, 1, PT ;  /* 0x3f8000000f00780b */ /* 0x000fe40003f6d000 */
        /* <DEDUP_REMOVED lines=22> */
[----:B------:R-:W-:Y:S01]  /*2e360*/  FFMA R20, R11, R20, 0.12022458761930465698 ;  /* 0x3df6384f0b147423 */ /* 0x000fe20000000014 */
[----:B------:R-:W-:Y:S02]  /*2e370*/  FMUL R13, R17, R17 ;  /* 0x00000011110d7220 */ /* 0x000fe40000400000 */
[----:B------:R-:W-:Y:S01]  /*2e380*/  FFMA R10, R12, 1.4426950216293334961, R29 ;  /* 0x3fb8aa3b0c0a7823 */ /* 0x000fe2000000001d */
[----:B------:R-:W-:Y:S01]  /*2e390*/  FMUL R20, R11, R20 ;  /* 0x000000140b147220 */ /* 0x000fe20000400000 */
[----:B------:R-:W-:Y:S02]  /*2e3a0*/  FFMA R2, R13, R2, -0.0013887860113754868507 ;  /* 0xbab607ed0d027423 */ /* 0x000fe40000000002 */
[----:B------:R-:W-:Y:S01]  /*2e3b0*/  FFMA R11, R19, 1.9251366722983220825e-08, R10 ;  /* 0x32a55e34130b7823 */ /* 0x000fe2000000000a */
[----:B------:R-:W-:-:S04]  /*2e3c0*/  FMUL R10, R20, 3 ;  /* 0x40400000140a7820 */ /* 0x000fc80000400000 */
[----:B------:R-:W-:-:S04]  /*2e3d0*/  FFMA R11, R12, R10, R11 ;  /* 0x0000000a0c0b7223 */ /* 0x000fc8000000000b */
[----:B------:R-:W-:-:S04]  /*2e3e0*/  FFMA R19, R19, R20, R11 ;  /* 0x0000001413137223 */ /* 0x000fc8000000000b */
[----:B------:R-:W-:-:S04]  /*2e3f0*/  FADD R11, R30, R19 ;  /* 0x000000131e0b7221 */ /* 0x000fc80000000000 */
[----:B------:R-:W-:Y:S01]  /*2e400*/  FMUL R12, R11, 3 ;  /* 0x404000000b0c7820 */ /* 0x000fe20000400000 */
[----:B------:R-:W-:-:S03]  /*2e410*/  FADD R10, -R30, R11 ;  /* 0x0000000b1e0a7221 */ /* 0x000fc60000000100 */
[----:B------:R-:W0:Y:S01]  /*2e420*/  FRND R31, R12 ;  /* 0x0000000c001f7307 */ /* 0x000e220000201000 */
[----:B------:R-:W-:Y:S01]  /*2e430*/  FADD R10, R19, -R10 ;  /* 0x8000000a130a7221 */ /* 0x000fe20000000000 */
[----:B------:R-:W-:Y:S01]  /*2e440*/  LOP3.LUT R19, R18, 0x1, RZ, 0xc0, !PT ;  /* 0x0000000112137812 */ /* 0x000fe200078ec0ff */
[----:B------:R-:W-:-:S03]  /*2e450*/  FFMA R29, R11, 3, -R12 ;  /* 0x404000000b1d7823 */ /* 0x000fc6000000080c */
[----:B------:R-:W-:Y:S01]  /*2e460*/  ISETP.NE.U32.AND P2, PT, R19, 0x1, PT ;  /* 0x000000011300780c */ /* 0x000fe20003f45070 */
[----:B------:R-:W-:Y:S02]  /*2e470*/  HFMA2 R19, -RZ, RZ, 0.64013671875, -15.109375 ;  /* 0x391fcb8eff137431 */ /* 0x000fe400000001ff */
[----:B------:R-:W-:Y:S01]  /*2e480*/  FFMA R29, R10, 3, R29 ;  /* 0x404000000a1d7823 */ /* 0x000fe2000000001d */
[----:B------:R-:W-:Y:S02]  /*2e490*/  FSEL R2, R2, -0.00019574658654164522886, !P2 ;  /* 0xb94d415302027808 */ /* 0x000fe40005000000 */
[----:B------:R-:W-:Y:S02]  /*2e4a0*/  FSEL R14, R14, 0.0083327032625675201416, !P2 ;  /* 0x3c0885e40e0e7808 */ /* 0x000fe40005000000 */
[----:B------:R-:W-:Y:S01]  /*2e4b0*/  FSEL R16, -R16, -0.16666662693023681641, !P2 ;  /* 0xbe2aaaa810107808 */ /* 0x000fe20005000100 */
[----:B0-----:R-:W-:Y:S01]  /*2e4c0*/  FADD R20, R12, -R31 ;  /* 0x8000001f0c147221 */ /* 0x001fe20000000000 */
[----:B------:R-:W-:Y:S01]  /*2e4d0*/  FSEL R17, R17, 1, P2 ;  /* 0x3f80000011117808 */ /* 0x000fe20001000000 */
[----:B------:R-:W-:Y:S01]  /*2e4e0*/  FFMA R2, R13, R2, R14 ;  /* 0x000000020d027223 */ /* 0x000fe2000000000e */
[----:B------:R-:W-:Y:S01]  /*2e4f0*/  LOP3.LUT P2, RZ, R18, 0x2, RZ, 0xc0, !PT ;  /* 0x0000000212ff7812 */ /* 0x000fe2000784c0ff */
[----:B------:R-:W-:Y:S01]  /*2e500*/  FADD R20, R29, R20 ;  /* 0x000000141d147221 */ /* 0x000fe20000000000 */
[----:B------:R-:W0:Y:S01]  /*2e510*/  F2I.NTZ R14, R12 ;  /* 0x0000000c000e7305 */ /* 0x000e220000203100 */
[----:B------:R-:W-:Y:S01]  /*2e520*/  FSETP.GT.AND P0, PT, R31, RZ, PT ;  /* 0x000000ff1f00720b */ /* 0x000fe20003f04000 */
[C---:B------:R-:W-:Y:S01]  /*2e530*/  FFMA R16, R13.reuse, R2, R16 ;  /* 0x000000020d107223 */ /* 0x040fe20000000010 */
[----:B------:R-:W-:Y:S01]  /*2e540*/  FFMA R19, R20, R19, 0.0013391353422775864601 ;  /* 0x3aaf85ed14137423 */ /* 0x000fe20000000013 */
[----:B------:R-:W-:Y:S01]  /*2e550*/  FFMA R2, R13, R17, RZ ;  /* 0x000000110d027223 */ /* 0x000fe200000000ff */
[----:B------:R-:W-:Y:S01]  /*2e560*/  SEL R29, RZ, 0x83000000, P0 ;  /* 0x83000000ff1d7807 */ /* 0x000fe20000000000 */
[----:B------:R-:W-:-:S02]  /*2e570*/  HFMA2 R31, -RZ, RZ, 1.875, 0 ;  /* 0x3f800000ff1f7431 */ /* 0x000fc400000001ff */
[----:B------:R-:W-:Y:S01]  /*2e580*/  FFMA R19, R20, R19, 0.0096188392490148544312 ;  /* 0x3c1d985614137423 */ /* 0x000fe20000000013 */
[----:B------:R-:W-:Y:S01]  /*2e590*/  FSETP.GT.AND P0, PT, |R12|, 152, PT ;  /* 0x431800000c00780b */ /* 0x000fe20003f04200 */
[----:B------:R-:W-:Y:S01]  /*2e5a0*/  FFMA R17, R2, R16, R17 ;  /* 0x0000001002117223 */ /* 0x000fe20000000011 */
[----:B------:R-:W-:Y:S02]  /*2e5b0*/  VIADD R18, R29, 0x7f000000 ;  /* 0x7f0000001d127836 */ /* 0x000fe40000000000 */
[----:B------:R-:W-:Y:S01]  /*2e5c0*/  FFMA R19, R20, R19, 0.055503588169813156128 ;  /* 0x3d6357bb14137423 */ /* 0x000fe20000000013 */
[----:B------:R-:W-:Y:S01]  /*2e5d0*/  MOV R2, 0x3f800000 ;  /* 0x3f80000000027802 */ /* 0x000fe20000000f00 */
[----:B------:R-:W-:Y:S01]  /*2e5e0*/  @P2 FADD R17, RZ, -R17 ;  /* 0x80000011ff112221 */ /* 0x000fe20000000000 */
[----:B------:R-:W-:Y:S01]  /*2e5f0*/  FSETP.GEU.AND P2, PT, R12, RZ, PT ;  /* 0x000000ff0c00720b */ /* 0x000fe20003f4e000 */
[----:B------:R-:W-:Y:S01]  /*2e600*/  FFMA R19, R20, R19, 0.24022644758224487305 ;  /* 0x3e75fdec14137423 */ /* 0x000fe20000000013 */
[----:B0-----:R-:W-:-:S03]  /*2e610*/  LEA R29, R14, -R29, 0x17 ;  /* 0x8000001d0e1d7211 */ /* 0x001fc600078eb8ff */
[----:B------:R-:W-:-:S04]  /*2e620*/  FFMA R19, R20, R19, 0.69314718246459960938 ;  /* 0x3f31721814137423 */ /* 0x000fc80000000013 */
[----:B------:R-:W-:Y:S01]  /*2e630*/  FFMA R19, R20, R19, 1 ;  /* 0x3f80000014137423 */ /* 0x000fe20000000013 */
[----:B------:R-:W-:-:S03]  /*2e640*/  FFMA R20, RZ, R32, R17 ;  /* 0x00000020ff147223 */ /* 0x000fc60000000011 */
[----:B------:R-:W-:Y:S01]  /*2e650*/  FMUL R18, R19, R18 ;  /* 0x0000001213127220 */ /* 0x000fe20000400000 */
[----:B------:R-:W-:-:S03]  /*2e660*/  FMUL R19, RZ, R17 ;  /* 0x00000011ff137220 */ /* 0x000fc60000400000 */
        /* <DEDUP_REMOVED lines=14> */
.L_x_568:
[----:B------:R-:W-:Y:S05]  /*2e750*/  BSYNC.RECONVERGENT B0 ;  /* 0x0000000000007941 */ /* 0x000fea0003800200 */
.L_x_567:
[----:B------:R-:W-:Y:S01]  /*2e760*/  FSETP.NEU.AND P0, PT, R15, RZ, PT ;  /* 0x000000ff0f00720b */ /* 0x000fe20003f0d000 */
[----:B------:R-:W-:Y:S01]  /*2e770*/  BSSY.RECONVERGENT B2, `(.L_x_569) ;  /* 0x0000012000027945 */ /* 0x000fe20003800200 */
[----:B------:R-:W-:Y:S02]  /*2e780*/  FSEL R18, -R2, 1, P1 ;  /* 0x3f80000002127808 */ /* 0x000fe40000800100 */
[----:B------:R-:W-:-:S09]  /*2e790*/  MOV R13, RZ ;  /* 0x000000ff000d7202 */ /* 0x000fd20000000f00 */
        /* <DEDUP_REMOVED lines=14> */
.L_x_571:
[----:B------:R-:W-:Y:S05]  /*2e880*/  BSYNC.RECONVERGENT B3 ;  /* 0x0000000000037941 */ /* 0x000fea0003800200 */
.L_x_570:
[----:B------:R-:W-:Y:S05]  /*2e890*/  BSYNC.RECONVERGENT B2 ;  /* 0x0000000000027941 */ /* 0x000fea0003800200 */
.L_x_569:
        /* <DEDUP_REMOVED lines=18> */
[----:B------:R-:W-:Y:S02]  /*2e9c0*/  VIADD R14, R17, 0x7f000000 ;  /* 0x7f000000110e7836 */ /* 0x000fe40000000000 */
[----:B------:R-:W-:-:S04]  /*2e9d0*/  FFMA R11, R10, R11, 0.0096188392490148544312 ;  /* 0x3c1d98560a0b7423 */ /* 0x000fc8000000000b */
[----:B------:R-:W-:-:S04]  /*2e9e0*/  FFMA R11, R10, R11, 0.055503588169813156128 ;  /* 0x3d6357bb0a0b7423 */ /* 0x000fc8000000000b */
[----:B------:R-:W-:-:S04]  /*2e9f0*/  FFMA R11, R10, R11, 0.24022644758224487305 ;  /* 0x3e75fdec0a0b7423 */ /* 0x000fc8000000000b */
[----:B------:R-:W-:-:S04]  /*2ea00*/  FFMA R11, R10, R11, 0.69314718246459960938 ;  /* 0x3f3172180a0b7423 */ /* 0x000fc8000000000b */
[----:B------:R-:W-:Y:S01]  /*2ea10*/  FFMA R11, R10, R11, 1 ;  /* 0x3f8000000a0b7423 */ /* 0x000fe2000000000b */
[----:B------:R-:W-:-:S03]  /*2ea20*/  FMUL R10, R13, R18 ;  /* 0x000000120d0a7220 */ /* 0x000fc60000400000 */
        /* <DEDUP_REMOVED lines=12> */
.L_x_573:
[----:B------:R-:W-:Y:S05]  /*2eaf0*/  BSYNC.RECONVERGENT B0 ;  /* 0x0000000000007941 */ /* 0x000fea0003800200 */
.L_x_572:
        /* <DEDUP_REMOVED lines=17> */
.L_x_577:
[----:B------:R-:W-:Y:S05]  /*2ec10*/  BSYNC.RECONVERGENT B3 ;  /* 0x0000000000037941 */ /* 0x000fea0003800200 */
.L_x_576:
[----:B------:R-:W-:-:S07]  /*2ec20*/  MOV R11, R2 ;  /* 0x00000002000b7202 */ /* 0x000fce0000000f00 */
.L_x_575:
[----:B------:R-:W-:Y:S05]  /*2ec30*/  BSYNC.RECONVERGENT B2 ;  /* 0x0000000000027941 */ /* 0x000fea0003800200 */
.L_x_574:
        /* <DEDUP_REMOVED lines=8> */
[----:B------:R-:W-:Y:S01]  /*2ecc0*/  BSSY.RECONVERGENT B2, `(.L_x_578) ;  /* 0x0000016000027945 */ /* 0x000fe20003800200 */
[----:B------:R-:W-:Y:S02]  /*2ecd0*/  HFMA2 R29, -RZ, RZ, 0, 0 ;  /* 0x00000000ff1d7431 */ /* 0x000fe400000001ff */
[----:B------:R-:W-:Y:S01]  /*2ece0*/  FADD R10, R11, R10 ;  /* 0x0000000a0b0a7221 */ /* 0x000fe20000000000 */
[-C--:B------:R-:W-:Y:S01]  /*2ecf0*/  FMUL R11, RZ, R14.reuse ;  /* 0x0000000eff0b7220 */ /* 0x080fe20000400000 */
[----:B------:R-:W-:-:S03]  /*2ed00*/  FMUL R13, R2, R14 ;  /* 0x0000000e020d7220 */ /* 0x000fc60000400000 */
[----:B------:R-:W-:Y:S01]  /*2ed10*/  FFMA R10, R2, R10, R11 ;  /* 0x0000000a020a7223 */ /* 0x000fe2000000000b */
        /* <DEDUP_REMOVED lines=14> */
.L_x_581:
[----:B------:R-:W-:Y:S05]  /*2ee00*/  BSYNC.RECONVERGENT B3 ;  /* 0x0000000000037941 */ /* 0x000fea0003800200 */
.L_x_580:
[----:B------:R-:W-:-:S07]  /*2ee10*/  MOV R29, R2 ;  /* 0x00000002001d7202 */ /* 0x000fce0000000f00 */
.L_x_579:
[----:B------:R-:W-:Y:S05]  /*2ee20*/  BSYNC.RECONVERGENT B2 ;  /* 0x0000000000027941 */ /* 0x000fea0003800200 */
.L_x_578:
[----:B------:R-:W-:Y:S01]  /*2ee30*/  FSETP.NEU.AND P0, PT, R15, RZ, PT ;  /* 0x000000ff0f00720b */ /* 0x000fe20003f0d000 */
[----:B------:R-:W-:Y:S01]  /*2ee40*/  BSSY.RECONVERGENT B2, `(.L_x_582) ;  /* 0x0000012000027945 */ /* 0x000fe20003800200 */
[----:B------:R-:W-:-:S11]  /*2ee50*/  HFMA2 R31, -RZ, RZ, 0, 0 ;  /* 0x00000000ff1f7431 */ /* 0x000fd600000001ff */
        /* <DEDUP_REMOVED lines=14> */
.L_x_585:
[----:B------:R-:W-:Y:S05]  /*2ef40*/  BSYNC.RECONVERGENT B3 ;  /* 0x0000000000037941 */ /* 0x000fea0003800200 */
.L_x_584:
[----:B------:R-:W-:-:S07]  /*2ef50*/  IMAD.MOV.U32 R31, RZ, RZ, R2 ;  /* 0x000000ffff1f7224 */ /* 0x000fce00078e0002 */
.L_x_583:
[----:B------:R-:W-:Y:S05]  /*2ef60*/  BSYNC.RECONVERGENT B2 ;  /* 0x0000000000027941 */ /* 0x000fea0003800200 */
.L_x_582:
[----:B------:R-:W-:Y:S01]  /*2ef70*/  FMUL R15, R22, R22 ;  /* 0x00000016160f7220 */ /* 0x000fe20000400000 */
[-C--:B------:R-:W-:Y:S01]  /*2ef80*/  FMUL R31, R31, R18.reuse ;  /* 0x000000121f1f7220 */ /* 0x080fe20000400000 */
[----:B------:R-:W-:Y:S01]  /*2ef90*/  FMUL R18, R29, R18 ;  /* 0x000000121d127220 */ /* 0x000fe20000400000 */
[----:B------:R-:W-:Y:S01]  /*2efa0*/  FMUL R14, R14, -0.20000000298023223877 ;  /* 0xbe4ccccd0e0e7820 */ /* 0x000fe20000400000 */
[----:B------:R-:W-:Y:S01]  /*2efb0*/  FFMA R15, R24, R24, R15 ;  /* 0x00000018180f7223 */ /* 0x000fe2000000000f */
[----:B------:R-:W-:Y:S01]  /*2efc0*/  FFMA R31, R31, 1.2158541679382324219, R16 ;  /* 0x3f9ba11c1f1f7823 */ /* 0x000fe20000000010 */
[----:B------:R-:W-:Y:S01]  /*2efd0*/  FFMA R18, R18, -0.51602452993392944336, R17 ;  /* 0xbf041a2f12127823 */ /* 0x000fe20000000011 */
[----:B------:R-:W-:Y:S01]  /*2efe0*/  BSSY.RECONVERGENT B2, `(.L_x_586) ;  /* 0x0000055000027945 */ /* 0x000fe20003800200 */
[----:B------:R-:W-:Y:S02]  /*2eff0*/  FFMA R15, R20, R20, R15 ;  /* 0x00000014140f7223 */ /* 0x000fe4000000000f */
[----:B------:R-:W-:-:S03]  /*2f000*/  FADD R18, R31, R18 ;  /* 0x000000121f127221 */ /* 0x000fc60000000000 */
[----:B------:R-:W-:Y:S01]  /*2f010*/  FSETP.GT.AND P0, PT, R15, RZ, PT ;  /* 0x000000ff0f00720b */ /* 0x000fe20003f04000 */
[----:B------:R-:W-:Y:S01]  /*2f020*/  FFMA R18, R18, -0.20000000298023223877, R11 ;  /* 0xbe4ccccd12127823 */ /* 0x000fe2000000000b */
[----:B------:R-:W-:-:S03]  /*2f030*/  HFMA2 R11, -RZ, RZ, 0, 0 ;  /* 0x00000000ff0b7431 */ /* 0x000fc600000001ff */
[----:B------:R-:W-:-:S04]  /*2f040*/  FMUL R17, R13, R18 ;  /* 0x000000120d117220 */ /* 0x000fc80000400000 */
[-C--:B------:R-:W-:Y:S01]  /*2f050*/  FFMA R10, R10, R14.reuse, R17 ;  /* 0x0000000e0a0a7223 */ /* 0x080fe20000000011 */
[----:B------:R-:W-:-:S03]  /*2f060*/  FMUL R14, R13, R14 ;  /* 0x0000000e0d0e7220 */ /* 0x000fc60000400000 */
[----:B------:R-:W-:Y:S05]  /*2f070*/  @!P0 BRA `(.L_x_587) ;  /* 0x00000004002c8947 */ /* 0x000fea0003800000 */
[----:B------:R-:W-:Y:S01]  /*2f080*/  FSETP.NEU.AND P0, PT, R15, 1, PT ;  /* 0x3f8000000f00780b */ /* 0x000fe20003f0d000 */
[----:B------:R-:W-:Y:S01]  /*2f090*/  BSSY.RECONVERGENT B0, `(.L_x_588) ;  /* 0x0000044000007945 */ /* 0x000fe20003800200 */
        /* <DEDUP_REMOVED lines=61> */
[----:B------:R-:W-:Y:S01]  /*2f470*/  @!P2 FADD R2, R15, R15 ;  /* 0x0000000f0f02a221 */ /* 0x000fe20000000000 */
[----:B-1----:R-:W-:Y:S02]  /*2f480*/  IMAD R17, R17, 0x800000, -R12 ;  /* 0x0080000011117824 */ /* 0x002fe400078e0a0c */
[----:B------:R-:W-:Y:S02]  /*2f490*/  FMUL R16, R16, R29 ;  /* 0x0000001d10107220 */ /* 0x000fe40000400000 */
[----:B------:R-:W-:Y:S02]  /*2f4a0*/  @!P2 LOP3.LUT R2, R2, 0x7fffffff, RZ, 0xc0, !PT ;  /* 0x7fffffff0202a812 */ /* 0x000fe400078ec0ff */
[----:B------:R-:W-:Y:S02]  /*2f4b0*/  @!P0 FMUL R11, R17, R16 ;  /* 0x00000010110b8220 */ /* 0x000fe40000400000 */
[----:B------:R-:W-:-:S07]  /*2f4c0*/  @!P2 LOP3.LUT R11, R2, 0x7f800000, RZ, 0x3c, !PT ;  /* 0x7f800000020ba812 */ /* 0x000fce00078e3cff */
.L_x_589:
[----:B------:R-:W-:Y:S05]  /*2f4d0*/  BSYNC.RECONVERGENT B0 ;  /* 0x0000000000007941 */ /* 0x000fea0003800200 */
.L_x_588:
[----:B------:R-:W-:-:S04]  /*2f4e0*/  FMUL R2, R11, -0.5 ;  /* 0xbf0000000b027820 */ /* 0x000fc80000400000 */
[----:B------:R-:W0:Y:S02]  /*2f4f0*/  FCHK P0, R2, R15 ;  /* 0x0000000f02007302 */ /* 0x000e240000000000 */
[----:B0-----:R-:W-:Y:S05]  /*2f500*/  @!P0 BRA `(.L_x_587) ;  /* 0x0000000000088947 */ /* 0x001fea0003800000 */
[----:B------:R-:W-:-:S07]  /*2f510*/  MOV R12, 0x2f530 ;  /* 0x0002f530000c7802 */ /* 0x000fce0000000f00 */
[----:B------:R-:W-:Y:S05]  /*2f520*/  CALL.REL.NOINC `($__internal_4_$__cuda_sm3x_div_rn_noftz_f32_slowpath) ;  /* 0x000002c000d47944 */ /* 0x000fea0003c00000 */
.L_x_587:
[----:B------:R-:W-:Y:S05]  /*2f530*/  BSYNC.RECONVERGENT B2 ;  /* 0x0000000000027941 */ /* 0x000fea0003800200 */
.L_x_586:
        /* <DEDUP_REMOVED lines=11> */
[----:B------:R-:W-:Y:S01]  /*2f5f0*/  BSSY.RECONVERGENT B0, `(.L_x_592) ;  /* 0x0000044000007945 */ /* 0x000fe20003800200 */
[----:B------:R-:W-:-:S11]  /*2f600*/  HFMA2 R16, -RZ, RZ, 1.875, 0 ;  /* 0x3f800000ff107431 */ /* 0x000fd600000001ff */
        /* <DEDUP_REMOVED lines=61> */
[----:B------:R-:W-:Y:S01]  /*2f9e0*/  FMUL R2, R16, R41 ;  /* 0x0000002910027220 */ /* 0x000fe20000400000 */
[----:B------:R-:W-:-:S03]  /*2f9f0*/  FSEL R16, RZ, +INF , !P1 ;  /* 0x7f800000ff107808 */ /* 0x000fc60004800000 */
[----:B------:R-:W-:Y:S01]  /*2fa00*/  @!P2 LOP3.LUT R12, R12, 0x7fffffff, RZ, 0xc0, !PT ;  /* 0x7fffffff0c0ca812 */ /* 0x000fe200078ec0ff */
[----:B------:R-:W-:-:S03]  /*2fa10*/  @!P0 FMUL R16, R39, R2 ;  /* 0x0000000227108220 */ /* 0x000fc60000400000 */
[----:B------:R-:W-:-:S07]  /*2fa20*/  @!P2 LOP3.LUT R16, R12, 0x7f800000, RZ, 0x3c, !PT ;  /* 0x7f8000000c10a812 */ /* 0x000fce00078e3cff */
.L_x_593:
[----:B------:R-:W-:Y:S05]  /*2fa30*/  BSYNC.RECONVERGENT B0 ;  /* 0x0000000000007941 */ /* 0x000fea0003800200 */
.L_x_592:
[----:B------:R-:W-:-:S04]  /*2fa40*/  FMUL R2, R16, -0.5 ;  /* 0xbf00000010027820 */ /* 0x000fc80000400000 */
[----:B------:R-:W0:Y:S02]  /*2fa50*/  FCHK P0, R2, R15 ;  /* 0x0000000f02007302 */ /* 0x000e240000000000 */
[----:B0-----:R-:W-:Y:S05]  /*2fa60*/  @!P0 BRA `(.L_x_591) ;  /* 0x0000000000088947 */ /* 0x001fea0003800000 */
[----:B------:R-:W-:-:S07]  /*2fa70*/  MOV R12, 0x2fa90 ;  /* 0x0002fa90000c7802 */ /* 0x000fce0000000f00 */
[----:B------:R-:W-:Y:S05]  /*2fa80*/  CALL.REL.NOINC `($__internal_4_$__cuda_sm3x_div_rn_noftz_f32_slowpath) ;  /* 0x000002bc007c7944 */ /* 0x000fea0003c00000 */
.L_x_591:
[----:B------:R-:W-:Y:S05]  /*2fa90*/  BSYNC.RECONVERGENT B2 ;  /* 0x0000000000027941 */ /* 0x000fea0003800200 */
.L_x_590:
        /* <DEDUP_REMOVED lines=85> */
.L_x_597:
[----:B------:R-:W-:Y:S05]  /*2fff0*/  BSYNC.RECONVERGENT B0 ;  /* 0x0000000000007941 */ /* 0x000fea0003800200 */
.L_x_596:
[----:B------:R-:W-:-:S04]  /*30000*/  FMUL R2, R21, -0.5 ;  /* 0xbf00000015027820 */ /* 0x000fc80000400000 */
[----:B------:R-:W0:Y:S02]  /*30010*/  FCHK P0, R2, R15 ;  /* 0x0000000f02007302 */ /* 0x000e240000000000 */
[----:B0-----:R-:W-:Y:S05]  /*30020*/  @!P0 BRA `(.L_x_595) ;  /* 0x0000000000088947 */ /* 0x001fea0003800000 */
[----:B------:R-:W-:-:S07]  /*30030*/  MOV R12, 0x30050 ;  /* 0x00030050000c7802 */ /* 0x000fce0000000f00 */
[----:B------:R-:W-:Y:S05]  /*30040*/  CALL.REL.NOINC `($__internal_4_$__cuda_sm3x_div_rn_noftz_f32_slowpath) ;  /* 0x000002b8000c7944 */ /* 0x000fea0003c00000 */
.L_x_595:
[----:B------:R-:W-:Y:S05]  /*30050*/  BSYNC.RECONVERGENT B2 ;  /* 0x0000000000027941 */ /* 0x000fea0003800200 */
.L_x_594:
[-C--:B------:R-:W-:Y:S01]  /*30060*/  FMUL R19, R19, R21.reuse ;  /* 0x0000001513137220 */ /* 0x080fe20000400000 */
[-C--:B------:R-:W-:Y:S01]  /*30070*/  FMUL R15, R18, R21.reuse ;  /* 0x00000015120f7220 */ /* 0x080fe20000400000 */
[----:B------:R-:W-:Y:S01]  /*30080*/  FMUL R21, R16, R21 ;  /* 0x0000001510157220 */ /* 0x000fe20000400000 */
[----:B------:R-:W-:Y:S01]  /*30090*/  BSSY.RECONVERGENT B2, `(.L_x_598) ;  /* 0x000005b000027945 */ /* 0x000fe20003800200 */
[C---:B------:R-:W-:Y:S01]  /*300a0*/  FMUL R20, R14.reuse, R19 ;  /* 0x000000130e147220 */ /* 0x040fe20000400000 */
[C---:B------:R-:W-:Y:S01]  /*300b0*/  FMUL R18, R14.reuse, R15 ;  /* 0x0000000f0e127220 */ /* 0x040fe20000400000 */
[----:B------:R-:W-:Y:S02]  /*300c0*/  FMUL R16, R14, R21 ;  /* 0x000000150e107220 */ /* 0x000fe40000400000 */
[C---:B------:R-:W-:Y:S01]  /*300d0*/  FMUL R12, R11.reuse, R20 ;  /* 0x000000140b0c7220 */ /* 0x040fe20000400000 */
[-C--:B------:R-:W-:Y:S01]  /*300e0*/  FMUL R2, R11, R18.reuse ;  /* 0x000000120b027220 */ /* 0x080fe20000400000 */
[----:B------:R-:W-:-:S02]  /*300f0*/  FMUL R15, R17, R18 ;  /* 0x00000012110f7220 */ /* 0x000fc40000400000 */
[-C--:B------:R-:W-:Y:S01]  /*30100*/  FFMA R12, R17, R16.reuse, -R12 ;  /* 0x00000010110c7223 */ /* 0x080fe2000000080c */
[C---:B------:R-:W-:Y:S01]  /*30110*/  FFMA R2, -R29.reuse, R16, R2 ;  /* 0x000000101d027223 */ /* 0x040fe20000000102 */
[----:B------:R-:W-:Y:S02]  /*30120*/  FFMA R15, R29, R20, -R15 ;  /* 0x000000141d0f7223 */ /* 0x000fe4000000080f */
[----:B------:R-:W-:-:S04]  /*30130*/  FMUL R19, R12, R12 ;  /* 0x0000000c0c137220 */ /* 0x000fc80000400000 */
[----:B------:R-:W-:Y:S01]  /*30140*/  FFMA R2, R2, R2, R19 ;  /* 0x0000000202027223 */ /* 0x000fe20000000013 */
[----:B------:R-:W-:-:S03]  /*30150*/  MOV R19, RZ ;  /* 0x000000ff00137202 */ /* 0x000fc60000000f00 */
        /* <DEDUP_REMOVED lines=72> */
.L_x_601:
[----:B------:R-:W-:Y:S05]  /*305e0*/  BSYNC.RECONVERGENT B0 ;  /* 0x0000000000007941 */ /* 0x000fea0003800200 */
.L_x_600:
[----:B------:R-:W-:-:S04]  /*305f0*/  FMUL R2, R19, -0.5 ;  /* 0xbf00000013027820 */ /* 0x000fc80000400000 */
[----:B------:R-:W0:Y:S02]  /*30600*/  FCHK P0, R2, R15 ;  /* 0x0000000f02007302 */ /* 0x000e240000000000 */
[----:B0-----:R-:W-:Y:S05]  /*30610*/  @!P0 BRA `(.L_x_599) ;  /* 0x0000000000088947 */ /* 0x001fea0003800000 */
[----:B------:R-:W-:-:S07]  /*30620*/  MOV R12, 0x30640 ;  /* 0x00030640000c7802 */ /* 0x000fce0000000f00 */
[----:B------:R-:W-:Y:S05]  /*30630*/  CALL.REL.NOINC `($__internal_4_$__cuda_sm3x_div_rn_noftz_f32_slowpath) ;  /* 0x000002b000907944 */ /* 0x000fea0003c00000 */
.L_x_599:
[----:B------:R-:W-:Y:S05]  /*30640*/  BSYNC.RECONVERGENT B2 ;  /* 0x0000000000027941 */ /* 0x000fea0003800200 */
.L_x_598:
[----:B------:R-:W-:Y:S01]  /*30650*/  FMUL R2, R29, R16 ;  /* 0x000000101d027220 */ /* 0x000fe20000400000 */
[----:B------:R-:W-:Y:S01]  /*30660*/  FMUL R22, R11, R20 ;  /* 0x000000140b167220 */ /* 0x000fe20000400000 */
[-C--:B------:R-:W-:Y:S01]  /*30670*/  FMUL R24, R17, R18.reuse ;  /* 0x0000001211187220 */ /* 0x080fe20000400000 */
[----:B------:R-:W-:Y:S01]  /*30680*/  BSSY.RECONVERGENT B0, `(.L_x_602) ;  /* 0x0000044000007945 */ /* 0x000fe20003800200 */
[----:B------:R-:W-:Y:S01]  /*30690*/  FFMA R12, R11, R18, -R2 ;  /* 0x000000120b0c7223 */ /* 0x000fe20000000802 */
[----:B------:R-:W-:Y:S01]  /*306a0*/  FMUL R2, R25, 1.2732396125793457031 ;  /* 0x3fa2f98419027820 */ /* 0x000fe20000400000 */
[----:B------:R-:W-:Y:S01]  /*306b0*/  FFMA R22, R17, R16, -R22 ;  /* 0x0000001011167223 */ /* 0x000fe20000000816 */
[----:B------:R-:W-:Y:S01]  /*306c0*/  FFMA R24, R29, R20, -R24 ;  /* 0x000000141d187223 */ /* 0x000fe20000000818 */
[-C--:B------:R-:W-:Y:S01]  /*306d0*/  FMUL R15, R12, R19.reuse ;  /* 0x000000130c0f7220 */ /* 0x080fe20000400000 */
[----:B------:R-:W-:Y:S01]  /*306e0*/  FMUL R12, R14, 1.1000000238418579102 ;  /* 0x3f8ccccd0e0c7820 */ /* 0x000fe20000400000 */
[----:B------:R-:W-:Y:S01]  /*306f0*/  FSETP.GEU.AND P0, PT, |R2|, 1, PT ;  /* 0x3f8000000200780b */ /* 0x000fe20003f0e200 */
[-C--:B------:R-:W-:Y:S01]  /*30700*/  FMUL R21, R22, R19.reuse ;  /* 0x0000001316157220 */ /* 0x080fe20000400000 */
[----:B------:R-:W-:Y:S01]  /*30710*/  FMUL R23, R24, R19 ;  /* 0x0000001318177220 */ /* 0x000fe20000400000 */
[C---:B------:R-:W-:Y:S01]  /*30720*/  FMUL R39, R10.reuse, R17 ;  /* 0x000000110a277220 */ /* 0x040fe20000400000 */
[----:B------:R-:W-:Y:S01]  /*30730*/  FMUL R41, R10, R11 ;  /* 0x0000000b0a297220 */ /* 0x000fe20000400000 */
[C---:B------:R-:W-:Y:S01]  /*30740*/  FMUL R19, R12.reuse, R15 ;  /* 0x0000000f0c137220 */ /* 0x040fe20000400000 */
[----:B------:R-:W-:Y:S01]  /*30750*/  FMUL R17, R12, R21 ;  /* 0x000000150c117220 */ /* 0x000fe20000400000 */
[----:B------:R-:W-:Y:S01]  /*30760*/  FMUL R31, R10, R29 ;  /* 0x0000001d0a1f7220 */ /* 0x000fe20000400000 */
[----:B------:R-:W-:Y:S01]  /*30770*/  FMUL R12, R12, R23 ;  /* 0x000000170c0c7220 */ /* 0x000fe20000400000 */
[----:B------:R-:W-:-:S04]  /*30780*/  FADD R11, |R2|, -RZ ;  /* 0x800000ff020b7221 */ /* 0x000fc80000000200 */
        /* <DEDUP_REMOVED lines=21> */
.L_x_606:
[----:B------:R-:W-:Y:S05]  /*308e0*/  BSYNC.RECONVERGENT B1 ;  /* 0x0000000000017941 */ /* 0x000fea0003800200 */
.L_x_605:
[----:B------:R-:W-:Y:S01]  /*308f0*/  FADD R11, R11, -R10 ;  /* 0x8000000a0b0b7221 */ /* 0x000fe20000000000 */
[----:B------:R-:W-:Y:S06]  /*30900*/  BRA `(.L_x_603) ;  /* 0x00000000006c7947 */ /* 0x000fec0003800000 */
.L_x_604:
[----:B------:R-:W-:Y:S01]  /*30910*/  LOP3.LUT R10, R11, 0xff800000, RZ, 0xc0, !PT ;  /* 0xff8000000b0a7812 */ /* 0x000fe200078ec0ff */
[----:B------:R-:W-:Y:S01]  /*30920*/  FMUL R2, R25, 1.2732396125793457031 ;  /* 0x3fa2f98419027820 */ /* 0x000fe20000400000 */
[----:B------:R-:W-:Y:S01]  /*30930*/  IMAD.MOV.U32 R21, RZ, RZ, 0x7fffffff ;  /* 0x7fffffffff157424 */ /* 0x000fe200078e00ff */
[----:B------:R-:W-:Y:S01]  /*30940*/  LOP3.LUT R11, R11, 0x7fffff, RZ, 0xc0, !PT ;  /* 0x007fffff0b0b7812 */ /* 0x000fe200078ec0ff */
[----:B------:R-:W-:Y:S01]  /*30950*/  BSSY.RECONVERGENT B1, `(.L_x_607) ;  /* 0x0000014000017945 */ /* 0x000fe20003800200 */
[----:B------:R-:W-:Y:S01]  /*30960*/  IADD3 R10, PT, PT, R10, -0x3f800000, RZ ;  /* 0xc08000000a0a7810 */ /* 0x000fe20007ffe0ff */
[----:B------:R-:W-:Y:S01]  /*30970*/  FADD R14, |R2|, -RZ ;  /* 0x800000ff020e7221 */ /* 0x000fe20000000200 */
[----:B------:R-:W-:Y:S02]  /*30980*/  LOP3.LUT R11, R11, 0x3f800000, RZ, 0xfc, !PT ;  /* 0x3f8000000b0b7812 */ /* 0x000fe400078efcff */
[----:B------:R-:W-:Y:S02]  /*30990*/  ISETP.NE.AND P1, PT, R10, RZ, PT ;  /* 0x000000ff0a00720c */ /* 0x000fe40003f25270 */
[----:B------:R-:W-:-:S04]  /*309a0*/  ISETP.GT.U32.AND P0, PT, R14, 0x7f7fffff, PT ;  /* 0x7f7fffff0e00780c */ /* 0x000fc80003f04070 */
[----:B------:R-:W-:-:S07]  /*309b0*/  FSEL R21, R21, 8388608, P0 ;  /* 0x4b00000015157808 */ /* 0x000fce0000000000 */
[----:B------:R-:W-:Y:S05]  /*309c0*/  @!P1 BRA `(.L_x_608) ;  /* 0x0000000000309947 */ /* 0x000fea0003800000 */
.L_x_609:
        /* <DEDUP_REMOVED lines=12> */
.L_x_608:
[----:B------:R-:W-:Y:S05]  /*30a90*/  BSYNC.RECONVERGENT B1 ;  /* 0x0000000000017941 */ /* 0x000fea0003800200 */
.L_x_607:
[----:B------:R-:W-:-:S04]  /*30aa0*/  FMUL R10, R11, 1.1920928955078125e-07 ;  /* 0x340000000b0a7820 */ /* 0x000fc80000400000 */
[----:B------:R-:W-:-:S07]  /*30ab0*/  FMUL R11, R21, R10 ;  /* 0x0000000a150b7220 */ /* 0x000fce0000400000 */
.L_x_603:
[----:B------:R-:W-:Y:S05]  /*30ac0*/  BSYNC.RECONVERGENT B0 ;  /* 0x0000000000007941 */ /* 0x000fea0003800200 */
.L_x_602:
        /* <DEDUP_REMOVED lines=28> */
.L_x_612:
        /* <DEDUP_REMOVED lines=13> */
[----:B------:R-:W-:Y:S01]  /*30d60*/  FMUL R29, R2, 12.566370010375976562 ;  /* 0x41490fda021d7820 */ /* 0x000fe20000400000 */
[----:B------:R0:W-:Y:S04]  /*30d70*/  STL [R1+0x34], R23 ;  /* 0x0000341701007387 */ /* 0x0001e80000100800 */
[----:B------:R-:W-:-:S04]  /*30d80*/  SHF.R.U32.HI R11, RZ, 0x17, R29 ;  /* 0x00000017ff0b7819 */ /* 0x000fc8000001161d */
        /* <DEDUP_REMOVED lines=8> */
[----:B------:R-:W-:Y:S01]  /*30e10*/  @P0 LOP3.LUT R11, R11, 0x1f, RZ, 0xc0, !PT ;  /* 0x0000001f0b0b0812 */ /* 0x000fe200078ec0ff */
        /* <DEDUP_REMOVED lines=12> */
[----:B0-----:R-:W-:Y:S02]  /*30ee0*/  LEA.HI R23, R22, R21, RZ, 0x1 ;  /* 0x0000001516177211 */ /* 0x001fe400078f08ff */
[----:B------:R-:W0:Y:S01]  /*30ef0*/  I2F.F64.S64 R10, R10 ;  /* 0x0000000a000a7312 */ /* 0x000e220000301c00 */
[----:B------:R-:W-:-:S02]  /*30f00*/  ISETP.GE.AND P1, PT, R24, RZ, PT ;  /* 0x000000ff1800720c */ /* 0x000fc40003f26270 */
[----:B------:R-:W-:-:S04]  /*30f10*/  IADD3 R21, PT, PT, -R23, RZ, RZ ;  /* 0x000000ff17157210 */ /* 0x000fc80007ffe1ff */
[----:B------:R-:W-:Y:S01]  /*30f20*/  @!P0 MOV R23, R21 ;  /* 0x0000001500178202 */ /* 0x000fe20000000f00 */
[----:B0-----:R-:W-:-:S10]  /*30f30*/  DMUL R14, R10, UR8 ;  /* 0x000000080a0e7c28 */ /* 0x001fd40008000000 */
[----:B------:R-:W0:Y:S02]  /*30f40*/  F2F.F32.F64 R14, R14 ;  /* 0x0000000e000e7310 */ /* 0x000e240000301000 */
[----:B0-----:R-:W-:-:S07]  /*30f50*/  FSEL R10, -R14, R14, !P1 ;  /* 0x0000000e0e0a7208 */ /* 0x001fce0004800100 */
.L_x_611:
[----:B------:R-:W-:Y:S05]  /*30f60*/  BSYNC.RECONVERGENT B0 ;  /* 0x0000000000007941 */ /* 0x000fea0003800200 */
.L_x_610:
[----:B------:R-:W-:Y:S02]  /*30f70*/  HFMA2 R22, -RZ, RZ, 1.0078125, -8.98838043212890625e-05 ;  /* 0x3c0885e4ff167431 */ /* 0x000fe400000001ff */
[----:B------:R-:W-:Y:S02]  /*30f80*/  IMAD.MOV.U32 R21, RZ, RZ, 0x37cbac00 ;  /* 0x37cbac00ff157424 */ /* 0x000fe400078e00ff */
[----:B------:R-:W-:Y:S01]  /*30f90*/  FMUL R11, R10, R10 ;  /* 0x0000000a0a0b7220 */ /* 0x000fe20000400000 */
[----:B------:R-:W-:Y:S01]  /*30fa0*/  LOP3.LUT R15, R23, 0x1, RZ, 0xc0, !PT ;  /* 0x00000001170f7812 */ /* 0x000fe200078ec0ff */
[----:B------:R-:W-:Y:S02]  /*30fb0*/  BSSY.RECONVERGENT B0, `(.L_x_613) ;  /* 0x0000029000007945 */ /* 0x000fe40003800200 */
[----:B------:R-:W-:Y:S01]  /*30fc0*/  FFMA R14, R11, R21, -0.0013887860113754868507 ;  /* 0xbab607ed0b0e7423 */ /* 0x000fe20000000015 */
[----:B------:R-:W-:Y:S02]  /*30fd0*/  ISETP.NE.U32.AND P0, PT, R15, 0x1, PT ;  /* 0x000000010f00780c */ /* 0x000fe40003f05070 */
[----:B------:R-:W-:-:S02]  /*30fe0*/  IADD3 R15, PT, PT, R23, 0x1, RZ ;  /* 0x00000001170f7810 */ /* 0x000fc40007ffe0ff */
[----:B------:R-:W-:Y:S02]  /*30ff0*/  MOV R23, 0x3e2aaaa8 ;  /* 0x3e2aaaa800177802 */ /* 0x000fe40000000f00 */
[----:B------:R-:W-:Y:S02]  /*31000*/  FSEL R14, R14, -0.00019574658654164522886, P0 ;  /* 0xb94d41530e0e7808 */ /* 0x000fe40000000000 */
[----:B------:R-:W-:Y:S02]  /*31010*/  FSEL R24, R22, 0.041666727513074874878, !P0 ;  /* 0x3d2aaabb16187808 */ /* 0x000fe40004000000 */
[----:B------:R-:W-:Y:S02]  /*31020*/  FSEL R10, R10, 1, !P0 ;  /* 0x3f8000000a0a7808 */ /* 0x000fe40004000000 */
[----:B------:R-:W-:Y:S01]  /*31030*/  FSEL R43, -R23, -0.4999999701976776123, !P0 ;  /* 0xbeffffff172b7808 */ /* 0x000fe20004000100 */
[----:B------:R-:W-:Y:S01]  /*31040*/  FFMA R14, R11, R14, R24 ;  /* 0x0000000e0b0e7223 */ /* 0x000fe20000000018 */
[----:B------:R-:W-:-:S02]  /*31050*/  FSETP.GE.AND P0, PT, |R29|, 105615, PT ;  /* 0x47ce47801d00780b */ /* 0x000fc40003f06200 */
[----:B------:R-:W-:Y:S01]  /*31060*/  LOP3.LUT P1, RZ, R15, 0x2, RZ, 0xc0, !PT ;  /* 0x000000020fff7812 */ /* 0x000fe2000782c0ff */
[C---:B------:R-:W-:Y:S01]  /*31070*/  FFMA R15, R11.reuse, R10, RZ ;  /* 0x0000000a0b0f7223 */ /* 0x040fe200000000ff */
[----:B------:R-:W-:-:S04]  /*31080*/  FFMA R14, R11, R14, R43 ;  /* 0x0000000e0b0e7223 */ /* 0x000fc8000000002b */
[----:B------:R-:W-:-:S07]  /*31090*/  FFMA R40, R15, R14, R10 ;  /* 0x0000000e0f287223 */ /* 0x000fce000000000a */
[----:B------:R-:W-:Y:S01]  /*310a0*/  @P1 FADD R40, RZ, -R40 ;  /* 0x80000028ff281221 */ /* 0x000fe20000000000 */
[----:B------:R-:W-:Y:S06]  /*310b0*/  @!P0 BRA `(.L_x_614) ;  /* 0x0000000000608947 */ /* 0x000fec0003800000 */
[----:B------:R-:W-:-:S13]  /*310c0*/  FSETP.NEU.AND P0, PT, |R29|, +INF , PT ;  /* 0x7f8000001d00780b */ /* 0x000fda0003f0d200 */
[----:B------:R-:W-:Y:S05]  /*310d0*/  @!P0 BRA `(.L_x_614) ;  /* 0x0000000000588947 */ /* 0x000fea0003800000 */
[----:B------:R-:W-:Y:S02]  /*310e0*/  IMAD.SHL.U32 R10, R29, 0x100, RZ ;  /* 0x000001001d0a7824 */ /* 0x000fe400078e00ff */
[----:B------:R-:W-:Y:S01]  /*310f0*/  HFMA2 R24, -RZ, RZ, 0, 0 ;  /* 0x00000000ff187431 */ /* 0x000fe200000001ff */
[----:B------:R-:W-:Y:S01]  /*31100*/  MOV R29, R35 ;  /* 0x00000023001d7202 */ /* 0x000fe20000000f00 */
[----:B------:R-:W0:Y:S01]  /*31110*/  LDCU.64 UR12, c[0x4][URZ] ;  /* 0x01000000ff0c77ac */ /* 0x000e220008000a00 */
[----:B------:R-:W-:Y:S01]  /*31120*/  LOP3.LUT R43, R10, 0x80000000, RZ, 0xfc, !PT ;  /* 0x800000000a2b7812 */ /* 0x000fe200078efcff */
[----:B------:R-:W-:Y:S01]  /*31130*/  UMOV UR8, URZ ;  /* 0x000000ff00087c82 */ /* 0x000fe20008000000 */
[----:B------:R-:W-:-:S05]  /*31140*/  UMOV UR4, URZ ;  /* 0x000000ff00047c82 */ /* 0x000fca0008000000 */
.L_x_615:
        /* <DEDUP_REMOVED lines=13> */
[----:B------:R0:W-:Y:S01]  /*31220*/  STL [R1+0x34], R24 ;  /* 0x0000341801007387 */ /* 0x0001e20000100800 */
[----:B------:R-:W-:-:S07]  /*31230*/  FMUL R29, R2, 12.566370010375976562 ;  /* 0x41490fda021d7820 */ /* 0x000fce0000400000 */
.L_x_614:
[----:B------:R-:W-:Y:S05]  /*31240*/  BSYNC.RECONVERGENT B0 ;  /* 0x0000000000007941 */ /* 0x000fea0003800200 */
.L_x_613:
[----:B------:R-:W-:Y:S01]  /*31250*/  FFMA R10, RZ, 1.4426950216293334961, RZ ;  /* 0x3fb8aa3bff0a7823 */ /* 0x000fe200000000ff */
[----:B0-----:R-:W-:Y:S01]  /*31260*/  HFMA2 R24, -RZ, RZ, 0.64013671875, -15.109375 ;  /* 0x391fcb8eff187431 */ /* 0x001fe200000001ff */
[C---:B------:R-:W-:Y:S01]  /*31270*/  FSETP.GEU.AND P0, PT, R2.reuse, 0.75, PT ;  /* 0x3f4000000200780b */ /* 0x040fe20003f0e000 */
[----:B------:R-:W-:Y:S01]  /*31280*/  BSSY.RECONVERGENT B0, `(.L_x_616) ;  /* 0x0000063000007945 */ /* 0x000fe20003800200 */
[----:B------:R-:W-:Y:S02]  /*31290*/  FADD R10, RZ, R10 ;  /* 0x0000000aff0a7221 */ /* 0x000fe40000000000 */
[----:B------:R-:W-:Y:S02]  /*312a0*/  FSETP.GT.AND P0, PT, R2, 0.25, !P0 ;  /* 0x3e8000000200780b */ /* 0x000fe40004704000 */
[----:B------:R-:W-:-:S04]  /*312b0*/  FFMA R10, RZ, RZ, R10 ;  /* 0x000000ffff0a7223 */ /* 0x000fc8000000000a */
[----:B------:R-:W-:-:S04]  /*312c0*/  FFMA R11, RZ, RZ, R10 ;  /* 0x000000ffff0b7223 */ /* 0x000fc8000000000a */
[----:B------:R-:W-:-:S04]  /*312d0*/  FADD R15, R11, 6 ;  /* 0x40c000000b0f7421 */ /* 0x000fc80000000000 */
[C---:B------:R-:W-:Y:S01]  /*312e0*/  FMUL R10, R15.reuse, -1 ;  /* 0xbf8000000f0a7820 */ /* 0x040fe20000400000 */
[----:B------:R-:W-:-:S03]  /*312f0*/  FADD R14, R15, -6 ;  /* 0xc0c000000f0e7421 */ /* 0x000fc60000000000 */
[----:B------:R-:W0:Y:S01]  /*31300*/  FRND R43, R10 ;  /* 0x0000000a002b7307 */ /* 0x000e220000201000 */
[----:B------:R-:W-:Y:S01]  /*31310*/  FADD R14, R11, -R14 ;  /* 0x8000000e0b0e7221 */ /* 0x000fe20000000000 */
[----:B------:R-:W-:-:S04]  /*31320*/  FADD R15, -R15, -R10 ;  /* 0x8000000a0f0f7221 */ /* 0x000fc80000000100 */
[----:B------:R-:W-:Y:S02]  /*31330*/  FADD R14, -R14, R15 ;  /* 0x0000000f0e0e7221 */ /* 0x000fe40000000100 */
[----:B------:R1:W2:Y:S01]  /*31340*/  F2I.NTZ R15, R10 ;  /* 0x0000000a000f7305 */ /* 0x0002a20000203100 */
[----:B0-----:R-:W-:Y:S01]  /*31350*/  FADD R11, R10, -R43 ;  /* 0x8000002b0a0b7221 */ /* 0x001fe20000000000 */
[----:B------:R-:W-:-:S03]  /*31360*/  FSETP.GT.AND P1, PT, R43, RZ, PT ;  /* 0x000000ff2b00720b */ /* 0x000fc60003f24000 */
[----:B------:R-:W-:Y:S01]  /*31370*/  FADD R11, R14, R11 ;  /* 0x0000000b0e0b7221 */ /* 0x000fe20000000000 */
[----:B------:R-:W-:Y:S02]  /*31380*/  SEL R42, RZ, 0x83000000, P1 ;  /* 0x83000000ff2a7807 */ /* 0x000fe40000800000 */
[----:B------:R-:W-:Y:S01]  /*31390*/  FSETP.GT.AND P1, PT, |R10|, 152, PT ;  /* 0x431800000a00780b */ /* 0x000fe20003f24200 */
[----:B------:R-:W-:Y:S01]  /*313a0*/  FFMA R14, R11, R24, 0.0013391353422775864601 ;  /* 0x3aaf85ed0b0e7423 */ /* 0x000fe20000000018 */
[----:B------:R-:W-:-:S03]  /*313b0*/  FADD R24, -R40, 1 ;  /* 0x3f80000028187421 */ /* 0x000fc60000000100 */
[C---:B------:R-:W-:Y:S01]  /*313c0*/  FFMA R14, R11.reuse, R14, 0.0096188392490148544312 ;  /* 0x3c1d98560b0e7423 */ /* 0x040fe2000000000e */
[----:B------:R-:W-:Y:S01]  /*313d0*/  @P0 FADD R24, -R24, 4 ;  /* 0x4080000018180421 */ /* 0x000fe20000000100 */
[----:B------:R-:W-:Y:S02]  /*313e0*/  FSETP.GEU.AND P0, PT, R10, RZ, PT ;  /* 0x000000ff0a00720b */ /* 0x000fe40003f0e000 */
[----:B------:R-:W-:Y:S01]  /*313f0*/  FFMA R14, R11, R14, 0.055503588169813156128 ;  /* 0x3d6357bb0b0e7423 */ /* 0x000fe2000000000e */
[----:B------:R-:W-:-:S03]  /*31400*/  FMUL R24, R24, 0.60000002384185791016 ;  /* 0x3f19999a18187820 */ /* 0x000fc60000400000 */
[----:B------:R-:W-:Y:S01]  /*31410*/  FFMA R14, R11, R14, 0.24022644758224487305 ;  /* 0x3e75fdec0b0e7423 */ /* 0x000fe2000000000e */
[----:B-1----:R-:W-:-:S03]  /*31420*/  FMUL R10, R24, R24 ;  /* 0x00000018180a7220 */ /* 0x002fc60000400000 */
[----:B------:R-:W-:-:S04]  /*31430*/  FFMA R14, R11, R14, 0.69314718246459960938 ;  /* 0x3f3172180b0e7423 */ /* 0x000fc8000000000e */
[----:B------:R-:W-:Y:S01]  /*31440*/  FFMA R14, R11, R14, 1 ;  /* 0x3f8000000b0e7423 */ /* 0x000fe2000000000e */
[----:B------:R-:W-:Y:S01]  /*31450*/  IADD3 R11, PT, PT, R42, 0x7f000000, RZ ;  /* 0x7f0000002a0b7810 */ /* 0x000fe20007ffe0ff */
[----:B--2---:R-:W-:-:S04]  /*31460*/  IMAD R42, R15, 0x800000, -R42 ;  /* 0x008000000f2a7824 */ /* 0x004fc800078e0a2a */
[----:B------:R-:W-:Y:S01]  /*31470*/  FMUL R11, R14, R11 ;  /* 0x0000000b0e0b7220 */ /* 0x000fe20000400000 */
[----:B------:R-:W-:-:S03]  /*31480*/  FADD R14, R13, R13 ;  /* 0x0000000d0d0e7221 */ /* 0x000fc60000000000 */
[----:B------:R-:W-:Y:S01]  /*31490*/  FMUL R11, R11, R42 ;  /* 0x0000002a0b0b7220 */ /* 0x000fe20000400000 */
[----:B------:R-:W-:Y:S01]  /*314a0*/  @P1 FSEL R11, RZ, +INF , !P0 ;  /* 0x7f800000ff0b1808 */ /* 0x000fe20004000000 */
[----:B------:R-:W-:Y:S01]  /*314b0*/  FFMA R13, -R13, R13, R14 ;  /* 0x0000000d0d0d7223 */ /* 0x000fe2000000010e */
[----:B------:R-:W-:-:S03]  /*314c0*/  FSETP.GE.AND P0, PT, |R29|, 105615, PT ;  /* 0x47ce47801d00780b */ /* 0x000fc60003f06200 */
[----:B------:R-:W-:-:S04]  /*314d0*/  FMUL R10, R10, R11 ;  /* 0x0000000b0a0a7220 */ /* 0x000fc80000400000 */
[-C--:B------:R-:W-:Y:S01]  /*314e0*/  FFMA R20, R39, R10.reuse, R20 ;  /* 0x0000000a27147223 */ /* 0x080fe20000000014 */
[-C--:B------:R-:W-:Y:S01]  /*314f0*/  FFMA R18, R31, R10.reuse, R18 ;  /* 0x0000000a1f127223 */ /* 0x080fe20000000012 */
[----:B------:R-:W-:Y:S01]  /*31500*/  FFMA R16, R41, R10, R16 ;  /* 0x0000000a29107223 */ /* 0x000fe20000000010 */
[----:B------:R-:W-:-:S03]  /*31510*/  MOV R39, R30 ;  /* 0x0000001e00277202 */ /* 0x000fc60000000f00 */
        /* <DEDUP_REMOVED lines=12> */
.L_x_618:
        /* <DEDUP_REMOVED lines=13> */
[----:B------:R-:W-:Y:S01]  /*316b0*/  FMUL R29, R2, 12.566370010375976562 ;  /* 0x41490fda021d7820 */ /* 0x000fe20000400000 */
[----:B------:R0:W-:Y:S04]  /*316c0*/  STL [R1+0x34], R31 ;  /* 0x0000341f01007387 */ /* 0x0001e80000100800 */
[----:B------:R-:W-:-:S04]  /*316d0*/  SHF.R.U32.HI R38, RZ, 0x17, R29 ;  /* 0x00000017ff267819 */ /* 0x000fc8000001161d */
        /* <DEDUP_REMOVED lines=8> */
[----:B------:R-:W-:Y:S01]  /*31760*/  @P0 LOP3.LUT R10, R38, 0x1f, RZ, 0xc0, !PT ;  /* 0x0000001f260a0812 */ /* 0x000fe200078ec0ff */
        /* <DEDUP_REMOVED lines=18> */
[----:B------:R-:W1:Y:S02]  /*31890*/  F2F.F32.F64 R14, R14 ;  /* 0x0000000e000e7310 */ /* 0x000e640000301000 */
[----:B01----:R-:W-:-:S07]  /*318a0*/  FSEL R38, -R14, R14, !P0 ;  /* 0x0000000e0e267208 */ /* 0x003fce0004000100 */
.L_x_617:
[----:B------:R-:W-:Y:S05]  /*318b0*/  BSYNC.RECONVERGENT B0 ;  /* 0x0000000000007941 */ /* 0x000fea0003800200 */
.L_x_616:
[----:B------:R-:W-:Y:S01]  /*318c0*/  FMUL R11, R38, R38 ;  /* 0x00000026260b7220 */ /* 0x000fe20000400000 */
[----:B------:R-:W-:Y:S01]  /*318d0*/  LOP3.LUT R14, R39, 0x1, RZ, 0xc0, !PT ;  /* 0x00000001270e7812 */ /* 0x000fe200078ec0ff */
[----:B------:R-:W-:Y:S01]  /*318e0*/  BSSY.RECONVERGENT B0, `(.L_x_619) ;  /* 0x0000028000007945 */ /* 0x000fe20003800200 */
[----:B------:R-:W-:Y:S01]  /*318f0*/  MOV R30, 0x3d2aaabb ;  /* 0x3d2aaabb001e7802 */ /* 0x000fe20000000f00 */
[----:B------:R-:W-:Y:S01]  /*31900*/  FFMA R10, R11, R21, -0.0013887860113754868507 ;  /* 0xbab607ed0b0a7423 */ /* 0x000fe20000000015 */
[----:B------:R-:W-:Y:S02]  /*31910*/  ISETP.NE.U32.AND P0, PT, R14, 0x1, PT ;  /* 0x000000010e00780c */ /* 0x000fe40003f05070 */
[----:B------:R-:W-:Y:S02]  /*31920*/  MOV R31, 0x3effffff ;  /* 0x3effffff001f7802 */ /* 0x000fe40000000f00 */
[----:B------:R-:W-:Y:S02]  /*31930*/  FSEL R14, R10, -0.00019574658654164522886, !P0 ;  /* 0xb94d41530a0e7808 */ /* 0x000fe40004000000 */
[----:B------:R-:W-:-:S02]  /*31940*/  FSEL R40, R30, 0.0083327032625675201416, !P0 ;  /* 0x3c0885e41e287808 */ /* 0x000fc40004000000 */
[----:B------:R-:W-:Y:S02]  /*31950*/  LOP3.LUT P1, RZ, R39, 0x2, RZ, 0xc0, !PT ;  /* 0x0000000227ff7812 */ /* 0x000fe4000782c0ff */
[----:B------:R-:W-:Y:S01]  /*31960*/  FSEL R10, R38, 1, P0 ;  /* 0x3f800000260a7808 */ /* 0x000fe20000000000 */
[----:B------:R-:W-:Y:S01]  /*31970*/  FFMA R14, R11, R14, R40 ;  /* 0x0000000e0b0e7223 */ /* 0x000fe20000000028 */
[----:B------:R-:W-:Y:S02]  /*31980*/  FSEL R39, -R31, -0.16666662693023681641, !P0 ;  /* 0xbe2aaaa81f277808 */ /* 0x000fe40004000100 */
[----:B------:R-:W-:Y:S01]  /*31990*/  FSETP.GE.AND P0, PT, |R29|, 105615, PT ;  /* 0x47ce47801d00780b */ /* 0x000fe20003f06200 */
[C---:B------:R-:W-:Y:S02]  /*319a0*/  FFMA R15, R11.reuse, R10, RZ ;  /* 0x0000000a0b0f7223 */ /* 0x040fe400000000ff */
[----:B------:R-:W-:-:S04]  /*319b0*/  FFMA R14, R11, R14, R39 ;  /* 0x0000000e0b0e7223 */ /* 0x000fc80000000027 */
[----:B------:R-:W-:-:S04]  /*319c0*/  FFMA R38, R15, R14, R10 ;  /* 0x0000000e0f267223 */ /* 0x000fc8000000000a */
[----:B------:R-:W-:Y:S02]  /*319d0*/  @P1 FADD R38, RZ, -R38 ;  /* 0x80000026ff261221 */ /* 0x000fe40000000000 */
[----:B------:R-:W-:Y:S05]  /*319e0*/  @!P0 BRA `(.L_x_620) ;  /* 0x00000000005c8947 */ /* 0x000fea0003800000 */
[----:B------:R-:W-:-:S13]  /*319f0*/  FSETP.NEU.AND P0, PT, |R29|, +INF , PT ;  /* 0x7f8000001d00780b */ /* 0x000fda0003f0d200 */
[----:B------:R-:W-:Y:S05]  /*31a00*/  @!P0 BRA `(.L_x_620) ;  /* 0x0000000000548947 */ /* 0x000fea0003800000 */
[----:B------:R-:W-:Y:S01]  /*31a10*/  SHF.L.U32 R10, R29, 0x8, RZ ;  /* 0x000000081d0a7819 */ /* 0x000fe200000006ff */
[----:B------:R-:W-:Y:S01]  /*31a20*/  IMAD.MOV.U32 R29, RZ, RZ, RZ ;  /* 0x000000ffff1d7224 */ /* 0x000fe200078e00ff */
[----:B------:R-:W-:Y:S01]  /*31a30*/  MOV R39, R35 ;  /* 0x0000002300277202 */ /* 0x000fe20000000f00 */
[----:B------:R-:W0:Y:S01]  /*31a40*/  LDCU.64 UR12, c[0x4][URZ] ;  /* 0x01000000ff0c77ac */ /* 0x000e220008000a00 */
[----:B------:R-:W-:Y:S01]  /*31a50*/  LOP3.LUT R41, R10, 0x80000000, RZ, 0xfc, !PT ;  /* 0x800000000a297812 */ /* 0x000fe200078efcff */
[----:B------:R-:W-:Y:S01]  /*31a60*/  UMOV UR8, URZ ;  /* 0x000000ff00087c82 */ /* 0x000fe20008000000 */
[----:B------:R-:W-:-:S05]  /*31a70*/  UMOV UR4, URZ ;  /* 0x000000ff00047c82 */ /* 0x000fca0008000000 */
.L_x_621:
        /* <DEDUP_REMOVED lines=13> */
[----:B------:R0:W-:Y:S02]  /*31b50*/  STL [R1+0x34], R29 ;  /* 0x0000341d01007387 */ /* 0x0001e40000100800 */
.L_x_620:
[----:B------:R-:W-:Y:S05]  /*31b60*/  BSYNC.RECONVERGENT B0 ;  /* 0x0000000000007941 */ /* 0x000fea0003800200 */
.L_x_619:
[----:B------:R-:W-:Y:S01]  /*31b70*/  FMUL R41, R2, 6.2831850051879882812 ;  /* 0x40c90fda02297820 */ /* 0x000fe20000400000 */
[----:B------:R-:W-:Y:S01]  /*31b80*/  BSSY.RECONVERGENT B0, `(.L_x_622) ;  /* 0x0000043000007945 */ /* 0x000fe20003800200 */
[-C--:B------:R-:W-:Y:S01]  /*31b90*/  FMUL R19, R19, R38.reuse ;  /* 0x0000002613137220 */ /* 0x080fe20000400000 */
[-C--:B0-----:R-:W-:Y:S01]  /*31ba0*/  FMUL R29, R17, R38.reuse ;  /* 0x00000026111d7220 */ /* 0x081fe20000400000 */
[C---:B------:R-:W-:Y:S01]  /*31bb0*/  FMUL R2, R41.reuse, 0.63661974668502807617 ;  /* 0x3f22f98329027820 */ /* 0x040fe20000400000 */
[----:B------:R-:W-:Y:S01]  /*31bc0*/  FSETP.GE.AND P0, PT, |R41|, 105615, PT ;  /* 0x47ce47802900780b */ /* 0x000fe20003f06200 */
[----:B------:R-:W-:-:S04]  /*31bd0*/  FMUL R39, R12, R38 ;  /* 0x000000260c277220 */ /* 0x000fc80000400000 */
[----:B------:R-:W0:Y:S02]  /*31be0*/  F2I.NTZ R2, R2 ;  /* 0x0000000200027305 */ /* 0x000e240000203100 */
[----:B0-----:R-:W-:-:S05]  /*31bf0*/  I2FP.F32.S32 R10, R2 ;  /* 0x00000002000a7245 */ /* 0x001fca0000201400 */
[----:B------:R-:W-:-:S04]  /*31c00*/  FFMA R11, R10, -1.5707962512969970703, R41 ;  /* 0xbfc90fda0a0b7823 */ /* 0x000fc80000000029 */
[----:B------:R-:W-:-:S04]  /*31c10*/  FFMA R11, R10, -7.5497894158615963534e-08, R11 ;  /* 0xb3a221680a0b7823 */ /* 0x000fc8000000000b */
[----:B------:R-:W-:Y:S01]  /*31c20*/  FFMA R10, R10, -5.3903029534742383927e-15, R11 ;  /* 0xa7c234c50a0a7823 */ /* 0x000fe2000000000b */
        /* <DEDUP_REMOVED lines=12> */
.L_x_624:
        /* <DEDUP_REMOVED lines=39> */
[----:B------:R-:W-:-:S04]  /*31f60*/  IADD3 R12, PT, PT, -R2, RZ, RZ ;  /* 0x000000ff020c7210 */ /* 0x000fc80007ffe1ff */
[----:B------:R-:W-:Y:S01]  /*31f70*/  @!P0 MOV R2, R12 ;  /* 0x0000000c00028202 */ /* 0x000fe20000000f00 */
[----:B0-----:R-:W-:-:S10]  /*31f80*/  DMUL R14, R10, UR8 ;  /* 0x000000080a0e7c28 */ /* 0x001fd40008000000 */
[----:B------:R-:W0:Y:S02]  /*31f90*/  F2F.F32.F64 R14, R14 ;  /* 0x0000000e000e7310 */ /* 0x000e240000301000 */
[----:B0-----:R-:W-:-:S07]  /*31fa0*/  FSEL R10, -R14, R14, !P1 ;  /* 0x0000000e0e0a7208 */ /* 0x001fce0004800100 */
.L_x_623:
[----:B------:R-:W-:Y:S05]  /*31fb0*/  BSYNC.RECONVERGENT B0 ;  /* 0x0000000000007941 */ /* 0x000fea0003800200 */
.L_x_622:
        /* <DEDUP_REMOVED lines=21> */
[----:B------:R-:W-:Y:S01]  /*32110*/  HFMA2 R2, -RZ, RZ, 0, 0 ;  /* 0x00000000ff027431 */ /* 0x000fe200000001ff */
[----:B------:R-:W-:Y:S01]  /*32120*/  MOV R17, R35 ;  /* 0x0000002300117202 */ /* 0x000fe20000000f00 */
[----:B------:R-:W0:Y:S01]  /*32130*/  LDCU.64 UR12, c[0x4][URZ] ;  /* 0x01000000ff0c77ac */ /* 0x000e220008000a00 */
[----:B------:R-:W-:Y:S01]  /*32140*/  LOP3.LUT R41, R41, 0x80000000, RZ, 0xfc, !PT ;  /* 0x8000000029297812 */ /* 0x000fe200078efcff */
[----:B------:R-:W-:Y:S01]  /*32150*/  UMOV UR8, URZ ;  /* 0x000000ff00087c82 */ /* 0x000fe20008000000 */
[----:B------:R-:W-:-:S05]  /*32160*/  UMOV UR4, URZ ;  /* 0x000000ff00047c82 */ /* 0x000fca0008000000 */
.L_x_627:
        /* <DEDUP_REMOVED lines=13> */
[----:B------:R0:W-:Y:S02]  /*32240*/  STL [R1+0x34], R2 ;  /* 0x0000340201007387 */ /* 0x0001e40000100800 */
.L_x_626:
[----:B------:R-:W-:Y:S05]  /*32250*/  BSYNC.RECONVERGENT B0 ;  /* 0x0000000000007941 */ /* 0x000fea0003800200 */
.L_x_625:
[----:B------:R-:W-:Y:S01]  /*32260*/  FMUL R15, R25, 0.5 ;  /* 0x3f000000190f7820 */ /* 0x000fe20000400000 */
[----:B------:R-:W-:Y:S01]  /*32270*/  FADD R12, R12, R12 ;  /* 0x0000000c0c0c7221 */ /* 0x000fe20000000000 */
[----:B------:R-:W-:Y:S01]  /*32280*/  FADD R11, -R13, 1 ;  /* 0x3f8000000d0b7421 */ /* 0x000fe20000000100 */
[----:B------:R-:W-:Y:S01]  /*32290*/  BSSY.RECONVERGENT B0, `(.L_x_628) ;  /* 0x000004b000007945 */ /* 0x000fe20003800200 */
[C---:B------:R-:W-:Y:S01]  /*322a0*/  FMUL R38, R15.reuse, 0.63661974668502807617 ;  /* 0x3f22f9830f267820 */ /* 0x040fe20000400000 */
[----:B------:R-:W-:Y:S01]  /*322b0*/  FADD R12, -R12, 2 ;  /* 0x400000000c0c7421 */ /* 0x000fe20000000100 */
[----:B------:R-:W-:-:S03]  /*322c0*/  FSETP.GE.AND P0, PT, |R15|, 105615, PT ;  /* 0x47ce47800f00780b */ /* 0x000fc60003f06200 */
[----:B------:R-:W-:Y:S01]  /*322d0*/  FMUL R11, R12, R11 ;  /* 0x0000000b0c0b7220 */ /* 0x000fe20000400000 */
[----:B------:R-:W1:Y:S03]  /*322e0*/  F2I.NTZ R38, R38 ;  /* 0x0000002600267305 */ /* 0x000e660000203100 */
[----:B------:R-:W-:-:S04]  /*322f0*/  FFMA R11, R24, R13, R11 ;  /* 0x0000000d180b7223 */ /* 0x000fc8000000000b */
[-C--:B0-----:R-:W-:Y:S01]  /*32300*/  FFMA R2, R18, R11.reuse, R29 ;  /* 0x0000000b12027223 */ /* 0x081fe2000000001d */
[-C--:B------:R-:W-:Y:S01]  /*32310*/  FFMA R19, R20, R11.reuse, R19 ;  /* 0x0000000b14137223 */ /* 0x080fe20000000013 */
[----:B------:R-:W-:Y:S02]  /*32320*/  FFMA R39, R16, R11, R39 ;  /* 0x0000000b10277223 */ /* 0x000fe40000000027 */
[----:B------:R-:W-:Y:S01]  /*32330*/  FFMA R28, R33, -R28, R2 ;  /* 0x8000001c211c7223 */ /* 0x000fe20000000002 */
[----:B------:R-:W-:Y:S01]  /*32340*/  FFMA R27, R34, -R27, R19 ;  /* 0x8000001b221b7223 */ /* 0x000fe20000000013 */
[----:B------:R-:W-:Y:S01]  /*32350*/  FADD R32, -R32, R39 ;  /* 0x0000002720207221 */ /* 0x000fe20000000100 */
[-C--:B-1----:R-:W-:Y:S02]  /*32360*/  I2FP.F32.S32 R10, R38.reuse ;  /* 0x00000026000a7245 */ /* 0x082fe40000201400 */
        /* <DEDUP_REMOVED lines=17> */
.L_x_630:
        /* <DEDUP_REMOVED lines=44> */
.L_x_629:
[----:B------:R-:W-:Y:S05]  /*32740*/  BSYNC.RECONVERGENT B0 ;  /* 0x0000000000007941 */ /* 0x000fea0003800200 */
.L_x_628:
        /* <DEDUP_REMOVED lines=27> */
.L_x_633:
        /* <DEDUP_REMOVED lines=14> */
.L_x_632:
[----:B------:R-:W-:Y:S05]  /*329e0*/  BSYNC.RECONVERGENT B0 ;  /* 0x0000000000007941 */ /* 0x000fea0003800200 */
.L_x_631:
[----:B------:R-:W-:Y:S01]  /*329f0*/  FSETP.GE.AND P0, PT, |R15|, 105615, PT ;  /* 0x47ce47800f00780b */ /* 0x000fe20003f06200 */
[----:B------:R-:W-:Y:S01]  /*32a00*/  BSSY.RECONVERGENT B0, `(.L_x_634) ;  /* 0x000003a000007945 */ /* 0x000fe20003800200 */
[----:B0-----:R-:W-:-:S11]  /*32a10*/  MOV R2, R18 ;  /* 0x0000001200027202 */ /* 0x001fd60000000f00 */
        /* <DEDUP_REMOVED lines=12> */
.L_x_636:
        /* <DEDUP_REMOVED lines=44> */
.L_x_635:
[----:B------:R-:W-:Y:S05]  /*32da0*/  BSYNC.RECONVERGENT B0 ;  /* 0x0000000000007941 */ /* 0x000fea0003800200 */
.L_x_634:
        /* <DEDUP_REMOVED lines=21> */
[----:B------:R-:W0:Y:S02]  /*32f00*/  LDCU.64 UR12, c[0x4][URZ] ;  /* 0x01000000ff0c77ac */ /* 0x000e240008000a00 */
[----:B------:R-:W-:Y:S01]  /*32f10*/  LOP3.LUT R19, R15, 0x80000000, RZ, 0xfc, !PT ;  /* 0x800000000f137812 */ /* 0x000fe200078efcff */
[----:B------:R-:W-:Y:S01]  /*32f20*/  UMOV UR8, URZ ;  /* 0x000000ff00087c82 */ /* 0x000fe20008000000 */
[----:B------:R-:W-:-:S05]  /*32f30*/  UMOV UR4, URZ ;  /* 0x000000ff00047c82 */ /* 0x000fca0008000000 */
.L_x_639:
        /* <DEDUP_REMOVED lines=14> */
.L_x_638:
[----:B------:R-:W-:Y:S05]  /*33020*/  BSYNC.RECONVERGENT B0 ;  /* 0x0000000000007941 */ /* 0x000fea0003800200 */
.L_x_637:
[----:B------:R-:W-:-:S04]  /*33030*/  FMUL R11, RZ, R17 ;  /* 0x00000011ff0b7220 */ /* 0x000fc80000400000 */
[CC--:B0-----:R-:W-:Y:S01]  /*33040*/  FMUL R2, R27.reuse, R11.reuse ;  /* 0x0000000b1b027220 */ /* 0x0c1fe20000400000 */
[-C--:B------:R-:W-:Y:S01]  /*33050*/  FMUL R10, RZ, -R11.reuse ;  /* 0x8000000bff0a7220 */ /* 0x080fe20000400000 */
[-C--:B------:R-:W-:Y:S01]  /*33060*/  FMUL R15, R28, R11.reuse ;  /* 0x0000000b1c0f7220 */ /* 0x080fe20000400000 */
[----:B------:R-:W-:Y:S01]  /*33070*/  FMUL R21, R32, R11 ;  /* 0x0000000b20157220 */ /* 0x000fe20000400000 */
[-C--:B------:R-:W-:Y:S01]  /*33080*/  FFMA R2, RZ, R13.reuse, R2 ;  /* 0x0000000dff027223 */ /* 0x080fe20000000002 */
[----:B------:R-:W-:-:S03]  /*33090*/  FFMA R10, R27, R13, R10 ;  /* 0x0000000d1b0a7223 */ /* 0x000fc6000000000a */
[----:B------:R-:W-:Y:S01]  /*330a0*/  FADD R19, R2, R15 ;  /* 0x0000000f02137221 */ /* 0x000fe20000000000 */
[--C-:B------:R-:W-:Y:S01]  /*330b0*/  FADD R12, R10, -R21.reuse ;  /* 0x800000150a0c7221 */ /* 0x100fe20000000000 */
[----:B------:R-:W-:Y:S02]  /*330c0*/  FFMA R2, R28, R13, R21 ;  /* 0x0000000d1c027223 */ /* 0x000fe40000000015 */
[-C--:B------:R-:W-:Y:S01]  /*330d0*/  FFMA R10, R32, R17.reuse, R19 ;  /* 0x00000011200a7223 */ /* 0x080fe20000000013 */
[----:B------:R-:W-:Y:S01]  /*330e0*/  FFMA R12, R28, R17, R12 ;  /* 0x000000111c0c7223 */ /* 0x000fe2000000000c */
[----:B------:R-:W-:Y:S01]  /*330f0*/  FFMA R32, R32, R13, -R15 ;  /* 0x0000000d20207223 */ /* 0x000fe2000000080f */
[-C--:B------:R-:W-:Y:S01]  /*33100*/  FFMA R14, -RZ, R11.reuse, R2 ;  /* 0x0000000bff0e7223 */ /* 0x080fe20000000102 */
[C---:B------:R-:W-:Y:S01]  /*33110*/  FMUL R16, R11.reuse, R10 ;  /* 0x0000000a0b107220 */ /* 0x040fe20000400000 */
[-C--:B------:R-:W-:Y:S01]  /*33120*/  FMUL R19, R11, R12.reuse ;  /* 0x0000000c0b137220 */ /* 0x080fe20000400000 */
[C---:B------:R-:W-:Y:S01]  /*33130*/  FFMA R2, R27.reuse, R11, R32 ;  /* 0x0000000b1b027223 */ /* 0x040fe20000000020 */
[----:B------:R-:W-:Y:S01]  /*33140*/  FFMA R14, -R27, R17, R14 ;  /* 0x000000111b0e7223 */ /* 0x000fe2000000010e */
[-CC-:B------:R-:W-:Y:S01]  /*33150*/  FFMA R15, R13, R12.reuse, R16.reuse ;  /* 0x0000000c0d0f7223 */ /* 0x180fe20000000010 */
[C---:B------:R-:W-:Y:S01]  /*33160*/  FFMA R12, -R17.reuse, R12, R16 ;  /* 0x0000000c110c7223 */ /* 0x040fe20000000110 */
[----:B------:R-:W-:Y:S01]  /*33170*/  FFMA R10, R17, R10, R19 ;  /* 0x0000000a110a7223 */ /* 0x000fe20000000013 */
[----:B------:R-:W-:-:S02]  /*33180*/  IMAD.MOV.U32 R27, RZ, RZ, 0x0 ;  /* 0x00000000ff1b7424 */ /* 0x000fc400078e00ff */
[----:B------:R-:W-:Y:S01]  /*33190*/  FFMA R2, -RZ, R17, R2 ;  /* 0x00000011ff027223 */ /* 0x000fe20000000102 */
[-C--:B------:R-:W-:Y:S01]  /*331a0*/  FFMA R15, R17, R14.reuse, R15 ;  /* 0x0000000e110f7223 */ /* 0x080fe2000000000f */
[-C--:B------:R-:W-:Y:S01]  /*331b0*/  FFMA R12, R13, R14.reuse, R12 ;  /* 0x0000000e0d0c7223 */ /* 0x080fe2000000000c */
[C---:B------:R-:W-:Y:S02]  /*331c0*/  FFMA R14, -R11.reuse, R14, R10 ;  /* 0x0000000e0b0e7223 */ /* 0x040fe4000000010a */
[CC--:B------:R-:W-:Y:S01]  /*331d0*/  FFMA R10, -R11.reuse, R2.reuse, R15 ;  /* 0x000000020b0a7223 */ /* 0x0c0fe2000000010f */
[-C--:B------:R-:W-:Y:S01]  /*331e0*/  FFMA R11, R11, R2.reuse, R12 ;  /* 0x000000020b0b7223 */ /* 0x080fe2000000000c */
[----:B------:R-:W-:Y:S01]  /*331f0*/  FFMA R15, R13, R2, R14 ;  /* 0x000000020d0f7223 */ /* 0x000fe2000000000e */
[----:B------:R-:W-:Y:S06]  /*33200*/  RET.REL.NODEC R26 `(_Z15ker_mesh_shaderf4quatjjP10triangle_t) ;  /* 0xfffffccc1a7c7950 */ /* 0x000fec0003c3ffff */
        .type           $_Z15ker_mesh_shaderf4quatjjP10triangle_t$_Z7ev_push3jetS_fi,@function
        .size           $_Z15ker_mesh_shaderf4quatjjP10triangle_t$_Z7ev_push3jetS_fi,($_Z15ker_mesh_shaderf4quatjjP10triangle_t$_Z8ev_twist3jetS_fi - $_Z15ker_mesh_shaderf4quatjjP10triangle_t$_Z7ev_push3jetS_fi)
$_Z15ker_mesh_shaderf4quatjjP10triangle_t$_Z7ev_push3jetS_fi:
[C---:B------:R-:W-:Y:S01]  /*33210*/  FMUL R14, R19.reuse, 0.63661974668502807617 ;  /* 0x3f22f983130e7820 */ /* 0x040fe20000400000 */
[----:B------:R-:W-:Y:S01]  /*33220*/  HFMA2 R26, -RZ, RZ, 0.487060546875, -0.0625 ;  /* 0x37cbac00ff1a7431 */ /* 0x000fe200000001ff */
[----:B------:R-:W-:Y:S01]  /*33230*/  MOV R2, 0x394d4153 ;  /* 0x394d415300027802 */ /* 0x000fe20000000f00 */
[----:B------:R-:W-:Y:S01]  /*33240*/  FFMA R13, RZ, RZ, RZ ;  /* 0x000000ffff0d7223 */ /* 0x000fe200000000ff */
[----:B------:R-:W0:Y:S01]  /*33250*/  F2I.NTZ R17, R14 ;  /* 0x0000000e00117305 */ /* 0x000e220000203100 */
[----:B------:R-:W-:Y:S01]  /*33260*/  FSETP.GE.AND P0, PT, |R19|, 105615, PT ;  /* 0x47ce47801300780b */ /* 0x000fe20003f06200 */
[----:B------:R-:W1:Y:S01]  /*33270*/  LDCU.64 UR10, c[0x0][0x358] ;  /* 0x00006b00ff0a77ac */ /* 0x000e620008000a00 */
[----:B------:R-:W-:Y:S01]  /*33280*/  FFMA R2, RZ, -R2, 0.0083327032625675201416 ;  /* 0x3c0885e4ff027423 */ /* 0x000fe20000000802 */
[----:B------:R-:W-:Y:S01]  /*33290*/  BSSY.RECONVERGENT B0, `(.L_x_640) ;  /* 0x000004b000007945 */ /* 0x000fe20003800200 */
[----:B------:R-:W-:Y:S02]  /*332a0*/  VIADD R16, R1, 0x1c ;  /* 0x0000001c01107836 */ /* 0x000fe40000000000 */
[----:B------:R-:W-:Y:S01]  /*332b0*/  FFMA R12, RZ, R26, -0.0013887860113754868507 ;  /* 0xbab607edff0c7423 */ /* 0x000fe2000000001a */
[----:B------:R-:W-:-:S03]  /*332c0*/  FFMA R2, RZ, R2, -0.16666662693023681641 ;  /* 0xbe2aaaa8ff027423 */ /* 0x000fc60000000002 */
[----:B------:R-:W-:Y:S01]  /*332d0*/  FFMA R12, RZ, R12, 0.041666727513074874878 ;  /* 0x3d2aaabbff0c7423 */ /* 0x000fe2000000000c */
[----:B------:R-:W-:Y:S01]  /*332e0*/  FFMA R13, R13, R2, RZ ;  /* 0x000000020d0d7223 */ /* 0x000fe200000000ff */
[----:B0-----:R-:W-:Y:S02]  /*332f0*/  I2FP.F32.S32 R34, R17 ;  /* 0x0000001100227245 */ /* 0x001fe40000201400 */
[----:B------:R-:W-:Y:S01]  /*33300*/  FFMA R12, RZ, R12, -0.4999999701976776123 ;  /* 0xbeffffffff0c7423 */ /* 0x000fe2000000000c */
[----:B------:R-:W-:Y:S01]  /*33310*/  FMUL R29, RZ, R13 ;  /* 0x0000000dff1d7220 */ /* 0x000fe20000400000 */
[----:B------:R-:W-:Y:S01]  /*33320*/  MOV R28, R17 ;  /* 0x00000011001c7202 */ /* 0x000fe20000000f00 */
[----:B------:R-:W-:Y:S01]  /*33330*/  FFMA R15, R34, -1.5707962512969970703, R19 ;  /* 0xbfc90fda220f7823 */ /* 0x000fe20000000013 */
[----:B------:R-:W-:-:S03]  /*33340*/  FFMA R14, RZ, R12, 1 ;  /* 0x3f800000ff0e7423 */ /* 0x000fc6000000000c */
[----:B------:R-:W-:Y:S01]  /*33350*/  FFMA R15, R34, -7.5497894158615963534e-08, R15 ;  /* 0xb3a22168220f7823 */ /* 0x000fe2000000000f */
[----:B------:R-:W-:Y:S01]  /*33360*/  FMUL R40, RZ, R14 ;  /* 0x0000000eff287220 */ /* 0x000fe20000400000 */
[----:B------:R-:W-:Y:S02]  /*33370*/  FADD R35, R14, R29 ;  /* 0x0000001d0e237221 */ /* 0x000fe40000000000 */
[----:B------:R-:W-:Y:S01]  /*33380*/  FFMA R34, R34, -5.3903029534742383927e-15, R15 ;  /* 0xa7c234c522227823 */ /* 0x000fe2000000000f */
[----:B------:R-:W-:Y:S01]  /*33390*/  MOV R15, R19 ;  /* 0x00000013000f7202 */ /* 0x000fe20000000f00 */
[----:B------:R-:W-:-:S03]  /*333a0*/  FADD R37, R40, R29 ;  /* 0x0000001d28257221 */ /* 0x000fc60000000000 */
[----:B------:R-:W-:Y:S01]  /*333b0*/  MOV R18, R34 ;  /* 0x0000002200127202 */ /* 0x000fe20000000f00 */
[----:B-1----:R-:W-:Y:S06]  /*333c0*/  @!P0 BRA `(.L_x_641) ;  /* 0x0000000000dc8947 */ /* 0x002fec0003800000 */
        /* <DEDUP_REMOVED lines=11> */
.L_x_642:
        /* <DEDUP_REMOVED lines=44> */
.L_x_641:
[----:B------:R-:W-:Y:S05]  /*33740*/  BSYNC.RECONVERGENT B0 ;  /* 0x0000000000007941 */ /* 0x000fea0003800200 */
.L_x_640:
[----:B------:R-:W-:Y:S01]  /*33750*/  LOP3.LUT R2, R17, 0x1, RZ, 0xc0, !PT ;  /* 0x0000000111027812 */ /* 0x000fe200078ec0ff */
[----:B------:R-:W-:Y:S01]  /*33760*/  FMUL R19, R18, R18 ;  /* 0x0000001212137220 */ /* 0x000fe20000400000 */
[----:B------:R-:W-:Y:S01]  /*33770*/  MOV R12, 0x3effffff ;  /* 0x3effffff000c7802 */ /* 0x000fe20000000f00 */
[----:B------:R-:W-:Y:S01]  /*33780*/  BSSY.RECONVERGENT B0, `(.L_x_643) ;  /* 0x0000049000007945 */ /* 0x000fe20003800200 */
[----:B------:R-:W-:Y:S01]  /*33790*/  ISETP.NE.U32.AND P0, PT, R2, 0x1, PT ;  /* 0x000000010200780c */ /* 0x000fe20003f05070 */
[----:B------:R-:W-:Y:S02]  /*337a0*/  HFMA2 R2, -RZ, RZ, 1.291015625, -0.052581787109375 ;  /* 0x3d2aaabbff027431 */ /* 0x000fe400000001ff */
[----:B------:R-:W-:Y:S01]  /*337b0*/  FFMA R20, R19, R26, -0.0013887860113754868507 ;  /* 0xbab607ed13147423 */ /* 0x000fe2000000001a */
[----:B------:R-:W-:Y:S01]  /*337c0*/  LOP3.LUT P1, RZ, R17, 0x2, RZ, 0xc0, !PT ;  /* 0x0000000211ff7812 */ /* 0x000fe2000782c0ff */
[----:B------:R-:W-:Y:S01]  /*337d0*/  IMAD.MOV.U32 R24, RZ, RZ, R28 ;  /* 0x000000ffff187224 */ /* 0x000fe200078e001c */
[----:B------:R-:W-:-:S02]  /*337e0*/  FSEL R18, R18, 1, P0 ;  /* 0x3f80000012127808 */ /* 0x000fc40000000000 */
[----:B------:R-:W-:Y:S02]  /*337f0*/  FSEL R20, R20, -0.00019574658654164522886, !P0 ;  /* 0xb94d415314147808 */ /* 0x000fe40004000000 */
[----:B------:R-:W-:Y:S01]  /*33800*/  FSEL R21, -R12, -0.16666662693023681641, !P0 ;  /* 0xbe2aaaa80c157808 */ /* 0x000fe20004000100 */
[----:B------:R-:W-:Y:S01]  /*33810*/  FFMA R17, R19, R18, RZ ;  /* 0x0000001213117223 */ /* 0x000fe200000000ff */
[----:B------:R-:W-:Y:S02]  /*33820*/  FSEL R22, R2, 0.0083327032625675201416, !P0 ;  /* 0x3c0885e402167808 */ /* 0x000fe40004000000 */
[----:B------:R-:W-:-:S03]  /*33830*/  FSETP.GE.AND P0, PT, |R15|, 105615, PT ;  /* 0x47ce47800f00780b */ /* 0x000fc60003f06200 */
[----:B------:R-:W-:-:S04]  /*33840*/  FFMA R20, R19, R20, R22 ;  /* 0x0000001413147223 */ /* 0x000fc80000000016 */
[----:B------:R-:W-:-:S04]  /*33850*/  FFMA R20, R19, R20, R21 ;  /* 0x0000001413147223 */ /* 0x000fc80000000015 */
[----:B------:R-:W-:Y:S01]  /*33860*/  FFMA R18, R17, R20, R18 ;  /* 0x0000001411127223 */ /* 0x000fe20000000012 */
[----:B------:R-:W-:-:S03]  /*33870*/  MOV R17, R34 ;  /* 0x0000002200117202 */ /* 0x000fc60000000f00 */
        /* <DEDUP_REMOVED lines=13> */
.L_x_645:
        /* <DEDUP_REMOVED lines=44> */
.L_x_644:
[----:B------:R-:W-:Y:S05]  /*33c10*/  BSYNC.RECONVERGENT B0 ;  /* 0x0000000000007941 */ /* 0x000fea0003800200 */
.L_x_643:
[----:B------:R-:W-:Y:S01]  /*33c20*/  FMUL R19, R17, R17 ;  /* 0x0000001111137220 */ /* 0x000fe20000400000 */
[C---:B------:R-:W-:Y:S01]  /*33c30*/  LOP3.LUT R21, R24.reuse, 0x1, RZ, 0xc0, !PT ;  /* 0x0000000118157812 */ /* 0x040fe200078ec0ff */
[----:B------:R-:W-:Y:S01]  /*33c40*/  HFMA2 R33, -RZ, RZ, 1.541015625, -0.052001953125 ;  /* 0x3e2aaaa8ff217431 */ /* 0x000fe200000001ff */
[----:B------:R-:W-:Y:S01]  /*33c50*/  MOV R32, 0x3c0885e4 ;  /* 0x3c0885e400207802 */ /* 0x000fe20000000f00 */
[----:B------:R-:W-:Y:S01]  /*33c60*/  FFMA R20, R19, R26, -0.0013887860113754868507 ;  /* 0xbab607ed13147423 */ /* 0x000fe2000000001a */
[----:B------:R-:W-:Y:S01]  /*33c70*/  ISETP.NE.U32.AND P0, PT, R21, 0x1, PT ;  /* 0x000000011500780c */ /* 0x000fe20003f05070 */
[----:B------:R-:W-:Y:S01]  /*33c80*/  FMUL R27, RZ, -R13 ;  /* 0x8000000dff1b7220 */ /* 0x000fe20000400000 */
[----:B------:R-:W-:Y:S01]  /*33c90*/  IADD3 R21, PT, PT, R24, 0x1, RZ ;  /* 0x0000000118157810 */ /* 0x000fe20007ffe0ff */
[----:B------:R-:W-:Y:S01]  /*33ca0*/  BSSY.RECONVERGENT B0, `(.L_x_646) ;  /* 0x000004d000007945 */ /* 0x000fe20003800200 */
[----:B------:R-:W-:Y:S01]  /*33cb0*/  FSEL R20, R20, -0.00019574658654164522886, P0 ;  /* 0xb94d415314147808 */ /* 0x000fe20000000000 */
[----:B------:R-:W-:Y:S01]  /*33cc0*/  FADD R38, -R13, R40 ;  /* 0x000000280d267221 */ /* 0x000fe20000000100 */
[----:B------:R-:W-:Y:S01]  /*33cd0*/  FSEL R22, R32, 0.041666727513074874878, !P0 ;  /* 0x3d2aaabb20167808 */ /* 0x000fe20004000000 */
[----:B------:R-:W-:Y:S01]  /*33ce0*/  IMAD.MOV.U32 R36, RZ, RZ, R28 ;  /* 0x000000ffff247224 */ /* 0x000fe200078e001c */
[----:B------:R-:W-:Y:S01]  /*33cf0*/  LOP3.LUT P1, RZ, R21, 0x2, RZ, 0xc0, !PT ;  /* 0x0000000215ff7812 */ /* 0x000fe2000782c0ff */
[----:B------:R-:W-:Y:S01]  /*33d00*/  FADD R30, R40, R27 ;  /* 0x0000001b281e7221 */ /* 0x000fe20000000000 */
[----:B------:R-:W-:Y:S01]  /*33d10*/  FSEL R17, R17, 1, !P0 ;  /* 0x3f80000011117808 */ /* 0x000fe20004000000 */
[----:B------:R-:W-:Y:S01]  /*33d20*/  FFMA R22, R19, R20, R22 ;  /* 0x0000001413167223 */ /* 0x000fe20000000016 */
[----:B------:R-:W-:-:S02]  /*33d30*/  FSEL R21, -R33, -0.4999999701976776123, !P0 ;  /* 0xbeffffff21157808 */ /* 0x000fc40004000100 */
        /* <DEDUP_REMOVED lines=23> */
.L_x_648:
        /* <DEDUP_REMOVED lines=44> */
.L_x_647:
[----:B------:R-:W-:Y:S05]  /*34170*/  BSYNC.RECONVERGENT B0 ;  /* 0x0000000000007941 */ /* 0x000fea0003800200 */
.L_x_646:
        /* <DEDUP_REMOVED lines=30> */
.L_x_651:
        /* <DEDUP_REMOVED lines=44> */
.L_x_650:
[----:B------:R-:W-:Y:S05]  /*34620*/  BSYNC.RECONVERGENT B0 ;  /* 0x0000000000007941 */ /* 0x000fea0003800200 */
.L_x_649:
        /* <DEDUP_REMOVED lines=16> */
[----:B------:R-:W-:-:S03]  /*34730*/  IMAD.MOV.U32 R24, RZ, RZ, R34 ;  /* 0x000000ffff187224 */ /* 0x000fc600078e0022 */
        /* <DEDUP_REMOVED lines=19> */
.L_x_654:
        /* <DEDUP_REMOVED lines=44> */
.L_x_653:
[----:B------:R-:W-:Y:S05]  /*34b30*/  BSYNC.RECONVERGENT B0 ;  /* 0x0000000000007941 */ /* 0x000fea0003800200 */
.L_x_652:
        /* <DEDUP_REMOVED lines=29> */
.L_x_657:
        /* <DEDUP_REMOVED lines=44> */
.L_x_656:
[----:B------:R-:W-:Y:S05]  /*34fd0*/  BSYNC.RECONVERGENT B0 ;  /* 0x0000000000007941 */ /* 0x000fea0003800200 */
.L_x_655:
[----:B------:R-:W0:Y:S01]  /*34fe0*/  F2F.F64.F32 R32, R15 ;  /* 0x0000000f00207310 */ /* 0x000e220000201800 */
[----:B------:R-:W-:Y:S01]  /*34ff0*/  LOP3.LUT R24, R28, 0x1, RZ, 0xc0, !PT ;  /* 0x000000011c187812 */ /* 0x000fe200078ec0ff */
[----:B------:R-:W-:Y:S01]  /*35000*/  FMUL R25, R34, R34 ;  /* 0x0000002222197220 */ /* 0x000fe20000400000 */
[----:B------:R-:W-:Y:S01]  /*35010*/  UMOV UR8, 0x54442d18 ;  /* 0x54442d1800087882 */ /* 0x000fe20000000000 */
[----:B------:R-:W-:Y:S01]  /*35020*/  UMOV UR9, 0x3ff921fb ;  /* 0x3ff921fb00097882 */ /* 0x000fe20000000000 */
[----:B------:R-:W-:Y:S01]  /*35030*/  ISETP.NE.U32.AND P0, PT, R24, 0x1, PT ;  /* 0x000000011800780c */ /* 0x000fe20003f05070 */
[----:B------:R-:W-:Y:S01]  /*35040*/  FFMA R26, R25, R26, -0.0013887860113754868507 ;  /* 0xbab607ed191a7423 */ /* 0x000fe2000000001a */
[----:B------:R-:W-:Y:S01]  /*35050*/  LOP3.LUT P1, RZ, R28, 0x2, RZ, 0xc0, !PT ;  /* 0x000000021cff7812 */ /* 0x000fe2000782c0ff */
        /* <DEDUP_REMOVED lines=59> */
[----:B------:R-:W-:Y:S01]  /*35410*/  FFMA R25, R25, 2, -R12 ;  /* 0x4000000019197823 */ /* 0x000fe2000000080c */
[----:B------:R-:W-:Y:S01]  /*35420*/  IMAD.MOV.U32 R39, RZ, RZ, 0x391fcb8e ;  /* 0x391fcb8eff277424 */ /* 0x000fe200078e00ff */
[----:B------:R-:W-:Y:S02]  /*35430*/  FSETP.GT.AND P3, PT, |R12|, 152, PT ;  /* 0x431800000c00780b */ /* 0x000fe40003f64200 */
[----:B------:R-:W-:Y:S02]  /*35440*/  FFMA R25, R2, 2, R25 ;  /* 0x4000000002197823 */ /* 0x000fe40000000019 */
        /* <DEDUP_REMOVED lines=9> */
[----:B------:R-:W-:Y:S01]  /*354e0*/  FSETP.GEU.AND P2, PT, R12, RZ, PT ;  /* 0x000000ff0c00720b */ /* 0x000fe20003f4e000 */
[----:B------:R-:W-:Y:S01]  /*354f0*/  FFMA R31, R2, R31, 0.69314718246459960938 ;  /* 0x3f317218021f7423 */ /* 0x000fe2000000001f */
[----:B------:R-:W-:Y:S02]  /*35500*/  IADD3 R28, PT, PT, R25, 0x7f000000, RZ ;  /* 0x7f000000191c7810 */ /* 0x000fe40007ffe0ff */
[----:B-1----:R-:W-:Y:S01]  /*35510*/  LEA R26, R26, -R25, 0x17 ;  /* 0x800000191a1a7211 */ /* 0x002fe200078eb8ff */
[----:B------:R-:W-:Y:S01]  /*35520*/  FFMA R31, R2, R31, 1 ;  /* 0x3f800000021f7423 */ /* 0x000fe2000000001f */
[----:B------:R-:W-:Y:S01]  /*35530*/  @!P0 FADD R2, R15, R15 ;  /* 0x0000000f0f028221 */ /* 0x000fe20000000000 */
[----:B------:R-:W-:-:S02]  /*35540*/  FSEL R25, RZ, +INF , !P2 ;  /* 0x7f800000ff197808 */ /* 0x000fc40005000000 */
[----:B------:R-:W-:-:S04]  /*35550*/  FMUL R31, R28, R31 ;  /* 0x0000001f1c1f7220 */ /* 0x000fc80000400000 */
[----:B------:R-:W-:Y:S01]  /*35560*/  @!P3 FMUL R25, R26, R31 ;  /* 0x0000001f1a19b220 */ /* 0x000fe20000400000 */
[----:B------:R-:W-:-:S07]  /*35570*/  @!P0 LOP3.LUT R25, R2, 0x7fffffff, RZ, 0xc0, !PT ;  /* 0x7fffffff02198812 */ /* 0x000fce00078ec0ff */
.L_x_661:
[----:B------:R-:W-:Y:S05]  /*35580*/  BSYNC.RECONVERGENT B0 ;  /* 0x0000000000007941 */ /* 0x000fea0003800200 */
.L_x_660:
[----:B------:R-:W-:Y:S01]  /*35590*/  BSSY.RECONVERGENT B3, `(.L_x_662) ;  /* 0x0000012000037945 */ /* 0x000fe20003800200 */
[----:B------:R-:W-:-:S03]  /*355a0*/  HFMA2 R2, -RZ, RZ, 0, 0 ;  /* 0x00000000ff027431 */ /* 0x000fc600000001ff */
        /* <DEDUP_REMOVED lines=14> */
.L_x_665:
[----:B------:R-:W-:Y:S05]  /*35690*/  BSYNC.RECONVERGENT B4 ;  /* 0x0000000000047941 */ /* 0x000fea0003800200 */
.L_x_664:
[----:B------:R-:W-:-:S07]  /*356a0*/  MOV R2, R12 ;  /* 0x0000000c00027202 */ /* 0x000fce0000000f00 */
.L_x_663:
[----:B------:R-:W-:Y:S05]  /*356b0*/  BSYNC.RECONVERGENT B3 ;  /* 0x0000000000037941 */ /* 0x000fea0003800200 */
.L_x_662:
[----:B------:R-:W-:Y:S01]  /*356c0*/  FMUL R31, RZ, R25 ;  /* 0x00000019ff1f7220 */ /* 0x000fe20000400000 */
[----:B------:R-:W-:Y:S01]  /*356d0*/  FMUL R12, RZ, R2 ;  /* 0x00000002ff0c7220 */ /* 0x000fe20000400000 */
[----:B------:R-:W-:Y:S01]  /*356e0*/  FADD R36, R15, R15 ;  /* 0x0000000f0f247221 */ /* 0x000fe20000000000 */
[-C--:B------:R-:W-:Y:S01]  /*356f0*/  FFMA R39, RZ, R15.reuse, RZ ;  /* 0x0000000fff277223 */ /* 0x080fe200000000ff */
[--C-:B------:R-:W-:Y:S01]  /*35700*/  FFMA R2, R2, -0.63661974668502807617, R31.reuse ;  /* 0xbf22f98302027823 */ /* 0x100fe2000000001f */
[----:B------:R-:W-:Y:S01]  /*35710*/  FFMA R12, R12, -0.63661974668502807617, R31 ;  /* 0xbf22f9830c0c7823 */ /* 0x000fe2000000001f */
[----:B------:R-:W-:Y:S01]  /*35720*/  FFMA R31, RZ, R15, 2 ;  /* 0x40000000ff1f7423 */ /* 0x000fe2000000000f */
[----:B------:R-:W-:Y:S02]  /*35730*/  FFMA R36, R25, -0.63661974668502807617, R36 ;  /* 0xbf22f98319247823 */ /* 0x000fe40000000024 */
[----:B------:R-:W-:Y:S01]  /*35740*/  FADD R12, R12, R39 ;  /* 0x000000270c0c7221 */ /* 0x000fe20000000000 */
[----:B------:R-:W-:Y:S01]  /*35750*/  FADD R34, R2, R31 ;  /* 0x0000001f02227221 */ /* 0x000fe20000000000 */
[----:B------:R-:W-:Y:S06]  /*35760*/  BRA `(.L_x_666) ;  /* 0x00000004009c7947 */ /* 0x000fec0003800000 */
.L_x_659:
        /* <DEDUP_REMOVED lines=9> */
[----:B------:R-:W-:Y:S01]  /*35800*/  FSETP.GEU.AND P0, PT, |R15|, 1.175494350822287508e-38, PT ;  /* 0x008000000f00780b */ /* 0x000fe20003f0e200 */
[----:B------:R-:W-:-:S03]  /*35810*/  HFMA2 R39, -RZ, RZ, 0.771484375, 0.21533203125 ;  /* 0x3a2c32e4ff277431 */ /* 0x000fc600000001ff */
        /* <DEDUP_REMOVED lines=37> */
[----:B------:R-:W-:Y:S02]  /*35a70*/  MOV R39, 0x391fcb8e ;  /* 0x391fcb8e00277802 */ /* 0x000fe40000000f00 */
[----:B------:R-:W-:Y:S01]  /*35a80*/  FSETP.GT.AND P3, PT, |R12|, 152, PT ;  /* 0x431800000c00780b */ /* 0x000fe20003f64200 */
[----:B------:R-:W-:Y:S02]  /*35a90*/  FFMA R25, R2, 2, R25 ;  /* 0x4000000002197823 */ /* 0x000fe40000000019 */
[----:B------:R-:W1:Y:S01]  /*35aa0*/  F2I.NTZ R26, R12 ;  /* 0x0000000c001a7305 */ /* 0x000e620000203100 */
[----:B0-----:R-:W-:Y:S01]  /*35ab0*/  FADD R2, R12, -R31 ;  /* 0x8000001f0c027221 */ /* 0x001fe20000000000 */
[----:B------:R-:W-:-:S03]  /*35ac0*/  FSETP.GT.AND P2, PT, R31, RZ, PT ;  /* 0x000000ff1f00720b */ /* 0x000fc60003f44000 */
[----:B------:R-:W-:Y:S01]  /*35ad0*/  FADD R2, R2, R25 ;  /* 0x0000001902027221 */ /* 0x000fe20000000000 */
[----:B------:R-:W-:Y:S02]  /*35ae0*/  SEL R25, RZ, 0x83000000, P2 ;  /* 0x83000000ff197807 */ /* 0x000fe40001000000 */
[----:B------:R-:W-:Y:S01]  /*35af0*/  FSETP.GEU.AND P2, PT, R12, RZ, PT ;  /* 0x000000ff0c00720b */ /* 0x000fe20003f4e000 */
[----:B------:R-:W-:Y:S01]  /*35b00*/  FFMA R39, R2, R39, 0.0013391353422775864601 ;  /* 0x3aaf85ed02277423 */ /* 0x000fe20000000027 */
[----:B------:R-:W-:Y:S01]  /*35b10*/  IADD3 R28, PT, PT, R25, 0x7f000000, RZ ;  /* 0x7f000000191c7810 */ /* 0x000fe20007ffe0ff */
[----:B-1----:R-:W-:Y:S01]  /*35b20*/  IMAD R26, R26, 0x800000, -R25 ;  /* 0x008000001a1a7824 */ /* 0x002fe200078e0a19 */
[----:B------:R-:W-:Y:S01]  /*35b30*/  FSEL R25, RZ, +INF , !P2 ;  /* 0x7f800000ff197808 */ /* 0x000fe20005000000 */
[----:B------:R-:W-:-:S04]  /*35b40*/  FFMA R39, R2, R39, 0.0096188392490148544312 ;  /* 0x3c1d985602277423 */ /* 0x000fc80000000027 */
[----:B------:R-:W-:-:S04]  /*35b50*/  FFMA R39, R2, R39, 0.055503588169813156128 ;  /* 0x3d6357bb02277423 */ /* 0x000fc80000000027 */
[----:B------:R-:W-:-:S04]  /*35b60*/  FFMA R39, R2, R39, 0.24022644758224487305 ;  /* 0x3e75fdec02277423 */ /* 0x000fc80000000027 */
[----:B------:R-:W-:-:S04]  /*35b70*/  FFMA R39, R2, R39, 0.69314718246459960938 ;  /* 0x3f31721802277423 */ /* 0x000fc80000000027 */
[----:B------:R-:W-:Y:S01]  /*35b80*/  FFMA R39, R2, R39, 1 ;  /* 0x3f80000002277423 */ /* 0x000fe20000000027 */
[----:B------:R-:W-:-:S03]  /*35b90*/  @!P0 FADD R2, R15, R15 ;  /* 0x0000000f0f028221 */ /* 0x000fc60000000000 */
[----:B------:R-:W-:-:S04]  /*35ba0*/  FMUL R39, R28, R39 ;  /* 0x000000271c277220 */ /* 0x000fc80000400000 */
[----:B------:R-:W-:Y:S01]  /*35bb0*/  @!P3 FMUL R25, R26, R39 ;  /* 0x000000271a19b220 */ /* 0x000fe20000400000 */
[----:B------:R-:W-:-:S07]  /*35bc0*/  @!P0 LOP3.LUT R25, R2, 0x7fffffff, RZ, 0xc0, !PT ;  /* 0x7fffffff02198812 */ /* 0x000fce00078ec0ff */
.L_x_668:
[----:B------:R-:W-:Y:S05]  /*35bd0*/  BSYNC.RECONVERGENT B0 ;  /* 0x0000000000007941 */ /* 0x000fea0003800200 */
.L_x_667:
        /* <DEDUP_REMOVED lines=16> */
.L_x_671:
[----:B------:R-:W-:Y:S05]  /*35ce0*/  BSYNC.RECONVERGENT B4 ;  /* 0x0000000000047941 */ /* 0x000fea0003800200 */
.L_x_670:
[----:B------:R-:W-:Y:S05]  /*35cf0*/  BSYNC.RECONVERGENT B3 ;  /* 0x0000000000037941 */ /* 0x000fea0003800200 */
.L_x_669:
[----:B------:R-:W-:Y:S01]  /*35d00*/  FMUL R12, RZ, R2 ;  /* 0x00000002ff0c7220 */ /* 0x000fe20000400000 */
[----:B------:R-:W-:Y:S01]  /*35d10*/  FMUL R2, R2, 0.63661974668502807617 ;  /* 0x3f22f98302027820 */ /* 0x000fe20000400000 */
[----:B------:R-:W-:Y:S01]  /*35d20*/  FADD R26, R15, R15 ;  /* 0x0000000f0f1a7221 */ /* 0x000fe20000000000 */
[-C--:B------:R-:W-:Y:S01]  /*35d30*/  FFMA R31, RZ, R15.reuse, 2 ;  /* 0x40000000ff1f7423 */ /* 0x080fe2000000000f */
[----:B------:R-:W-:Y:S01]  /*35d40*/  FMUL R12, R12, 0.63661974668502807617 ;  /* 0x3f22f9830c0c7820 */ /* 0x000fe20000400000 */
[----:B------:R-:W-:Y:S01]  /*35d50*/  FFMA R39, RZ, R15, RZ ;  /* 0x0000000fff277223 */ /* 0x000fe200000000ff */
[-C--:B------:R-:W-:Y:S02]  /*35d60*/  FFMA R2, RZ, R25.reuse, R2 ;  /* 0x00000019ff027223 */ /* 0x080fe40000000002 */
[----:B------:R-:W-:Y:S01]  /*35d70*/  FFMA R12, RZ, R25, R12 ;  /* 0x00000019ff0c7223 */ /* 0x000fe2000000000c */
[----:B------:R-:W-:Y:S01]  /*35d80*/  FFMA R25, R25, 0.63661974668502807617, -R26 ;  /* 0x3f22f98319197823 */ /* 0x000fe2000000081a */
[----:B------:R-:W-:-:S02]  /*35d90*/  FADD R2, -R31, R2 ;  /* 0x000000021f027221 */ /* 0x000fc40000000100 */
[----:B------:R-:W-:Y:S01]  /*35da0*/  FADD R12, -R39, R12 ;  /* 0x0000000c270c7221 */ /* 0x000fe20000000100 */
[----:B------:R-:W-:Y:S01]  /*35db0*/  FADD R36, R25, 3.1415927410125732422 ;  /* 0x40490fdb19247421 */ /* 0x000fe20000000000 */
[----:B------:R-:W-:Y:S02]  /*35dc0*/  FADD R34, RZ, R2 ;  /* 0x00000002ff227221 */ /* 0x000fe40000000000 */
[----:B------:R-:W-:-:S07]  /*35dd0*/  FADD R12, RZ, R12 ;  /* 0x0000000cff0c7221 */ /* 0x000fce0000000000 */
.L_x_666:
[----:B------:R-:W-:Y:S05]  /*35de0*/  BSYNC.RECONVERGENT B2 ;  /* 0x0000000000027941 */ /* 0x000fea0003800200 */
.L_x_658:
        /* <DEDUP_REMOVED lines=25> */
.L_x_674:
        /* <DEDUP_REMOVED lines=44> */
.L_x_673:
[----:B------:R-:W-:Y:S05]  /*36240*/  BSYNC.RECONVERGENT B0 ;  /* 0x0000000000007941 */ /* 0x000fea0003800200 */
.L_x_672:
[----:B------:R-:W-:Y:S02]  /*36250*/  HFMA2 R42, -RZ, RZ, 1.291015625, -0.052581787109375 ;  /* 0x3d2aaabbff2a7431 */ /* 0x000fe400000001ff */
[----:B------:R-:W-:Y:S02]  /*36260*/  IMAD.MOV.U32 R41, RZ, RZ, 0x37cbac00 ;  /* 0x37cbac00ff297424 */ /* 0x000fe400078e00ff */
[----:B------:R-:W-:Y:S01]  /*36270*/  FMUL R30, R28, R28 ;  /* 0x0000001c1c1e7220 */ /* 0x000fe20000400000 */
[----:B------:R-:W-:Y:S01]  /*36280*/  LOP3.LUT R31, R25, 0x1, RZ, 0xc0, !PT ;  /* 0x00000001191f7812 */ /* 0x000fe200078ec0ff */
        /* <DEDUP_REMOVED lines=29> */
.L_x_677:
        /* <DEDUP_REMOVED lines=44> */
.L_x_676:
[----:B------:R-:W-:Y:S05]  /*36720*/  BSYNC.RECONVERGENT B0 ;  /* 0x0000000000007941 */ /* 0x000fea0003800200 */
.L_x_675:
[----:B------:R-:W-:Y:S01]  /*36730*/  FMUL R28, R29, R29 ;  /* 0x0000001d1d1c7220 */ /* 0x000fe20000400000 */
[----:B------:R-:W-:Y:S01]  /*36740*/  LOP3.LUT R31, R25, 0x1, RZ, 0xc0, !PT ;  /* 0x00000001191f7812 */ /* 0x000fe200078ec0ff */
[----:B------:R-:W-:Y:S02]  /*36750*/  HFMA2 R44, -RZ, RZ, 1.541015625, -0.052001953125 ;  /* 0x3e2aaaa8ff2c7431 */ /* 0x000fe400000001ff */
[----:B------:R-:W-:Y:S02]  /*36760*/  IMAD.MOV.U32 R45, RZ, RZ, 0x3c0885e4 ;  /* 0x3c0885e4ff2d7424 */ /* 0x000fe400078e00ff */
[----:B------:R-:W-:Y:S01]  /*36770*/  FFMA R30, R28, R41, -0.0013887860113754868507 ;  /* 0xbab607ed1c1e7423 */ /* 0x000fe20000000029 */
[----:B------:R-:W-:Y:S01]  /*36780*/  ISETP.NE.U32.AND P0, PT, R31, 0x1, PT ;  /* 0x000000011f00780c */ /* 0x000fe20003f05070 */
[----:B------:R-:W-:Y:S01]  /*36790*/  BSSY.RECONVERGENT B0, `(.L_x_678) ;  /* 0x0000051000007945 */ /* 0x000fe20003800200 */
[----:B------:R-:W-:Y:S02]  /*367a0*/  IADD3 R25, PT, PT, R25, 0x1, RZ ;  /* 0x0000000119197810 */ /* 0x000fe40007ffe0ff */
[----:B------:R-:W-:-:S02]  /*367b0*/  FSEL R31, R30, -0.00019574658654164522886, P0 ;  /* 0xb94d41531e1f7808 */ /* 0x000fc40000000000 */
[----:B------:R-:W-:Y:S02]  /*367c0*/  FSEL R49, R45, 0.041666727513074874878, !P0 ;  /* 0x3d2aaabb2d317808 */ /* 0x000fe40004000000 */
[----:B------:R-:W-:Y:S02]  /*367d0*/  LOP3.LUT P1, RZ, R25, 0x2, RZ, 0xc0, !PT ;  /* 0x0000000219ff7812 */ /* 0x000fe4000782c0ff */
[----:B------:R-:W-:Y:S01]  /*367e0*/  FSEL R25, R29, 1, !P0 ;  /* 0x3f8000001d197808 */ /* 0x000fe20004000000 */
[----:B------:R-:W-:Y:S01]  /*367f0*/  FFMA R31, R28, R31, R49 ;  /* 0x0000001f1c1f7223 */ /* 0x000fe20000000031 */
[----:B------:R-:W-:Y:S01]  /*36800*/  FSEL R50, -R44, -0.4999999701976776123, !P0 ;  /* 0xbeffffff2c327808 */ /* 0x000fe20004000100 */
[----:B------:R-:W-:Y:S01]  /*36810*/  FFMA R49, R27, 0.89999997615814208984, R40 ;  /* 0x3f6666661b317823 */ /* 0x000fe20000000028 */
[----:B------:R-:W-:Y:S01]  /*36820*/  FSETP.GE.AND P0, PT, |R36|, 105615, PT ;  /* 0x47ce47802400780b */ /* 0x000fe20003f06200 */
[C---:B------:R-:W-:Y:S01]  /*36830*/  FFMA R30, R28.reuse, R25, RZ ;  /* 0x000000191c1e7223 */ /* 0x040fe200000000ff */
[----:B------:R-:W-:Y:S01]  /*36840*/  MOV R51, R39 ;  /* 0x0000002700337202 */ /* 0x000fe20000000f00 */
[----:B------:R-:W-:Y:S01]  /*36850*/  FFMA R31, R28, R31, R50 ;  /* 0x0000001f1c1f7223 */ /* 0x000fe20000000032 */
[----:B------:R-:W-:-:S03]  /*36860*/  FMUL R28, R13, 0.89999997615814208984 ;  /* 0x3f6666660d1c7820 */ /* 0x000fc60000400000 */
[----:B------:R-:W-:Y:S01]  /*36870*/  FFMA R25, R30, R31, R25 ;  /* 0x0000001f1e197223 */ /* 0x000fe20000000019 */
[----:B------:R-:W-:-:S03]  /*36880*/  FMUL R27, R47, R28 ;  /* 0x0000001c2f1b7220 */ /* 0x000fc60000400000 */
[----:B------:R-:W-:-:S04]  /*36890*/  @P1 FADD R25, RZ, -R25 ;  /* 0x80000019ff191221 */ /* 0x000fc80000000000 */
[C---:B------:R-:W-:Y:S01]  /*368a0*/  FMUL R29, R25.reuse, R34 ;  /* 0x00000022191d7220 */ /* 0x040fe20000400000 */
[----:B------:R-:W-:-:S03]  /*368b0*/  FMUL R25, R25, R12 ;  /* 0x0000000c19197220 */ /* 0x000fc60000400000 */
[C---:B------:R-:W-:Y:S01]  /*368c0*/  FMUL R29, R28.reuse, R29 ;  /* 0x0000001d1c1d7220 */ /* 0x040fe20000400000 */
[----:B------:R-:W-:-:S03]  /*368d0*/  FMUL R31, R28, R25 ;  /* 0x000000191c1f7220 */ /* 0x000fc60000400000 */
[-C--:B------:R-:W-:Y:S01]  /*368e0*/  FFMA R25, R26, R47.reuse, R29 ;  /* 0x0000002f1a197223 */ /* 0x080fe2000000001d */
[----:B------:R-:W-:Y:S01]  /*368f0*/  FFMA R26, R48, R47, R31 ;  /* 0x0000002f301a7223 */ /* 0x000fe2000000001f */
[----:B------:R-:W-:Y:S02]  /*36900*/  IMAD.MOV.U32 R29, RZ, RZ, R2 ;  /* 0x000000ffff1d7224 */ /* 0x000fe400078e0002 */
[----:B------:R-:W-:Y:S01]  /*36910*/  FADD R47, R40, -R28 ;  /* 0x8000001c282f7221 */ /* 0x000fe20000000000 */
        /* <DEDUP_REMOVED lines=12> */
.L_x_680:
        /* <DEDUP_REMOVED lines=44> */
.L_x_679:
[----:B------:R-:W-:Y:S05]  /*36ca0*/  BSYNC.RECONVERGENT B0 ;  /* 0x0000000000007941 */ /* 0x000fea0003800200 */
.L_x_678:
[----:B------:R-:W-:Y:S01]  /*36cb0*/  FMUL R28, R29, R29 ;  /* 0x0000001d1d1c7220 */ /* 0x000fe20000400000 */
[C---:B------:R-:W-:Y:S01]  /*36cc0*/  LOP3.LUT R31, R51.reuse, 0x1, RZ, 0xc0, !PT ;  /* 0x00000001331f7812 */ /* 0x040fe200078ec0ff */
[----:B------:R-:W-:Y:S01]  /*36cd0*/  BSSY.RECONVERGENT B0, `(.L_x_681) ;  /* 0x0000048000007945 */ /* 0x000fe20003800200 */
[----:B------:R-:W-:Y:S01]  /*36ce0*/  LOP3.LUT P1, RZ, R51, 0x2, RZ, 0xc0, !PT ;  /* 0x0000000233ff7812 */ /* 0x000fe2000782c0ff */
[----:B------:R-:W-:Y:S01]  /*36cf0*/  FFMA R30, R28, R41, -0.0013887860113754868507 ;  /* 0xbab607ed1c1e7423 */ /* 0x000fe20000000029 */
[----:B------:R-:W-:Y:S01]  /*36d00*/  ISETP.NE.U32.AND P0, PT, R31, 0x1, PT ;  /* 0x000000011f00780c */ /* 0x000fe20003f05070 */
[----:B------:R-:W-:-:S03]  /*36d10*/  IMAD.MOV.U32 R51, RZ, RZ, R39 ;  /* 0x000000ffff337224 */ /* 0x000fc600078e0027 */
[----:B------:R-:W-:Y:S02]  /*36d20*/  FSEL R31, R30, -0.00019574658654164522886, !P0 ;  /* 0xb94d41531e1f7808 */ /* 0x000fe40004000000 */
[----:B------:R-:W-:Y:S02]  /*36d30*/  FSEL R53, R42, 0.0083327032625675201416, !P0 ;  /* 0x3c0885e42a357808 */ /* 0x000fe40004000000 */
[----:B------:R-:W-:Y:S02]  /*36d40*/  FSEL R48, R29, 1, P0 ;  /* 0x3f8000001d307808 */ /* 0x000fe40000000000 */
[----:B------:R-:W-:Y:S01]  /*36d50*/  FSEL R30, -R43, -0.16666662693023681641, !P0 ;  /* 0xbe2aaaa82b1e7808 */ /* 0x000fe20004000100 */
[----:B------:R-:W-:Y:S01]  /*36d60*/  FFMA R31, R28, R31, R53 ;  /* 0x0000001f1c1f7223 */ /* 0x000fe20000000035 */
        /* <DEDUP_REMOVED lines=18> */
.L_x_683:
        /* <DEDUP_REMOVED lines=44> */
.L_x_682:
[----:B------:R-:W-:Y:S05]  /*37150*/  BSYNC.RECONVERGENT B0 ;  /* 0x0000000000007941 */ /* 0x000fea0003800200 */
.L_x_681:
        /* <DEDUP_REMOVED lines=10> */
[C---:B------:R-:W-:Y:S01]  /*37200*/  FFMA R30, R29.reuse, R30, R50 ;  /* 0x0000001e1d1e7223 */ /* 0x040fe20000000032 */
[----:B------:R-:W-:Y:S02]  /*37210*/  FSEL R51, -R44, -0.4999999701976776123, !P0 ;  /* 0xbeffffff2c337808 */ /* 0x000fe40004000100 */
[----:B------:R-:W-:Y:S01]  /*37220*/  FSETP.GE.AND P0, PT, |R36|, 105615, PT ;  /* 0x47ce47802400780b */ /* 0x000fe20003f06200 */
[C---:B------:R-:W-:Y:S02]  /*37230*/  FFMA R31, R29.reuse, R28, RZ ;  /* 0x0000001c1d1f7223 */ /* 0x040fe400000000ff */
[----:B------:R-:W-:Y:S01]  /*37240*/  FFMA R30, R29, R30, R51 ;  /* 0x0000001e1d1e7223 */ /* 0x000fe20000000033 */
[----:B------:R-:W-:-:S03]  /*37250*/  MOV R51, R39 ;  /* 0x0000002700337202 */ /* 0x000fc60000000f00 */
[----:B------:R-:W-:-:S04]  /*37260*/  FFMA R31, R31, R30, R28 ;  /* 0x0000001e1f1f7223 */ /* 0x000fc8000000001c */
[----:B------:R-:W-:-:S04]  /*37270*/  @P1 FADD R31, RZ, -R31 ;  /* 0x8000001fff1f1221 */ /* 0x000fc80000000000 */
[C---:B------:R-:W-:Y:S01]  /*37280*/  FMUL R29, R31.reuse, R34 ;  /* 0x000000221f1d7220 */ /* 0x040fe20000400000 */
[----:B------:R-:W-:-:S03]  /*37290*/  FMUL R31, R31, R12 ;  /* 0x0000000c1f1f7220 */ /* 0x000fc60000400000 */
[C---:B------:R-:W-:Y:S01]  /*372a0*/  FMUL R28, R46.reuse, R29 ;  /* 0x0000001d2e1c7220 */ /* 0x040fe20000400000 */
[C---:B------:R-:W-:Y:S01]  /*372b0*/  FMUL R30, R46.reuse, R31 ;  /* 0x0000001f2e1e7220 */ /* 0x040fe20000400000 */
[----:B------:R-:W-:Y:S01]  /*372c0*/  FMUL R29, R46, R48 ;  /* 0x000000302e1d7220 */ /* 0x000fe20000400000 */
[----:B------:R-:W-:Y:S01]  /*372d0*/  MOV R31, R2 ;  /* 0x00000002001f7202 */ /* 0x000fe20000000f00 */
        /* <DEDUP_REMOVED lines=14> */
.L_x_686:
        /* <DEDUP_REMOVED lines=44> */
.L_x_685:
[----:B------:R-:W-:Y:S05]  /*37680*/  BSYNC.RECONVERGENT B0 ;  /* 0x0000000000007941 */ /* 0x000fea0003800200 */
.L_x_684:
        /* <DEDUP_REMOVED lines=29> */
.L_x_689:
        /* <DEDUP_REMOVED lines=44> */
.L_x_688:
[----:B------:R-:W-:Y:S05]  /*37b20*/  BSYNC.RECONVERGENT B0 ;  /* 0x0000000000007941 */ /* 0x000fea0003800200 */
.L_x_687:
        /* <DEDUP_REMOVED lines=32> */
[----:B------:R-:W-:-:S04]  /*37d30*/  FSETP.GEU.AND P0, PT, |R15|, 1.175494350822287508e-38, PT ;  /* 0x008000000f00780b */ /* 0x000fc80003f0e200 */
[----:B------:R-:W-:-:S05]  /*37d40*/  FSEL R2, R2, |R15|, !P0 ;  /* 0x4000000f02027208 */ /* 0x000fca0004000000 */
[----:B------:R-:W-:-:S05]  /*37d50*/  VIADD R12, R2, 0xc0cafb0d ;  /* 0xc0cafb0d020c7836 */ /* 0x000fca0000000000 */
[----:B------:R-:W-:Y:S02]  /*37d60*/  LOP3.LUT R39, R12, 0xff800000, RZ, 0xc0, !PT ;  /* 0xff8000000c277812 */ /* 0x000fe400078ec0ff */
[----:B------:R-:W-:Y:S02]  /*37d70*/  FSEL R12, RZ, -24, P0 ;  /* 0xc1c00000ff0c7808 */ /* 0x000fe40000000000 */
[-C--:B------:R-:W-:Y:S02]  /*37d80*/  IADD3 R2, PT, PT, R2, -R39.reuse, RZ ;  /* 0x8000002702027210 */ /* 0x080fe40007ffe0ff */
[----:B------:R-:W-:Y:S02]  /*37d90*/  I2FP.F32.S32 R39, R39 ;  /* 0x0000002700277245 */ /* 0x000fe40000201400 */
[----:B------:R-:W-:Y:S01]  /*37da0*/  FSETP.NEU.AND P0, PT, |R15|, +INF , PT ;  /* 0x7f8000000f00780b */ /* 0x000fe20003f0d200 */
[C---:B------:R-:W-:Y:S01]  /*37db0*/  FADD R34, R2.reuse, 1 ;  /* 0x3f80000002227421 */ /* 0x040fe20000000000 */
[----:B------:R-:W-:Y:S01]  /*37dc0*/  FADD R41, R2, -1 ;  /* 0xbf80000002297421 */ /* 0x000fe20000000000 */
[----:B------:R-:W-:Y:S01]  /*37dd0*/  FFMA R39, R39, 1.1920928955078125e-07, R12 ;  /* 0x3400000027277823 */ /* 0x000fe2000000000c */
[----:B------:R-:W-:-:S02]  /*37de0*/  FSETP.NEU.AND P0, PT, R15, RZ, P0 ;  /* 0x000000ff0f00720b */ /* 0x000fc4000070d000 */
[----:B------:R-:W-:Y:S01]  /*37df0*/  FADD R43, R41, R41 ;  /* 0x00000029292b7221 */ /* 0x000fe20000000000 */
[----:B------:R-:W0:Y:S03]  /*37e00*/  MUFU.RCP R34, R34 ;  /* 0x0000002200227308 */ /* 0x000e260000001000 */
        /* <DEDUP_REMOVED lines=25> */
[----:B------:R-:W-:Y:S01]  /*37fa0*/  HFMA2 R43, -RZ, RZ, 0.64013671875, -15.109375 ;  /* 0x391fcb8eff2b7431 */ /* 0x000fe200000001ff */
[----:B------:R-:W-:Y:S02]  /*37fb0*/  FSETP.GT.AND P3, PT, |R2|, 152, PT ;  /* 0x431800000200780b */ /* 0x000fe40003f64200 */
[----:B------:R-:W-:Y:S01]  /*37fc0*/  FFMA R39, R12, 2, R39 ;  /* 0x400000000c277823 */ /* 0x000fe20000000027 */
[----:B0-----:R-:W-:Y:S01]  /*37fd0*/  FADD R12, R2, -R41 ;  /* 0x80000029020c7221 */ /* 0x001fe20000000000 */
[----:B------:R-:W-:-:S03]  /*37fe0*/  FSETP.GT.AND P2, PT, R41, RZ, PT ;  /* 0x000000ff2900720b */ /* 0x000fc60003f44000 */
[----:B------:R-:W-:Y:S01]  /*37ff0*/  FADD R12, R12, R39 ;  /* 0x000000270c0c7221 */ /* 0x000fe20000000000 */
[----:B------:R-:W-:Y:S01]  /*38000*/  SEL R34, RZ, 0x83000000, P2 ;  /* 0x83000000ff227807 */ /* 0x000fe20001000000 */
[----:B------:R0:W1:Y:S01]  /*38010*/  F2I.NTZ R39, R2 ;  /* 0x0000000200277305 */ /* 0x0000620000203100 */
[----:B------:R-:W-:Y:S01]  /*38020*/  FSETP.GEU.AND P2, PT, R2, RZ, PT ;  /* 0x000000ff0200720b */ /* 0x000fe20003f4e000 */
[----:B------:R-:W-:Y:S02]  /*38030*/  FFMA R43, R12, R43, 0.0013391353422775864601 ;  /* 0x3aaf85ed0c2b7423 */ /* 0x000fe4000000002b */
[----:B------:R-:W-:Y:S02]  /*38040*/  VIADD R36, R34, 0x7f000000 ;  /* 0x7f00000022247836 */ /* 0x000fe40000000000 */
[----:B------:R-:W-:Y:S01]  /*38050*/  FFMA R43, R12, R43, 0.0096188392490148544312 ;  /* 0x3c1d98560c2b7423 */ /* 0x000fe2000000002b */
[----:B0-----:R-:W-:-:S03]  /*38060*/  @!P0 FADD R2, R15, R15 ;  /* 0x0000000f0f028221 */ /* 0x001fc60000000000 */
[----:B------:R-:W-:-:S04]  /*38070*/  FFMA R43, R12, R43, 0.055503588169813156128 ;  /* 0x3d6357bb0c2b7423 */ /* 0x000fc8000000002b */
[C---:B------:R-:W-:Y:S01]  /*38080*/  FFMA R43, R12.reuse, R43, 0.24022644758224487305 ;  /* 0x3e75fdec0c2b7423 */ /* 0x040fe2000000002b */
[----:B-1----:R-:W-:Y:S02]  /*38090*/  LEA R39, R39, -R34, 0x17 ;  /* 0x8000002227277211 */ /* 0x002fe400078eb8ff */
[----:B------:R-:W-:Y:S01]  /*380a0*/  FSEL R34, RZ, +INF , !P2 ;  /* 0x7f800000ff227808 */ /* 0x000fe20005000000 */
[----:B------:R-:W-:-:S04]  /*380b0*/  FFMA R43, R12, R43, 0.69314718246459960938 ;  /* 0x3f3172180c2b7423 */ /* 0x000fc8000000002b */
[----:B------:R-:W-:-:S04]  /*380c0*/  FFMA R43, R12, R43, 1 ;  /* 0x3f8000000c2b7423 */ /* 0x000fc8000000002b */
[----:B------:R-:W-:-:S04]  /*380d0*/  FMUL R36, R36, R43 ;  /* 0x0000002b24247220 */ /* 0x000fc80000400000 */
[----:B------:R-:W-:Y:S01]  /*380e0*/  @!P3 FMUL R34, R39, R36 ;  /* 0x000000242722b220 */ /* 0x000fe20000400000 */
[----:B------:R-:W-:-:S07]  /*380f0*/  @!P0 LOP3.LUT R34, R2, 0x7fffffff, RZ, 0xc0, !PT ;  /* 0x7fffffff02228812 */ /* 0x000fce00078ec0ff */
.L_x_693:
[----:B------:R-:W-:Y:S05]  /*38100*/  BSYNC.RECONVERGENT B0 ;  /* 0x0000000000007941 */ /* 0x000fea0003800200 */
.L_x_692:
        /* <DEDUP_REMOVED lines=16> */
.L_x_697:
[----:B------:R-:W-:Y:S05]  /*38210*/  BSYNC.RECONVERGENT B4 ;  /* 0x0000000000047941 */ /* 0x000fea0003800200 */
.L_x_696:
[----:B------:R-:W-:-:S07]  /*38220*/  IMAD.MOV.U32 R39, RZ, RZ, R2 ;  /* 0x000000ffff277224 */ /* 0x000fce00078e0002 */
.L_x_695:
[----:B------:R-:W-:Y:S05]  /*38230*/  BSYNC.RECONVERGENT B3 ;  /* 0x0000000000037941 */ /* 0x000fea0003800200 */
.L_x_694:
[----:B------:R-:W-:Y:S01]  /*38240*/  FMUL R2, RZ, R39 ;  /* 0x00000027ff027220 */ /* 0x000fe20000400000 */
[----:B------:R-:W-:Y:S01]  /*38250*/  FMUL R39, R39, 0.63661974668502807617 ;  /* 0x3f22f98327277820 */ /* 0x000fe20000400000 */
[----:B------:R-:W-:Y:S02]  /*38260*/  FMUL R45, R34, 0.63661974668502807617 ;  /* 0x3f22f983222d7820 */ /* 0x000fe40000400000 */
[----:B------:R-:W-:Y:S01]  /*38270*/  FMUL R41, R2, 0.63661974668502807617 ;  /* 0x3f22f98302297820 */ /* 0x000fe20000400000 */
[----:B------:R-:W-:-:S03]  /*38280*/  FFMA R2, RZ, R34, R39 ;  /* 0x00000022ff027223 */ /* 0x000fc60000000027 */
[----:B------:R-:W-:Y:S01]  /*38290*/  FFMA R48, RZ, R34, R41 ;  /* 0x00000022ff307223 */ /* 0x000fe20000000029 */
[----:B------:R-:W-:Y:S06]  /*382a0*/  BRA `(.L_x_698) ;  /* 0x0000000400987947 */ /* 0x000fec0003800000 */
.L_x_691:
        /* <DEDUP_REMOVED lines=10> */
[----:B------:R-:W-:-:S04]  /*38350*/  FSEL R2, R2, |R15|, !P0 ;  /* 0x4000000f02027208 */ /* 0x000fc80004000000 */
[----:B------:R-:W-:-:S04]  /*38360*/  IADD3 R12, PT, PT, R2, -0x3f3504f3, RZ ;  /* 0xc0cafb0d020c7810 */ /* 0x000fc80007ffe0ff */
        /* <DEDUP_REMOVED lines=12> */
[----:B------:R-:W-:-:S03]  /*38430*/  IMAD.MOV.U32 R43, RZ, RZ, 0x3a2c32e4 ;  /* 0x3a2c32e4ff2b7424 */ /* 0x000fc600078e00ff */
        /* <DEDUP_REMOVED lines=32> */
[----:B------:R-:W-:Y:S01]  /*38640*/  FFMA R43, R12, R43, 0.0013391353422775864601 ;  /* 0x3aaf85ed0c2b7423 */ /* 0x000fe2000000002b */
[----:B------:R-:W-:-:S03]  /*38650*/  IADD3 R36, PT, PT, R34, 0x7f000000, RZ ;  /* 0x7f00000022247810 */ /* 0x000fc60007ffe0ff */
        /* <DEDUP_REMOVED lines=11> */
.L_x_700:
[----:B------:R-:W-:Y:S05]  /*38710*/  BSYNC.RECONVERGENT B0 ;  /* 0x0000000000007941 */ /* 0x000fea0003800200 */
.L_x_699:
[----:B------:R-:W-:Y:S01]  /*38720*/  BSSY.RECONVERGENT B3, `(.L_x_701) ;  /* 0x0000011000037945 */ /* 0x000fe20003800200 */
[----:B------:R-:W-:-:S03]  /*38730*/  IMAD.MOV.U32 R2, RZ, RZ, RZ ;  /* 0x000000ffff027224 */ /* 0x000fc600078e00ff */
        /* <DEDUP_REMOVED lines=14> */
.L_x_703:
[----:B------:R-:W-:Y:S05]  /*38820*/  BSYNC.RECONVERGENT B4 ;  /* 0x0000000000047941 */ /* 0x000fea0003800200 */
.L_x_702:
[----:B------:R-:W-:Y:S05]  /*38830*/  BSYNC.RECONVERGENT B3 ;  /* 0x0000000000037941 */ /* 0x000fea0003800200 */
.L_x_701:
        /* <DEDUP_REMOVED lines=13> */
.L_x_698:
[----:B------:R-:W-:Y:S05]  /*38910*/  BSYNC.RECONVERGENT B2 ;  /* 0x0000000000027941 */ /* 0x000fea0003800200 */
.L_x_690:
        /* <DEDUP_REMOVED lines=22> */
.L_x_706:
        /* <DEDUP_REMOVED lines=44> */
.L_x_705:
[----:B------:R-:W-:Y:S05]  /*38d40*/  BSYNC.RECONVERGENT B0 ;  /* 0x0000000000007941 */ /* 0x000fea0003800200 */
.L_x_704:
[----:B------:R-:W-:Y:S02]  /*38d50*/  HFMA2 R43, -RZ, RZ, 0.487060546875, -0.0625 ;  /* 0x37cbac00ff2b7431 */ /* 0x000fe400000001ff */
[----:B------:R-:W-:Y:S01]  /*38d60*/  FMUL R39, R36, R36 ;  /* 0x0000002424277220 */ /* 0x000fe20000400000 */
[C---:B------:R-:W-:Y:S01]  /*38d70*/  LOP3.LUT R12, R34.reuse, 0x1, RZ, 0xc0, !PT ;  /* 0x00000001220c7812 */ /* 0x040fe200078ec0ff */
[----:B------:R-:W-:Y:S01]  /*38d80*/  IMAD.MOV.U32 R42, RZ, RZ, 0x3d2aaabb ;  /* 0x3d2aaabbff2a7424 */ /* 0x000fe200078e00ff */
[----:B------:R-:W-:Y:S01]  /*38d90*/  LOP3.LUT P1, RZ, R34, 0x2, RZ, 0xc0, !PT ;  /* 0x0000000222ff7812 */ /* 0x000fe2000782c0ff */
[----:B------:R-:W-:Y:S01]  /*38da0*/  BSSY.RECONVERGENT B0, `(.L_x_707) ;  /* 0x0000048000007945 */ /* 0x000fe20003800200 */
[----:B------:R-:W-:Y:S02]  /*38db0*/  ISETP.NE.U32.AND P0, PT, R12, 0x1, PT ;  /* 0x000000010c00780c */ /* 0x000fe40003f05070 */
[----:B------:R-:W-:Y:S01]  /*38dc0*/  MOV R12, 0x3effffff ;  /* 0x3effffff000c7802 */ /* 0x000fe20000000f00 */
[----:B------:R-:W-:Y:S01]  /*38dd0*/  FFMA R41, R39, R43, -0.0013887860113754868507 ;  /* 0xbab607ed27297423 */ /* 0x000fe2000000002b */
[----:B------:R-:W-:-:S02]  /*38de0*/  FSEL R50, R42, 0.0083327032625675201416, !P0 ;  /* 0x3c0885e42a327808 */ /* 0x000fc40004000000 */
[----:B------:R-:W-:Y:S02]  /*38df0*/  FSEL R36, R36, 1, P0 ;  /* 0x3f80000024247808 */ /* 0x000fe40000000000 */
[----:B------:R-:W-:Y:S02]  /*38e00*/  FSEL R46, R41, -0.00019574658654164522886, !P0 ;  /* 0xb94d4153292e7808 */ /* 0x000fe40004000000 */
[----:B------:R-:W-:Y:S01]  /*38e10*/  FSEL R49, -R12, -0.16666662693023681641, !P0 ;  /* 0xbe2aaaa80c317808 */ /* 0x000fe20004000100 */
[----:B------:R-:W-:Y:S01]  /*38e20*/  FFMA R41, R39, R36, RZ ;  /* 0x0000002427297223 */ /* 0x000fe200000000ff */
[----:B------:R-:W-:Y:S01]  /*38e30*/  FSETP.GE.AND P0, PT, |R45|, 105615, PT ;  /* 0x47ce47802d00780b */ /* 0x000fe20003f06200 */
[----:B------:R-:W-:Y:S01]  /*38e40*/  FFMA R46, R39, R46, R50 ;  /* 0x0000002e272e7223 */ /* 0x000fe20000000032 */
[----:B------:R-:W-:-:S03]  /*38e50*/  MOV R34, R44 ;  /* 0x0000002c00227202 */ /* 0x000fc60000000f00 */
[----:B------:R-:W-:-:S04]  /*38e60*/  FFMA R46, R39, R46, R49 ;  /* 0x0000002e272e7223 */ /* 0x000fc80000000031 */
[----:B------:R-:W-:Y:S01]  /*38e70*/  FFMA R36, R41, R46, R36 ;  /* 0x0000002e29247223 */ /* 0x000fe20000000024 */
[----:B------:R-:W-:-:S03]  /*38e80*/  MOV R41, R47 ;  /* 0x0000002f00297202 */ /* 0x000fc60000000f00 */
        /* <DEDUP_REMOVED lines=13> */
.L_x_709:
        /* <DEDUP_REMOVED lines=33> */
[C---:B------:R-:W-:Y:S02]  /*39170*/  LEA.HI R34, R46.reuse, R39, RZ, 0x1 ;  /* 0x000000272e227211 */ /* 0x040fe400078f08ff */
[C---:B------:R-:W-:Y:S02]  /*39180*/  LOP3.LUT R50, R49.reuse, R41, RZ, 0x3c, !PT ;  /* 0x0000002931327212 */ /* 0x040fe400078e3cff */
[----:B------:R-:W-:Y:S02]  /*39190*/  LOP3.LUT R51, R49, R46, RZ, 0x3c, !PT ;  /* 0x0000002e31337212 */ /* 0x000fe400078e3cff */
[----:B------:R-:W-:Y:S02]  /*391a0*/  LOP3.LUT R41, R46, R45, RZ, 0x3c, !PT ;  /* 0x0000002d2e297212 */ /* 0x000fe400078e3cff */
[----:B------:R-:W-:-:S02]  /*391b0*/  IADD3 R39, PT, PT, -R34, RZ, RZ ;  /* 0x000000ff22277210 */ /* 0x000fc40007ffe1ff */
[----:B------:R-:W0:Y:S01]  /*391c0*/  I2F.F64.S64 R50, R50 ;  /* 0x0000003200327312 */ /* 0x000e220000301c00 */
[----:B------:R-:W-:Y:S02]  /*391d0*/  ISETP.GE.AND P0, PT, R41, RZ, PT ;  /* 0x000000ff2900720c */ /* 0x000fe40003f06270 */
[----:B------:R-:W-:Y:S01]  /*391e0*/  @!P1 MOV R34, R39 ;  /* 0x0000002700229202 */ /* 0x000fe20000000f00 */
[----:B0-----:R-:W-:-:S10]  /*391f0*/  DMUL R58, R50, UR8 ;  /* 0x00000008323a7c28 */ /* 0x001fd40008000000 */
[----:B------:R-:W0:Y:S02]  /*39200*/  F2F.F32.F64 R58, R58 ;  /* 0x0000003a003a7310 */ /* 0x000e240000301000 */
[----:B0-----:R-:W-:-:S07]  /*39210*/  FSEL R41, -R58, R58, !P0 ;  /* 0x0000003a3a297208 */ /* 0x001fce0004000100 */
.L_x_708:
[----:B------:R-:W-:Y:S05]  /*39220*/  BSYNC.RECONVERGENT B0 ;  /* 0x0000000000007941 */ /* 0x000fea0003800200 */
.L_x_707:
[C---:B------:R-:W-:Y:S01]  /*39230*/  LOP3.LUT R46, R34.reuse, 0x1, RZ, 0xc0, !PT ;  /* 0x00000001222e7812 */ /* 0x040fe200078ec0ff */
[----:B------:R-:W-:Y:S01]  /*39240*/  FMUL R39, R41, R41 ;  /* 0x0000002929277220 */ /* 0x000fe20000400000 */
[----:B------:R-:W-:Y:S01]  /*39250*/  VIADD R34, R34, 0x1 ;  /* 0x0000000122227836 */ /* 0x000fe20000000000 */
[----:B------:R-:W-:Y:S01]  /*39260*/  MOV R49, 0x3e2aaaa8 ;  /* 0x3e2aaaa800317802 */ /* 0x000fe20000000f00 */
[----:B------:R-:W-:Y:S01]  /*39270*/  BSSY.RECONVERGENT B0, `(.L_x_710) ;  /* 0x0000050000007945 */ /* 0x000fe20003800200 */
[----:B------:R-:W-:Y:S01]  /*39280*/  ISETP.NE.U32.AND P0, PT, R46, 0x1, PT ;  /* 0x000000012e00780c */ /* 0x000fe20003f05070 */
[----:B------:R-:W-:Y:S02]  /*39290*/  HFMA2 R46, -RZ, RZ, 1.0078125, -8.98838043212890625e-05 ;  /* 0x3c0885e4ff2e7431 */ /* 0x000fe400000001ff */
[----:B------:R-:W-:Y:S01]  /*392a0*/  FFMA R50, R39, R43, -0.0013887860113754868507 ;  /* 0xbab607ed27327423 */ /* 0x000fe2000000002b */
[----:B------:R-:W-:Y:S02]  /*392b0*/  LOP3.LUT P1, RZ, R34, 0x2, RZ, 0xc0, !PT ;  /* 0x0000000222ff7812 */ /* 0x000fe4000782c0ff */
[----:B------:R-:W-:-:S02]  /*392c0*/  FSEL R34, R41, 1, !P0 ;  /* 0x3f80000029227808 */ /* 0x000fc40004000000 */
[----:B------:R-:W-:Y:S02]  /*392d0*/  FSEL R50, R50, -0.00019574658654164522886, P0 ;  /* 0xb94d415332327808 */ /* 0x000fe40000000000 */
[----:B------:R-:W-:Y:S01]  /*392e0*/  FSEL R51, -R49, -0.4999999701976776123, !P0 ;  /* 0xbeffffff31337808 */ /* 0x000fe20004000100 */
[----:B------:R-:W-:Y:S01]  /*392f0*/  FFMA R41, R39, R34, RZ ;  /* 0x0000002227297223 */ /* 0x000fe200000000ff */
[----:B------:R-:W-:Y:S02]  /*39300*/  FSEL R58, R46, 0.041666727513074874878, !P0 ;  /* 0x3d2aaabb2e3a7808 */ /* 0x000fe40004000000 */
[----:B------:R-:W-:Y:S02]  /*39310*/  FSETP.GE.AND P0, PT, |R45|, 105615, PT ;  /* 0x47ce47802d00780b */ /* 0x000fe40003f06200 */
[----:B------:R-:W-:Y:S01]  /*39320*/  MOV R60, R44 ;  /* 0x0000002c003c7202 */ /* 0x000fe20000000f00 */
[----:B------:R-:W-:-:S04]  /*39330*/  FFMA R50, R39, R50, R58 ;  /* 0x0000003227327223 */ /* 0x000fc8000000003a */
        /* <DEDUP_REMOVED lines=23> */
.L_x_712:
        /* <DEDUP_REMOVED lines=44> */
.L_x_711:
[----:B------:R-:W-:Y:S05]  /*39770*/  BSYNC.RECONVERGENT B0 ;  /* 0x0000000000007941 */ /* 0x000fea0003800200 */
.L_x_710:
        /* <DEDUP_REMOVED lines=8> */
[----:B------:R-:W-:Y:S01]  /*39800*/  FSEL R39, R37, 1, P0 ;  /* 0x3f80000025277808 */ /* 0x000fe20000000000 */
[----:B------:R-:W-:Y:S01]  /*39810*/  IMAD.MOV.U32 R37, RZ, RZ, R47 ;  /* 0x000000ffff257224 */ /* 0x000fe200078e002f */
        /* <DEDUP_REMOVED lines=20> */
.L_x_715:
        /* <DEDUP_REMOVED lines=44> */
.L_x_714:
[----:B------:R-:W-:Y:S05]  /*39c20*/  BSYNC.RECONVERGENT B0 ;  /* 0x0000000000007941 */ /* 0x000fea0003800200 */
.L_x_713:
[----:B------:R-:W-:Y:S01]  /*39c30*/  FMUL R50, R37, R37 ;  /* 0x0000002525327220 */ /* 0x000fe20000400000 */
[C---:B------:R-:W-:Y:S01]  /*39c40*/  LOP3.LUT R51, R60.reuse, 0x1, RZ, 0xc0, !PT ;  /* 0x000000013c337812 */ /* 0x040fe200078ec0ff */
[----:B------:R-:W-:Y:S02]  /*39c50*/  VIADD R53, R60, 0x1 ;  /* 0x000000013c357836 */ /* 0x000fe40000000000 */
[----:B------:R-:W-:Y:S01]  /*39c60*/  FFMA R40, -RZ, R13, R40 ;  /* 0x0000000dff287223 */ /* 0x000fe20000000128 */
        /* <DEDUP_REMOVED lines=15> */
[C---:B------:R-:W-:Y:S01]  /*39d60*/  FMUL R41, R37.reuse, R2 ;  /* 0x0000000225297220 */ /* 0x040fe20000400000 */
[----:B------:R-:W-:-:S03]  /*39d70*/  FMUL R37, R37, R48 ;  /* 0x0000003025257220 */ /* 0x000fc60000400000 */
[C---:B------:R-:W-:Y:S01]  /*39d80*/  FMUL R50, R14.reuse, R41 ;  /* 0x000000290e327220 */ /* 0x040fe20000400000 */
[----:B------:R-:W-:-:S03]  /*39d90*/  FMUL R41, R14, R37 ;  /* 0x000000250e297220 */ /* 0x000fc60000400000 */
[----:B------:R-:W-:Y:S01]  /*39da0*/  FFMA R37, R39, R40, R50 ;  /* 0x0000002827257223 */ /* 0x000fe20000000032 */
[-C--:B------:R-:W-:Y:S01]  /*39db0*/  FFMA R38, R38, R39.reuse, R41 ;  /* 0x0000002726267223 */ /* 0x080fe20000000029 */
[----:B------:R-:W-:Y:S01]  /*39dc0*/  FMUL R39, R14, R39 ;  /* 0x000000270e277220 */ /* 0x000fe20000400000 */
        /* <DEDUP_REMOVED lines=13> */
.L_x_718:
        /* <DEDUP_REMOVED lines=44> */
.L_x_717:
[----:B------:R-:W-:Y:S05]  /*3a160*/  BSYNC.RECONVERGENT B0 ;  /* 0x0000000000007941 */ /* 0x000fea0003800200 */
.L_x_716:
        /* <DEDUP_REMOVED lines=29> */
.L_x_721:
        /* <DEDUP_REMOVED lines=44> */
.L_x_720:
[----:B------:R-:W-:Y:S05]  /*3a600*/  BSYNC.RECONVERGENT B0 ;  /* 0x0000000000007941 */ /* 0x000fea0003800200 */
.L_x_719:
[----:B------:R-:W0:Y:S01]  /*3a610*/  F2F.F64.F32 R50, R15 ;  /* 0x0000000f00327310 */ /* 0x000e220000201800 */
[----:B------:R-:W-:Y:S01]  /*3a620*/  UMOV UR8, 0x54442d18 ;  /* 0x54442d1800087882 */ /* 0x000fe20000000000 */
[----:B------:R-:W-:Y:S01]  /*3a630*/  UMOV UR9, 0x3ff921fb ;  /* 0x3ff921fb00097882 */ /* 0x000fe20000000000 */
[----:B------:R-:W-:Y:S01]  /*3a640*/  IMAD.MOV.U32 R60, RZ, RZ, 0x3a2c32e4 ;  /* 0x3a2c32e4ff3c7424 */ /* 0x000fe200078e00ff */
[----:B------:R-:W-:Y:S01]  /*3a650*/  LOP3.LUT P2, RZ, R44, 0x2, RZ, 0xc0, !PT ;  /* 0x000000022cff7812 */ /* 0x000fe2000784c0ff */
[----:B------:R-:W-:Y:S01]  /*3a660*/  BSSY.RECONVERGENT B0, `(.L_x_722) ;  /* 0x000005c000007945 */ /* 0x000fe20003800200 */
[----:B0-----:R-:W-:-:S14]  /*3a670*/  DSETP.GT.AND P1, PT, R50, UR8, PT ;  /* 0x0000000832007e2a */ /* 0x001fdc000bf24000 */
[----:B------:R-:W-:-:S04]  /*3a680*/  @P1 FADD R15, -R15, 3.1415927410125732422 ;  /* 0x40490fdb0f0f1421 */ /* 0x000fc80000000100 */
[C---:B------:R-:W-:Y:S01]  /*3a690*/  FMUL R46, |R15|.reuse, 16777216 ;  /* 0x4b8000000f2e7820 */ /* 0x040fe20000400200 */
[C---:B------:R-:W-:Y:S02]  /*3a6a0*/  FSETP.GEU.AND P0, PT, |R15|.reuse, 1.175494350822287508e-38, PT ;  /* 0x008000000f00780b */ /* 0x040fe40003f0e200 */
[----:B------:R-:W-:Y:S02]  /*3a6b0*/  FSETP.NEU.AND P3, PT, R15, 1, PT ;  /* 0x3f8000000f00780b */ /* 0x000fe40003f6d000 */
[----:B------:R-:W-:Y:S02]  /*3a6c0*/  FSEL R46, R46, |R15|, !P0 ;  /* 0x4000000f2e2e7208 */ /* 0x000fe40004000000 */
[----:B------:R-:W-:Y:S02]  /*3a6d0*/  FSEL R58, RZ, -24, P0 ;  /* 0xc1c00000ff3a7808 */ /* 0x000fe40000000000 */
[----:B------:R-:W-:-:S04]  /*3a6e0*/  IADD3 R41, PT, PT, R46, -0x3f3504f3, RZ ;  /* 0xc0cafb0d2e297810 */ /* 0x000fc80007ffe0ff */
[----:B------:R-:W-:-:S04]  /*3a6f0*/  LOP3.LUT R45, R41, 0xff800000, RZ, 0xc0, !PT ;  /* 0xff800000292d7812 */ /* 0x000fc800078ec0ff */
[-C--:B------:R-:W-:Y:S02]  /*3a700*/  IADD3 R50, PT, PT, R46, -R45.reuse, RZ ;  /* 0x8000002d2e327210 */ /* 0x080fe40007ffe0ff */
[----:B------:R-:W-:-:S03]  /*3a710*/  I2FP.F32.S32 R45, R45 ;  /* 0x0000002d002d7245 */ /* 0x000fc60000201400 */
[C---:B------:R-:W-:Y:S01]  /*3a720*/  FADD R46, R50.reuse, 1 ;  /* 0x3f800000322e7421 */ /* 0x040fe20000000000 */
[----:B------:R-:W-:Y:S01]  /*3a730*/  FADD R50, R50, -1 ;  /* 0xbf80000032327421 */ /* 0x000fe20000000000 */
[----:B------:R-:W-:-:S03]  /*3a740*/  FFMA R58, R45, 1.1920928955078125e-07, R58 ;  /* 0x340000002d3a7823 */ /* 0x000fc6000000003a */
[----:B------:R-:W-:Y:S01]  /*3a750*/  FADD R41, R50, R50 ;  /* 0x0000003232297221 */ /* 0x000fe20000000000 */
[----:B------:R-:W0:Y:S03]  /*3a760*/  MUFU.RCP R46, R46 ;  /* 0x0000002e002e7308 */ /* 0x000e260000001000 */
[----:B0-----:R-:W-:-:S04]  /*3a770*/  FMUL R41, R46, R41 ;  /* 0x000000292e297220 */ /* 0x001fc80000400000 */
[----:B------:R-:W-:Y:S01]  /*3a780*/  FADD R49, R50, -R41 ;  /* 0x8000002932317221 */ /* 0x000fe20000000000 */
[----:B------:R-:W-:-:S03]  /*3a790*/  FFMA R45, R41, 1.4426950216293334961, R58 ;  /* 0x3fb8aa3b292d7823 */ /* 0x000fc6000000003a */
[----:B------:R-:W-:Y:S01]  /*3a7a0*/  FADD R51, R49, R49 ;  /* 0x0000003131337221 */ /* 0x000fe20000000000 */
[-C--:B------:R-:W-:Y:S01]  /*3a7b0*/  FMUL R49, R41, R41.reuse ;  /* 0x0000002929317220 */ /* 0x080fe20000400000 */
[----:B------:R-:W-:Y:S02]  /*3a7c0*/  FADD R58, R58, -R45 ;  /* 0x8000002d3a3a7221 */ /* 0x000fe40000000000 */
[----:B------:R-:W-:Y:S01]  /*3a7d0*/  FFMA R51, R50, -R41, R51 ;  /* 0x8000002932337223 */ /* 0x000fe20000000033 */
[----:B------:R-:W-:Y:S01]  /*3a7e0*/  FFMA R50, R49, R60, 0.0032181653659790754318 ;  /* 0x3b52e7db31327423 */ /* 0x000fe2000000003c */
[----:B------:R-:W-:Y:S02]  /*3a7f0*/  FFMA R58, R41, 1.4426950216293334961, R58 ;  /* 0x3fb8aa3b293a7823 */ /* 0x000fe4000000003a */
[----:B------:R-:W-:Y:S01]  /*3a800*/  FMUL R51, R46, R51 ;  /* 0x000000332e337220 */ /* 0x000fe20000400000 */
[----:B------:R-:W-:-:S03]  /*3a810*/  FFMA R50, R49, R50, 0.018033718690276145935 ;  /* 0x3c93bb7331327423 */ /* 0x000fc60000000032 */
[----:B------:R-:W-:Y:S01]  /*3a820*/  FFMA R58, R51, 1.4426950216293334961, R58 ;  /* 0x3fb8aa3b333a7823 */ /* 0x000fe2000000003a */
[----:B------:R-:W-:-:S03]  /*3a830*/  FFMA R50, R49, R50, 0.12022458761930465698 ;  /* 0x3df6384f31327423 */ /* 0x000fc60000000032 */
[----:B------:R-:W-:Y:S01]  /*3a840*/  FFMA R58, R41, 1.9251366722983220825e-08, R58 ;  /* 0x32a55e34293a7823 */ /* 0x000fe2000000003a */
[----:B------:R-:W-:-:S04]  /*3a850*/  FMUL R50, R49, R50 ;  /* 0x0000003231327220 */ /* 0x000fc80000400000 */
[----:B------:R-:W-:-:S04]  /*3a860*/  FMUL R46, R50, 3 ;  /* 0x40400000322e7820 */ /* 0x000fc80000400000 */
[----:B------:R-:W-:-:S04]  /*3a870*/  FFMA R51, R51, R46, R58 ;  /* 0x0000002e33337223 */ /* 0x000fc8000000003a */
[----:B------:R-:W-:Y:S01]  /*3a880*/  FFMA R58, R41, R50, R51 ;  /* 0x00000032293a7223 */ /* 0x000fe20000000033 */
[----:B------:R-:W-:-:S03]  /*3a890*/  LOP3.LUT R51, R44, 0x1, RZ, 0xc0, !PT ;  /* 0x000000012c337812 */ /* 0x000fc600078ec0ff */
[----:B------:R-:W-:Y:S01]  /*3a8a0*/  FADD R46, R45, R58 ;  /* 0x0000003a2d2e7221 */ /* 0x000fe20000000000 */
[----:B------:R-:W-:Y:S02]  /*3a8b0*/  ISETP.NE.U32.AND P0, PT, R51, 0x1, PT ;  /* 0x000000013300780c */ /* 0x000fe40003f05070 */
[----:B------:R-:W-:Y:S01]  /*3a8c0*/  MOV R51, 0x391fcb8e ;  /* 0x391fcb8e00337802 */ /* 0x000fe20000000f00 */
[----:B------:R-:W-:Y:S01]  /*3a8d0*/  FMUL R41, R46, 3 ;  /* 0x404000002e297820 */ /* 0x000fe20000400000 */
[----:B------:R-:W-:-:S03]  /*3a8e0*/  FADD R45, -R45, R46 ;  /* 0x0000002e2d2d7221 */ /* 0x000fc60000000100 */
[----:B------:R-:W0:Y:S01]  /*3a8f0*/  FRND R50, R41 ;  /* 0x0000002900327307 */ /* 0x000e220000201000 */
[----:B------:R-:W-:Y:S01]  /*3a900*/  FADD R45, R58, -R45 ;  /* 0x8000002d3a2d7221 */ /* 0x000fe20000000000 */
[----:B------:R-:W-:Y:S01]  /*3a910*/  FFMA R60, R46, 3, -R41 ;  /* 0x404000002e3c7823 */ /* 0x000fe20000000829 */
[C---:B------:R-:W-:Y:S01]  /*3a920*/  FMUL R58, R47.reuse, R47 ;  /* 0x0000002f2f3a7220 */ /* 0x040fe20000400000 */
[----:B------:R-:W-:Y:S02]  /*3a930*/  FSEL R47, R47, 1, P0 ;  /* 0x3f8000002f2f7808 */ /* 0x000fe40000000000 */
[----:B------:R-:W-:Y:S01]  /*3a940*/  FFMA R49, R45, 3, R60 ;  /* 0x404000002d317823 */ /* 0x000fe2000000003c */
[----:B------:R-:W-:-:S05]  /*3a950*/  FFMA R43, R58, R43, -0.0013887860113754868507 ;  /* 0xbab607ed3a2b7423 */ /* 0x000fca000000002b */
[----:B------:R-:W-:Y:S01]  /*3a960*/  FSEL R43, R43, -0.00019574658654164522886, !P0 ;  /* 0xb94d41532b2b7808 */ /* 0x000fe20004000000 */
[----:B0-----:R-:W-:-:S04]  /*3a970*/  FADD R60, R41, -R50 ;  /* 0x80000032293c7221 */ /* 0x001fc80000000000 */
[----:B------:R-:W-:Y:S01]  /*3a980*/  FADD R60, R49, R60 ;  /* 0x0000003c313c7221 */ /* 0x000fe20000000000 */
[----:B------:R-:W-:-:S03]  /*3a990*/  FSEL R49, R42, 0.0083327032625675201416, !P0 ;  /* 0x3c0885e42a317808 */ /* 0x000fc60004000000 */
[----:B------:R-:W-:Y:S01]  /*3a9a0*/  FFMA R53, R60, R51, 0.0013391353422775864601 ;  /* 0x3aaf85ed3c357423 */ /* 0x000fe20000000033 */
[----:B------:R-:W-:Y:S01]  /*3a9b0*/  FSEL R51, -R12, -0.16666662693023681641, !P0 ;  /* 0xbe2aaaa80c337808 */ /* 0x000fe20004000100 */
[----:B------:R-:W-:Y:S01]  /*3a9c0*/  FFMA R12, R58, R43, R49 ;  /* 0x0000002b3a0c7223 */ /* 0x000fe20000000031 */
[----:B------:R-:W-:Y:S01]  /*3a9d0*/  FSETP.GT.AND P0, PT, R50, RZ, PT ;  /* 0x000000ff3200720b */ /* 0x000fe20003f04000 */
[----:B------:R-:W-:Y:S02]  /*3a9e0*/  FFMA R53, R60, R53, 0.0096188392490148544312 ;  /* 0x3c1d98563c357423 */ /* 0x000fe40000000035 */
[C---:B------:R-:W-:Y:S01]  /*3a9f0*/  FFMA R51, R58.reuse, R12, R51 ;  /* 0x0000000c3a337223 */ /* 0x040fe20000000033 */
[----:B------:R-:W-:Y:S01]  /*3aa00*/  FFMA R58, R58, R47, RZ ;  /* 0x0000002f3a3a7223 */ /* 0x000fe200000000ff */
[----:B------:R-:W0:Y:S01]  /*3aa10*/  F2I.NTZ R12, R41 ;  /* 0x00000029000c7305 */ /* 0x000e220000203100 */
[----:B------:R-:W-:Y:S01]  /*3aa20*/  FFMA R53, R60, R53, 0.055503588169813156128 ;  /* 0x3d6357bb3c357423 */ /* 0x000fe20000000035 */
[----:B------:R-:W-:Y:S01]  /*3aa30*/  SEL R43, RZ, 0x83000000, P0 ;  /* 0x83000000ff2b7807 */ /* 0x000fe20000000000 */
[----:B------:R-:W-:Y:S01]  /*3aa40*/  FFMA R47, R58, R51, R47 ;  /* 0x000000333a2f7223 */ /* 0x000fe2000000002f */
[----:B------:R-:W-:Y:S01]  /*3aa50*/  FSETP.GT.AND P0, PT, |R41|, 152, PT ;  /* 0x431800002900780b */ /* 0x000fe20003f04200 */
[C---:B------:R-:W-:Y:S01]  /*3aa60*/  FFMA R53, R60.reuse, R53, 0.24022644758224487305 ;  /* 0x3e75fdec3c357423 */ /* 0x040fe20000000035 */
[----:B------:R-:W-:Y:S01]  /*3aa70*/  IADD3 R44, PT, PT, R43, 0x7f000000, RZ ;  /* 0x7f0000002b2c7810 */ /* 0x000fe20007ffe0ff */
[----:B------:R-:W-:Y:S01]  /*3aa80*/  @P2 FADD R47, RZ, -R47 ;  /* 0x8000002fff2f2221 */ /* 0x000fe20000000000 */
[----:B------:R-:W-:Y:S01]  /*3aa90*/  FSETP.GEU.AND P2, PT, R41, RZ, PT ;  /* 0x000000ff2900720b */ /* 0x000fe20003f4e000 */
[----:B------:R-:W-:-:S02]  /*3aaa0*/  FFMA R53, R60, R53, 0.69314718246459960938 ;  /* 0x3f3172183c357423 */ /* 0x000fc40000000035 */
[C---:B------:R-:W-:Y:S01]  /*3aab0*/  FMUL R2, R47.reuse, R2 ;  /* 0x000000022f027220 */ /* 0x040fe20000400000 */
[----:B------:R-:W-:Y:S01]  /*3aac0*/  FMUL R42, R47, R48 ;  /* 0x000000302f2a7220 */ /* 0x000fe20000400000 */
[----:B------:R-:W-:Y:S01]  /*3aad0*/  FFMA R53, R60, R53, 1 ;  /* 0x3f8000003c357423 */ /* 0x000fe20000000035 */
[----:B0-----:R-:W-:Y:S01]  /*3aae0*/  LEA R47, R12, -R43, 0x17 ;  /* 0x8000002b0c2f7211 */ /* 0x001fe200078eb8ff */
[----:B------:R-:W-:Y:S02]  /*3aaf0*/  FMUL R43, RZ, R40 ;  /* 0x00000028ff2b7220 */ /* 0x000fe40000400000 */
[----:B------:R-:W-:Y:S02]  /*3ab00*/  FMUL R44, R53, R44 ;  /* 0x0000002c352c7220 */ /* 0x000fe40000400000 */
[--C-:B------:R-:W-:Y:S01]  /*3ab10*/  FFMA R41, R2, -0.5, R43.reuse ;  /* 0xbf00000002297823 */ /* 0x100fe2000000002b */
[----:B------:R-:W-:Y:S01]  /*3ab20*/  FFMA R42, R42, -0.5, R43 ;  /* 0xbf0000002a2a7823 */ /* 0x000fe2000000002b */
[----:B------:R-:W-:-:S02]  /*3ab30*/  HFMA2 R43, -RZ, RZ, 1.875, 0 ;  /* 0x3f800000ff2b7431 */ /* 0x000fc400000001ff */
[----:B------:R-:W-:Y:S01]  /*3ab40*/  FMUL R44, R44, R47 ;  /* 0x0000002f2c2c7220 */ /* 0x000fe20000400000 */
[----:B------:R-:W-:Y:S01]  /*3ab50*/  IMAD.MOV.U32 R2, RZ, RZ, 0x3f800000 ;  /* 0x3f800000ff027424 */ /* 0x000fe200078e00ff */
        /* <DEDUP_REMOVED lines=12> */
.L_x_723:
[----:B------:R-:W-:Y:S05]  /*3ac20*/  BSYNC.RECONVERGENT B0 ;  /* 0x0000000000007941 */ /* 0x000fea0003800200 */
.L_x_722:
[----:B------:R-:W-:Y:S01]  /*3ac30*/  FSETP.NEU.AND P2, PT, R15, RZ, PT ;  /* 0x000000ff0f00720b */ /* 0x000fe20003f4d000 */
[----:B------:R-:W-:Y:S01]  /*3ac40*/  BSSY.RECONVERGENT B2, `(.L_x_724) ;  /* 0x0000012000027945 */ /* 0x000fe20003800200 */
[----:B------:R-:W-:Y:S01]  /*3ac50*/  HFMA2 R47, -RZ, RZ, 0, 0 ;  /* 0x00000000ff2f7431 */ /* 0x000fe200000001ff */
[----:B------:R-:W-:-:S10]  /*3ac60*/  FSEL R44, -R2, 1, P1 ;  /* 0x3f800000022c7808 */ /* 0x000fd40000800100 */
        /* <DEDUP_REMOVED lines=14> */
.L_x_726:
[----:B------:R-:W-:Y:S05]  /*3ad50*/  BSYNC.RECONVERGENT B3 ;  /* 0x0000000000037941 */ /* 0x000fea0003800200 */
.L_x_725:
[----:B------:R-:W-:Y:S05]  /*3ad60*/  BSYNC.RECONVERGENT B2 ;  /* 0x0000000000027941 */ /* 0x000fea0003800200 */
.L_x_724:
[C---:B------:R-:W-:Y:S01]  /*3ad70*/  FMUL R49, R46.reuse, 2 ;  /* 0x400000002e317820 */ /* 0x040fe20000400000 */
[----:B------:R-:W-:Y:S01]  /*3ad80*/  MOV R51, 0x391fcb8e ;  /* 0x391fcb8e00337802 */ /* 0x000fe20000000f00 */
[----:B------:R-:W-:Y:S01]  /*3ad90*/  BSSY.RECONVERGENT B0, `(.L_x_727) ;  /* 0x0000023000007945 */ /* 0x000fe20003800200 */
[----:B------:R-:W-:Y:S01]  /*3ada0*/  FSETP.NEU.AND P3, PT, R15, 1, PT ;  /* 0x3f8000000f00780b */ /* 0x000fe20003f6d000 */
[----:B------:R-:W0:Y:S01]  /*3adb0*/  FRND R2, R49 ;  /* 0x0000003100027307 */ /* 0x000e220000201000 */
[----:B------:R-:W-:Y:S01]  /*3adc0*/  FFMA R46, R46, 2, -R49 ;  /* 0x400000002e2e7823 */ /* 0x000fe20000000831 */
[----:B------:R-:W-:-:S03]  /*3add0*/  FSETP.GEU.AND P1, PT, R49, RZ, PT ;  /* 0x000000ff3100720b */ /* 0x000fc60003f2e000 */
[----:B------:R-:W-:-:S03]  /*3ade0*/  FFMA R12, R45, 2, R46 ;  /* 0x400000002d0c7823 */ /* 0x000fc6000000002e */
        /* <DEDUP_REMOVED lines=8> */
[----:B------:R-:W-:Y:S02]  /*3ae70*/  IADD3 R2, PT, PT, R51, 0x7f000000, RZ ;  /* 0x7f00000033027810 */ /* 0x000fe40007ffe0ff */
[----:B-1----:R-:W-:Y:S01]  /*3ae80*/  LEA R51, R46, -R51, 0x17 ;  /* 0x800000332e337211 */ /* 0x002fe200078eb8ff */
[----:B------:R-:W-:Y:S01]  /*3ae90*/  FFMA R45, R12, R45, 0.055503588169813156128 ;  /* 0x3d6357bb0c2d7423 */ /* 0x000fe2000000002d */
[----:B------:R-:W-:-:S03]  /*3aea0*/  FMUL R46, RZ, R47 ;  /* 0x0000002fff2e7220 */ /* 0x000fc60000400000 */
[----:B------:R-:W-:-:S04]  /*3aeb0*/  FFMA R45, R12, R45, 0.24022644758224487305 ;  /* 0x3e75fdec0c2d7423 */ /* 0x000fc8000000002d */
[----:B------:R-:W-:-:S04]  /*3aec0*/  FFMA R45, R12, R45, 0.69314718246459960938 ;  /* 0x3f3172180c2d7423 */ /* 0x000fc8000000002d */
[----:B------:R-:W-:-:S04]  /*3aed0*/  FFMA R45, R12, R45, 1 ;  /* 0x3f8000000c2d7423 */ /* 0x000fc8000000002d */
[----:B------:R-:W-:Y:S01]  /*3aee0*/  FMUL R2, R45, R2 ;  /* 0x000000022d027220 */ /* 0x000fe20000400000 */
[----:B------:R-:W-:Y:S01]  /*3aef0*/  FMUL R45, R47, R44 ;  /* 0x0000002c2f2d7220 */ /* 0x000fe20000400000 */
[----:B------:R-:W-:Y:S02]  /*3af00*/  IMAD.MOV.U32 R47, RZ, RZ, 0x3f800000 ;  /* 0x3f800000ff2f7424 */ /* 0x000fe400078e00ff */
        /* <DEDUP_REMOVED lines=11> */
.L_x_728:
[----:B------:R-:W-:Y:S05]  /*3afc0*/  BSYNC.RECONVERGENT B0 ;  /* 0x0000000000007941 */ /* 0x000fea0003800200 */
.L_x_727:
        /* <DEDUP_REMOVED lines=17> */
.L_x_732:
[----:B------:R-:W-:Y:S05]  /*3b0e0*/  BSYNC.RECONVERGENT B3 ;  /* 0x0000000000037941 */ /* 0x000fea0003800200 */
.L_x_731:
[----:B------:R-:W-:-:S07]  /*3b0f0*/  IMAD.MOV.U32 R51, RZ, RZ, R2 ;  /* 0x000000ffff337224 */ /* 0x000fce00078e0002 */
.L_x_730:
[----:B------:R-:W-:Y:S05]  /*3b100*/  BSYNC.RECONVERGENT B2 ;  /* 0x0000000000027941 */ /* 0x000fea0003800200 */
.L_x_729:
[----:B------:R-:W-:Y:S01]  /*3b110*/  FMUL R2, R14, R21 ;  /* 0x000000150e027220 */ /* 0x000fe20000400000 */
[----:B------:R-:W-:Y:S01]  /*3b120*/  FMUL R49, RZ, R47 ;  /* 0x0000002fff317220 */ /* 0x000fe20000400000 */
[----:B------:R-:W-:Y:S01]  /*3b130*/  FMUL R14, RZ, R51 ;  /* 0x00000033ff0e7220 */ /* 0x000fe20000400000 */
[----:B------:R-:W-:Y:S01]  /*3b140*/  FMUL R12, R51, R44 ;  /* 0x0000002c330c7220 */ /* 0x000fe20000400000 */
[--C-:B------:R-:W-:Y:S01]  /*3b150*/  FFMA R21, R46, -0.51602452993392944336, R48.reuse ;  /* 0xbf041a2f2e157823 */ /* 0x100fe20000000030 */
[----:B------:R-:W-:Y:S01]  /*3b160*/  FFMA R45, R45, -0.51602452993392944336, R48 ;  /* 0xbf041a2f2d2d7823 */ /* 0x000fe20000000030 */
[--C-:B------:R-:W-:Y:S01]  /*3b170*/  FFMA R14, R14, 1.2158541679382324219, R49.reuse ;  /* 0x3f9ba11c0e0e7823 */ /* 0x100fe20000000031 */
[----:B------:R-:W-:Y:S01]  /*3b180*/  FFMA R12, R12, 1.2158541679382324219, R49 ;  /* 0x3f9ba11c0c0c7823 */ /* 0x000fe20000000031 */
[----:B------:R-:W-:Y:S01]  /*3b190*/  FMUL R51, R13, R18 ;  /* 0x000000120d337220 */ /* 0x000fe20000400000 */
[----:B------:R-:W-:Y:S01]  /*3b1a0*/  MOV R13, UR12 ;  /* 0x0000000c000d7c02 */ /* 0x000fe20008000f00 */
[----:B------:R-:W-:Y:S01]  /*3b1b0*/  FADD R14, R14, R21 ;  /* 0x000000150e0e7221 */ /* 0x000fe20000000000 */
[----:B------:R-:W-:Y:S01]  /*3b1c0*/  FMUL R21, RZ, R23 ;  /* 0x00000017ff157220 */ /* 0x000fe20000400000 */
[----:B------:R-:W-:Y:S01]  /*3b1d0*/  FADD R45, R12, R45 ;  /* 0x0000002d0c2d7221 */ /* 0x000fe20000000000 */
[----:B------:R-:W-:Y:S01]  /*3b1e0*/  FMUL R46, R40, 0.5 ;  /* 0x3f000000282e7820 */ /* 0x000fe20000400000 */
[----:B------:R-:W-:Y:S01]  /*3b1f0*/  FMUL R12, R43, 0.51602452993392944336 ;  /* 0x3f041a2f2b0c7820 */ /* 0x000fe20000400000 */
[----:B------:R-:W-:Y:S01]  /*3b200*/  FADD R40, -R13, 1 ;  /* 0x3f8000000d287421 */ /* 0x000fe20000000100 */
[--C-:B------:R-:W-:Y:S01]  /*3b210*/  FADD R18, -R24, R21.reuse ;  /* 0x0000001518127221 */ /* 0x100fe20000000100 */
[--C-:B------:R-:W-:Y:S01]  /*3b220*/  FFMA R24, -RZ, R24, R21.reuse ;  /* 0x00000018ff187223 */ /* 0x100fe20000000115 */
[----:B------:R-:W-:Y:S01]  /*3b230*/  FFMA R13, R47, 1.2158541679382324219, -R12 ;  /* 0x3f9ba11c2f0d7823 */ /* 0x000fe2000000080c */
[-C--:B------:R-:W-:Y:S01]  /*3b240*/  FMUL R53, R36, R45.reuse ;  /* 0x0000002d24357220 */ /* 0x080fe20000400000 */
[C-C-:B------:R-:W-:Y:S01]  /*3b250*/  FFMA R12, R40.reuse, R18, R21.reuse ;  /* 0x00000012280c7223 */ /* 0x140fe20000000015 */
[----:B------:R-:W-:Y:S01]  /*3b260*/  FFMA R18, R40, R24, R21 ;  /* 0x0000001828127223 */ /* 0x000fe20000000015 */
[-C--:B------:R-:W-:Y:S01]  /*3b270*/  FMUL R58, R46, R45.reuse ;  /* 0x0000002d2e3a7220 */ /* 0x080fe20000400000 */
[-C--:B------:R-:W-:Y:S01]  /*3b280*/  FMUL R24, R36, R14.reuse ;  /* 0x0000000e24187220 */ /* 0x080fe20000400000 */
[----:B------:R-:W-:Y:S01]  /*3b290*/  FMUL R50, R39, R45 ;  /* 0x0000002d27327220 */ /* 0x000fe20000400000 */
[-C--:B------:R-:W-:Y:S01]  /*3b2a0*/  FFMA R34, R34, R13.reuse, R53 ;  /* 0x0000000d22227223 */ /* 0x080fe20000000035 */
[-C--:B------:R-:W-:Y:S01]  /*3b2b0*/  FFMA R41, R41, R13.reuse, R58 ;  /* 0x0000000d29297223 */ /* 0x080fe2000000003a */
[-C--:B------:R-:W-:Y:S01]  /*3b2c0*/  FMUL R53, R46, R14.reuse ;  /* 0x0000000e2e357220 */ /* 0x080fe20000400000 */
[-C--:B------:R-:W-:Y:S01]  /*3b2d0*/  FFMA R35, R35, R13.reuse, R24 ;  /* 0x0000000d23237223 */ /* 0x080fe20000000018 */
[----:B------:R-:W-:Y:S01]  /*3b2e0*/  FADD R58, RZ, -R45 ;  /* 0x8000002dff3a7221 */ /* 0x000fe20000000000 */
[----:B------:R-:W-:Y:S01]  /*3b2f0*/  FADD R24, -R13, 1 ;  /* 0x3f8000000d187421 */ /* 0x000fe20000000100 */
[-C--:B------:R-:W-:Y:S01]  /*3b300*/  FFMA R37, R37, R13.reuse, R50 ;  /* 0x0000000d25257223 */ /* 0x080fe20000000032 */
[----:B------:R-:W-:Y:S01]  /*3b310*/  FMUL R21, R39, R14 ;  /* 0x0000000e27157220 */ /* 0x000fe20000400000 */
[-C--:B------:R-:W-:Y:S01]  /*3b320*/  FFMA R42, R42, R13.reuse, R53 ;  /* 0x0000000d2a2a7223 */ /* 0x080fe20000000035 */
[----:B------:R-:W-:Y:S01]  /*3b330*/  FADD R50, RZ, -R14 ;  /* 0x8000000eff327221 */ /* 0x000fe20000000000 */
[-C--:B------:R-:W-:Y:S01]  /*3b340*/  FMUL R14, R27, R58.reuse ;  /* 0x0000003a1b0e7220 */ /* 0x080fe20000400000 */
[-C--:B------:R-:W-:Y:S01]  /*3b350*/  FMUL R53, R29, R58.reuse ;  /* 0x0000003a1d357220 */ /* 0x080fe20000400000 */
[----:B------:R-:W-:Y:S01]  /*3b360*/  FMUL R45, R31, R58 ;  /* 0x0000003a1f2d7220 */ /* 0x000fe20000400000 */
[C---:B------:R-:W-:Y:S01]  /*3b370*/  FMUL R58, R29.reuse, R24 ;  /* 0x000000181d3a7220 */ /* 0x040fe20000400000 */
[----:B------:R-:W-:Y:S01]  /*3b380*/  FMUL R29, R29, R50 ;  /* 0x000000321d1d7220 */ /* 0x000fe20000400000 */
[-C--:B------:R-:W-:Y:S01]  /*3b390*/  FFMA R38, R38, R13.reuse, R21 ;  /* 0x0000000d26267223 */ /* 0x080fe20000000015 */
[-C--:B------:R-:W-:Y:S01]  /*3b3a0*/  FMUL R21, R27, R24.reuse ;  /* 0x000000181b157220 */ /* 0x080fe20000400000 */
[-C--:B------:R-:W-:Y:S01]  /*3b3b0*/  FFMA R58, R39, R13.reuse, R58 ;  /* 0x0000000d273a7223 */ /* 0x080fe2000000003a */
[----:B------:R-:W-:Y:S01]  /*3b3c0*/  FFMA R25, R25, R24, R14 ;  /* 0x0000001819197223 */ /* 0x000fe2000000000e */
[----:B------:R-:W-:Y:S01]  /*3b3d0*/  FMUL R27, R27, R50 ;  /* 0x000000321b1b7220 */ /* 0x000fe20000400000 */
[----:B------:R-:W-:Y:S01]  /*3b3e0*/  FFMA R29, R30, R24, R29 ;  /* 0x000000181e1d7223 */ /* 0x000fe2000000001d */
[-C--:B------:R-:W-:Y:S01]  /*3b3f0*/  FMUL R14, R17, R40.reuse ;  /* 0x00000028110e7220 */ /* 0x080fe20000400000 */
[-C--:B------:R-:W-:Y:S01]  /*3b400*/  FMUL R30, R19, R40.reuse ;  /* 0x00000028131e7220 */ /* 0x080fe20000400000 */
[-C--:B------:R-:W-:Y:S01]  /*3b410*/  FMUL R17, R20, R40.reuse ;  /* 0x0000002814117220 */ /* 0x080fe20000400000 */
[----:B------:R-:W-:Y:S01]  /*3b420*/  FMUL R19, R22, R40 ;  /* 0x0000002816137220 */ /* 0x000fe20000400000 */
[----:B------:R-:W-:Y:S01]  /*3b430*/  FMUL R39, R58, UR12 ;  /* 0x0000000c3a277c20 */ /* 0x000fe20008400000 */
[----:B------:R-:W-:Y:S01]  /*3b440*/  FFMA R26, R26, R24, R27 ;  /* 0x000000181a1a7223 */ /* 0x000fe2000000001b */
[----:B------:R-:W-:Y:S01]  /*3b450*/  FMUL R50, R31, R50 ;  /* 0x000000321f327220 */ /* 0x000fe20000400000 */
[-C--:B------:R-:W-:Y:S01]  /*3b460*/  FFMA R20, RZ, R2.reuse, R17 ;  /* 0x00000002ff147223 */ /* 0x080fe20000000011 */
[----:B------:R-:W-:Y:S01]  /*3b470*/  FFMA R22, RZ, R2, R19 ;  /* 0x00000002ff167223 */ /* 0x000fe20000000013 */
[----:B------:R-:W-:Y:S01]  /*3b480*/  FFMA R17, R2, R40, R39 ;  /* 0x0000002802117223 */ /* 0x000fe20000000027 */
[-C--:B------:R-:W-:Y:S01]  /*3b490*/  FFMA R28, R28, R24.reuse, R53 ;  /* 0x000000181c1c7223 */ /* 0x080fe20000000035 */
[----:B------:R-:W-:Y:S01]  /*3b4a0*/  FADD R2, R25, R34 ;  /* 0x0000002219027221 */ /* 0x000fe20000000000 */
[-C--:B------:R-:W-:Y:S01]  /*3b4b0*/  FFMA R32, R32, R24.reuse, -R45 ;  /* 0x0000001820207223 */ /* 0x080fe2000000082d */
[----:B------:R-:W-:Y:S01]  /*3b4c0*/  FADD R26, R26, R35 ;  /* 0x000000231a1a7221 */ /* 0x000fe20000000000 */
[-C--:B------:R-:W-:Y:S01]  /*3b4d0*/  FFMA R33, R33, R24.reuse, -R50 ;  /* 0x0000001821217223 */ /* 0x080fe20000000832 */
[----:B------:R-:W-:Y:S01]  /*3b4e0*/  FFMA R21, R36, R13, R21 ;  /* 0x0000000d24157223 */ /* 0x000fe20000000015 */
[----:B------:R-:W-:Y:S01]  /*3b4f0*/  FADD R19, R28, R37 ;  /* 0x000000251c137221 */ /* 0x000fe20000000000 */
[----:B------:R-:W-:Y:S01]  /*3b500*/  FMUL R2, R2, UR12 ;  /* 0x0000000c02027c20 */ /* 0x000fe20008400000 */
[----:B------:R-:W-:Y:S01]  /*3b510*/  FMUL R31, R31, R24 ;  /* 0x000000181f1f7220 */ /* 0x000fe20000400000 */
[----:B------:R-:W-:Y:S01]  /*3b520*/  FMUL R26, R26, UR12 ;  /* 0x0000000c1a1a7c20 */ /* 0x000fe20008400000 */
[----:B------:R-:W-:Y:S01]  /*3b530*/  FADD R32, R32, R41 ;  /* 0x0000002920207221 */ /* 0x000fe20000000000 */
[----:B------:R-:W-:Y:S01]  /*3b540*/  FADD R33, R33, R42 ;  /* 0x0000002a21217221 */ /* 0x000fe20000000000 */
[----:B------:R-:W-:Y:S01]  /*3b550*/  FADD R29, R29, R38 ;  /* 0x000000261d1d7221 */ /* 0x000fe20000000000 */
[----:B------:R-:W-:Y:S01]  /*3b560*/  FFMA R25, RZ, R21, R2 ;  /* 0x00000015ff197223 */ /* 0x000fe20000000002 */
[----:B------:R-:W-:Y:S01]  /*3b570*/  FMUL R19, R19, UR12 ;  /* 0x0000000c13137c20 */ /* 0x000fe20008400000 */
[----:B------:R-:W-:Y:S01]  /*3b580*/  FFMA R31, R46, R13, -R31 ;  /* 0x0000000d2e1f7223 */ /* 0x000fe2000000081f */
[----:B------:R-:W-:Y:S01]  /*3b590*/  FFMA R2, RZ, R21, R26 ;  /* 0x00000015ff027223 */ /* 0x000fe2000000001a */
[----:B------:R-:W-:Y:S01]  /*3b5a0*/  FMUL R32, R32, UR12 ;  /* 0x0000000c20207c20 */ /* 0x000fe20008400000 */
[----:B------:R-:W-:Y:S01]  /*3b5b0*/  FMUL R26, R33, UR12 ;  /* 0x0000000c211a7c20 */ /* 0x000fe20008400000 */
[-C--:B------:R-:W-:Y:S01]  /*3b5c0*/  FFMA R24, RZ, R51.reuse, R14 ;  /* 0x00000033ff187223 */ /* 0x080fe2000000000e */
[----:B------:R-:W-:Y:S01]  /*3b5d0*/  FMUL R29, R29, UR12 ;  /* 0x0000000c1d1d7c20 */ /* 0x000fe20008400000 */
[----:B------:R-:W-:Y:S01]  /*3b5e0*/  FMUL R36, R21, UR12 ;  /* 0x0000000c15247c20 */ /* 0x000fe20008400000 */
[----:B------:R-:W-:Y:S01]  /*3b5f0*/  FFMA R27, RZ, R51, R30 ;  /* 0x00000033ff1b7223 */ /* 0x000fe2000000001e */
[-C--:B------:R-:W-:Y:S01]  /*3b600*/  FFMA R19, RZ, R58.reuse, R19 ;  /* 0x0000003aff137223 */ /* 0x080fe20000000013 */
[----:B------:R-:W-:Y:S01]  /*3b610*/  FMUL R30, R31, UR12 ;  /* 0x0000000c1f1e7c20 */ /* 0x000fe20008400000 */
[-C--:B------:R-:W-:Y:S01]  /*3b620*/  FFMA R21, RZ, R31.reuse, R32 ;  /* 0x0000001fff157223 */ /* 0x080fe20000000020 */
[----:B------:R-:W-:Y:S01]  /*3b630*/  FFMA R31, RZ, R31, R26 ;  /* 0x0000001fff1f7223 */ /* 0x000fe2000000001a */
[----:B------:R-:W-:Y:S01]  /*3b640*/  FFMA R29, RZ, R58, R29 ;  /* 0x0000003aff1d7223 */ /* 0x000fe2000000001d */
[----:B------:R-:W-:Y:S01]  /*3b650*/  FADD R26, R24, R25 ;  /* 0x00000019181a7221 */ /* 0x000fe20000000000 */
[----:B------:R-:W-:Y:S01]  /*3b660*/  FADD R24, R20, R19 ;  /* 0x0000001314187221 */ /* 0x000fe20000000000 */
[----:B------:R-:W-:Y:S01]  /*3b670*/  BSSY.RECONVERGENT B2, `(.L_x_733) ;  /* 0x0000018000027945 */ /* 0x000fe20003800200 */
[----:B------:R-:W-:-:S02]  /*3b680*/  HFMA2 R19, -RZ, RZ, 0, 0 ;  /* 0x00000000ff137431 */ /* 0x000fc400000001ff */
[-C--:B------:R-:W-:Y:S01]  /*3b690*/  FFMA R14, R51, R40.reuse, R36 ;  /* 0x00000028330e7223 */ /* 0x080fe20000000024 */
[----:B------:R-:W-:Y:S01]  /*3b6a0*/  FFMA R23, R23, R40, R30 ;  /* 0x0000002817177223 */ /* 0x000fe2000000001e */
[----:B------:R-:W-:Y:S01]  /*3b6b0*/  FADD R25, R27, R2 ;  /* 0x000000021b197221 */ /* 0x000fe20000000000 */
        /* <DEDUP_REMOVED lines=17> */
.L_x_736:
[----:B------:R-:W-:Y:S05]  /*3b7d0*/  BSYNC.RECONVERGENT B3 ;  /* 0x0000000000037941 */ /* 0x000fea0003800200 */
.L_x_735:
[----:B------:R-:W-:-:S07]  /*3b7e0*/  IMAD.MOV.U32 R19, RZ, RZ, R2 ;  /* 0x000000ffff137224 */ /* 0x000fce00078e0002 */
.L_x_734:
[----:B------:R-:W-:Y:S05]  /*3b7f0*/  BSYNC.RECONVERGENT B2 ;  /* 0x0000000000027941 */ /* 0x000fea0003800200 */
.L_x_733:
        /* <DEDUP_REMOVED lines=17> */
.L_x_740:
[----:B------:R-:W-:Y:S05]  /*3b910*/  BSYNC.RECONVERGENT B3 ;  /* 0x0000000000037941 */ /* 0x000fea0003800200 */
.L_x_739:
[----:B------:R-:W-:-:S07]  /*3b920*/  MOV R27, R2 ;  /* 0x00000002001b7202 */ /* 0x000fce0000000f00 */
.L_x_738:
[----:B------:R-:W-:Y:S05]  /*3b930*/  BSYNC.RECONVERGENT B2 ;  /* 0x0000000000027941 */ /* 0x000fea0003800200 */
.L_x_737:
[----:B------:R-:W-:Y:S01]  /*3b940*/  FSETP.NEU.AND P0, PT, R15, RZ, PT ;  /* 0x000000ff0f00720b */ /* 0x000fe20003f0d000 */
[-C--:B------:R-:W-:Y:S01]  /*3b950*/  FMUL R2, R27, R44.reuse ;  /* 0x0000002c1b027220 */ /* 0x080fe20000400000 */
[----:B------:R-:W-:Y:S01]  /*3b960*/  FMUL R19, R19, R44 ;  /* 0x0000002c13137220 */ /* 0x000fe20000400000 */
[----:B------:R-:W-:Y:S02]  /*3b970*/  BSSY.RECONVERGENT B2, `(.L_x_741) ;  /* 0x0000017000027945 */ /* 0x000fe40003800200 */
[----:B------:R-:W-:Y:S01]  /*3b980*/  FFMA R2, R2, 1.2158541679382324219, R49 ;  /* 0x3f9ba11c02027823 */ /* 0x000fe20000000031 */
[----:B------:R-:W-:Y:S01]  /*3b990*/  FFMA R27, R19, -0.51602452993392944336, R48 ;  /* 0xbf041a2f131b7823 */ /* 0x000fe20000000030 */
[----:B------:R-:W-:-:S03]  /*3b9a0*/  FMUL R19, RZ, R13 ;  /* 0x0000000dff137220 */ /* 0x000fc60000400000 */
[----:B------:R-:W-:Y:S01]  /*3b9b0*/  FADD R2, R2, R27 ;  /* 0x0000001b02027221 */ /* 0x000fe20000000000 */
[----:B------:R-:W-:-:S03]  /*3b9c0*/  IMAD.MOV.U32 R27, RZ, RZ, RZ ;  /* 0x000000ffff1b7224 */ /* 0x000fc600078e00ff */
        /* <DEDUP_REMOVED lines=15> */
.L_x_744:
[----:B------:R-:W-:Y:S05]  /*3bac0*/  BSYNC.RECONVERGENT B3 ;  /* 0x0000000000037941 */ /* 0x000fea0003800200 */
.L_x_743:
[----:B------:R-:W-:-:S07]  /*3bad0*/  MOV R27, R2 ;  /* 0x00000002001b7202 */ /* 0x000fce0000000f00 */
.L_x_742:
[----:B------:R-:W-:Y:S05]  /*3bae0*/  BSYNC.RECONVERGENT B2 ;  /* 0x0000000000027941 */ /* 0x000fea0003800200 */
.L_x_741:
        /* <DEDUP_REMOVED lines=17> */
.L_x_748:
[----:B------:R-:W-:Y:S05]  /*3bc00*/  BSYNC.RECONVERGENT B3 ;  /* 0x0000000000037941 */ /* 0x000fea0003800200 */
.L_x_747:
[----:B------:R-:W-:-:S07]  /*3bc10*/  MOV R29, R2 ;  /* 0x00000002001d7202 */ /* 0x000fce0000000f00 */
.L_x_746:
[----:B------:R-:W-:Y:S05]  /*3bc20*/  BSYNC.RECONVERGENT B2 ;  /* 0x0000000000027941 */ /* 0x000fea0003800200 */
.L_x_745:
[----:B------:R-:W-:Y:S01]  /*3bc30*/  FMUL R15, R24, R24 ;  /* 0x00000018180f7220 */ /* 0x000fe20000400000 */
[-C--:B------:R-:W-:Y:S01]  /*3bc40*/  FMUL R2, R29, R44.reuse ;  /* 0x0000002c1d027220 */ /* 0x080fe20000400000 */
[----:B------:R-:W-:Y:S01]  /*3bc50*/  FMUL R27, R27, R44 ;  /* 0x0000002c1b1b7220 */ /* 0x000fe20000400000 */
[----:B------:R-:W-:Y:S01]  /*3bc60*/  BSSY.RECONVERGENT B2, `(.L_x_749) ;  /* 0x0000059000027945 */ /* 0x000fe20003800200 */
[----:B------:R-:W-:Y:S01]  /*3bc70*/  FFMA R12, R26, R26, R15 ;  /* 0x0000001a1a0c7223 */ /* 0x000fe2000000000f */
[----:B------:R-:W-:Y:S01]  /*3bc80*/  FFMA R2, R2, 1.2158541679382324219, R49 ;  /* 0x3f9ba11c02027823 */ /* 0x000fe20000000031 */
[----:B------:R-:W-:Y:S02]  /*3bc90*/  FFMA R27, R27, -0.51602452993392944336, R48 ;  /* 0xbf041a2f1b1b7823 */ /* 0x000fe40000000030 */
[----:B------:R-:W-:Y:S02]  /*3bca0*/  FFMA R15, R21, R21, R12 ;  /* 0x00000015150f7223 */ /* 0x000fe4000000000c */
[----:B------:R-:W-:Y:S01]  /*3bcb0*/  FADD R2, R2, R27 ;  /* 0x0000001b02027221 */ /* 0x000fe20000000000 */
[----:B------:R-:W-:-:S02]  /*3bcc0*/  FMUL R27, R13, -0.20000000298023223877 ;  /* 0xbe4ccccd0d1b7820 */ /* 0x000fc40000400000 */
        /* <DEDUP_REMOVED lines=71> */
[----:B-1----:R-:W-:Y:S02]  /*3c140*/  LEA R29, R29, -R12, 0x17 ;  /* 0x8000000c1d1d7211 */ /* 0x002fe400078eb8ff */
[----:B------:R-:W-:Y:S02]  /*3c150*/  FMUL R28, R28, R31 ;  /* 0x0000001f1c1c7220 */ /* 0x000fe40000400000 */
[----:B------:R-:W-:Y:S02]  /*3c160*/  @!P2 LOP3.LUT R2, R2, 0x7fffffff, RZ, 0xc0, !PT ;  /* 0x7fffffff0202a812 */ /* 0x000fe400078ec0ff */
[----:B------:R-:W-:Y:S02]  /*3c170*/  @!P0 FMUL R19, R29, R28 ;  /* 0x0000001c1d138220 */ /* 0x000fe40000400000 */
[----:B------:R-:W-:-:S07]  /*3c180*/  @!P2 LOP3.LUT R19, R2, 0x7f800000, RZ, 0x3c, !PT ;  /* 0x7f8000000213a812 */ /* 0x000fce00078e3cff */
.L_x_752:
[----:B------:R-:W-:Y:S05]  /*3c190*/  BSYNC.RECONVERGENT B0 ;  /* 0x0000000000007941 */ /* 0x000fea0003800200 */
.L_x_751:
[----:B------:R-:W-:-:S04]  /*3c1a0*/  FMUL R2, R19, -0.5 ;  /* 0xbf00000013027820 */ /* 0x000fc80000400000 */
[----:B------:R-:W0:Y:S02]  /*3c1b0*/  FCHK P0, R2, R15 ;  /* 0x0000000f02007302 */ /* 0x000e240000000000 */
[----:B0-----:R-:W-:Y:S05]  /*3c1c0*/  @!P0 BRA `(.L_x_750) ;  /* 0x0000000000088947 */ /* 0x001fea0003800000 */
[----:B------:R-:W-:-:S07]  /*3c1d0*/  MOV R12, 0x3c1f0 ;  /* 0x0003c1f0000c7802 */ /* 0x000fce0000000f00 */
[----:B------:R-:W-:Y:S05]  /*3c1e0*/  CALL.REL.NOINC `($__internal_4_$__cuda_sm3x_div_rn_noftz_f32_slowpath) ;  /* 0x000001f400a47944 */ /* 0x000fea0003c00000 */
.L_x_750:
[----:B------:R-:W-:Y:S05]  /*3c1f0*/  BSYNC.RECONVERGENT B2 ;  /* 0x0000000000027941 */ /* 0x000fea0003800200 */
.L_x_749:
        /* <DEDUP_REMOVED lines=79> */
.L_x_756:
[----:B------:R-:W-:Y:S05]  /*3c6f0*/  BSYNC.RECONVERGENT B0 ;  /* 0x0000000000007941 */ /* 0x000fea0003800200 */
.L_x_755:
[----:B------:R-:W-:-:S04]  /*3c700*/  FMUL R2, R21, -0.5 ;  /* 0xbf00000015027820 */ /* 0x000fc80000400000 */
[----:B------:R-:W0:Y:S02]  /*3c710*/  FCHK P0, R2, R15 ;  /* 0x0000000f02007302 */ /* 0x000e240000000000 */
[----:B0-----:R-:W-:Y:S05]  /*3c720*/  @!P0 BRA `(.L_x_754) ;  /* 0x0000000000088947 */ /* 0x001fea0003800000 */
[----:B------:R-:W-:-:S07]  /*3c730*/  MOV R12, 0x3c750 ;  /* 0x0003c750000c7802 */ /* 0x000fce0000000f00 */
[----:B------:R-:W-:Y:S05]  /*3c740*/  CALL.REL.NOINC `($__internal_4_$__cuda_sm3x_div_rn_noftz_f32_slowpath) ;  /* 0x000001f0004c7944 */ /* 0x000fea0003c00000 */
.L_x_754:
[----:B------:R-:W-:Y:S05]  /*3c750*/  BSYNC.RECONVERGENT B2 ;  /* 0x0000000000027941 */ /* 0x000fea0003800200 */
.L_x_753:
        /* <DEDUP_REMOVED lines=85> */
.L_x_760:
[----:B------:R-:W-:Y:S05]  /*3ccb0*/  BSYNC.RECONVERGENT B0 ;  /* 0x0000000000007941 */ /* 0x000fea0003800200 */
.L_x_759:
[----:B------:R-:W-:-:S04]  /*3ccc0*/  FMUL R2, R25, -0.5 ;  /* 0xbf00000019027820 */ /* 0x000fc80000400000 */
[----:B------:R-:W0:Y:S02]  /*3ccd0*/  FCHK P0, R2, R15 ;  /* 0x0000000f02007302 */ /* 0x000e240000000000 */
[----:B0-----:R-:W-:Y:S05]  /*3cce0*/  @!P0 BRA `(.L_x_758) ;  /* 0x0000000000088947 */ /* 0x001fea0003800000 */
[----:B------:R-:W-:-:S07]  /*3ccf0*/  MOV R12, 0x3cd10 ;  /* 0x0003cd10000c7802 */ /* 0x000fce0000000f00 */
[----:B------:R-:W-:Y:S05]  /*3cd00*/  CALL.REL.NOINC `($__internal_4_$__cuda_sm3x_div_rn_noftz_f32_slowpath) ;  /* 0x000001e800dc7944 */ /* 0x000fea0003c00000 */
.L_x_758:
[----:B------:R-:W-:Y:S05]  /*3cd10*/  BSYNC.RECONVERGENT B2 ;  /* 0x0000000000027941 */ /* 0x000fea0003800200 */
.L_x_757:
        /* <DEDUP_REMOVED lines=88> */
.L_x_764:
[----:B------:R-:W-:Y:S05]  /*3d2a0*/  BSYNC.RECONVERGENT B0 ;  /* 0x0000000000007941 */ /* 0x000fea0003800200 */
.L_x_763:
[----:B------:R-:W-:-:S04]  /*3d2b0*/  FMUL R2, R21, -0.5 ;  /* 0xbf00000015027820 */ /* 0x000fc80000400000 */
[----:B------:R-:W0:Y:S02]  /*3d2c0*/  FCHK P0, R2, R15 ;  /* 0x0000000f02007302 */ /* 0x000e240000000000 */
[----:B0-----:R-:W-:Y:S05]  /*3d2d0*/  @!P0 BRA `(.L_x_762) ;  /* 0x0000000000088947 */ /* 0x001fea0003800000 */
[----:B------:R-:W-:-:S07]  /*3d2e0*/  MOV R12, 0x3d300 ;  /* 0x0003d300000c7802 */ /* 0x000fce0000000f00 */
[----:B------:R-:W-:Y:S05]  /*3d2f0*/  CALL.REL.NOINC `($__internal_4_$__cuda_sm3x_div_rn_noftz_f32_slowpath) ;  /* 0x000001e400607944 */ /* 0x000fea0003c00000 */
.L_x_762:
[----:B------:R-:W-:Y:S05]  /*3d300*/  BSYNC.RECONVERGENT B2 ;  /* 0x0000000000027941 */ /* 0x000fea0003800200 */
.L_x_761:
[----:B------:R-:W-:Y:S01]  /*3d310*/  FMUL R2, R11, 1.2732396125793457031 ;  /* 0x3fa2f9840b027820 */ /* 0x000fe20000400000 */
[----:B------:R-:W-:Y:S01]  /*3d320*/  FMUL R12, R31, R24 ;  /* 0x000000181f0c7220 */ /* 0x000fe20000400000 */
[----:B------:R-:W-:Y:S01]  /*3d330*/  FMUL R28, R19, R22 ;  /* 0x00000016131c7220 */ /* 0x000fe20000400000 */
[----:B------:R-:W-:Y:S01]  /*3d340*/  FMUL R26, R13, -0.20000000298023223877 ;  /* 0xbe4ccccd0d1a7820 */ /* 0x000fe20000400000 */
[-C--:B------:R-:W-:Y:S01]  /*3d350*/  FMUL R30, R29, R20.reuse ;  /* 0x000000141d1e7220 */ /* 0x080fe20000400000 */
[----:B------:R-:W-:Y:S01]  /*3d360*/  FSETP.GEU.AND P0, PT, |R2|, 1, PT ;  /* 0x3f8000000200780b */ /* 0x000fe20003f0e200 */
[----:B------:R-:W-:Y:S01]  /*3d370*/  FFMA R12, R19, R20, -R12 ;  /* 0x00000014130c7223 */ /* 0x000fe2000000080c */
[----:B------:R-:W-:Y:S01]  /*3d380*/  FFMA R28, R29, R24, -R28 ;  /* 0x000000181d1c7223 */ /* 0x000fe2000000081c */
[----:B------:R-:W-:Y:S01]  /*3d390*/  FMUL R15, R13, R26 ;  /* 0x0000001a0d0f7220 */ /* 0x000fe20000400000 */
[----:B------:R-:W-:Y:S01]  /*3d3a0*/  FFMA R30, R31, R22, -R30 ;  /* 0x000000161f1e7223 */ /* 0x000fe2000000081e */
[----:B------:R-:W-:Y:S01]  /*3d3b0*/  FMUL R33, R18, R29 ;  /* 0x0000001d12217220 */ /* 0x000fe20000400000 */
        /* <DEDUP_REMOVED lines=8> */
[----:B------:R-:W-:Y:S01]  /*3d440*/  FMUL R35, R18, R19 ;  /* 0x0000001312237220 */ /* 0x000fe20000400000 */
[----:B------:R-:W-:Y:S01]  /*3d450*/  FMUL R29, R29, R26 ;  /* 0x0000001a1d1d7220 */ /* 0x000fe20000400000 */
[----:B------:R-:W-:Y:S01]  /*3d460*/  FADD R15, |R2|, -RZ ;  /* 0x800000ff020f7221 */ /* 0x000fe20000000200 */
[----:B------:R-:W-:Y:S06]  /*3d470*/  @!P0 BRA `(.L_x_766) ;  /* 0x0000000000c48947 */ /* 0x000fec0003800000 */
        /* <DEDUP_REMOVED lines=20> */
.L_x_769:
[----:B------:R-:W-:Y:S05]  /*3d5c0*/  BSYNC.RECONVERGENT B1 ;  /* 0x0000000000017941 */ /* 0x000fea0003800200 */
.L_x_768:
[----:B------:R-:W-:Y:S01]  /*3d5d0*/  FADD R15, R15, -R12 ;  /* 0x8000000c0f0f7221 */ /* 0x000fe20000000000 */
[----:B------:R-:W-:Y:S06]  /*3d5e0*/  BRA `(.L_x_766) ;  /* 0x0000000000687947 */ /* 0x000fec0003800000 */
.L_x_767:
[C---:B------:R-:W-:Y:S01]  /*3d5f0*/  LOP3.LUT R12, R15.reuse, 0xff800000, RZ, 0xc0, !PT ;  /* 0xff8000000f0c7812 */ /* 0x040fe200078ec0ff */
[----:B------:R-:W-:Y:S01]  /*3d600*/  FADD R18, |R2|, -RZ ;  /* 0x800000ff02127221 */ /* 0x000fe20000000200 */
[----:B------:R-:W-:Y:S01]  /*3d610*/  LOP3.LUT R15, R15, 0x7fffff, RZ, 0xc0, !PT ;  /* 0x007fffff0f0f7812 */ /* 0x000fe200078ec0ff */
[----:B------:R-:W-:Y:S01]  /*3d620*/  BSSY.RECONVERGENT B1, `(.L_x_770) ;  /* 0x0000014000017945 */ /* 0x000fe20003800200 */
[----:B------:R-:W-:Y:S01]  /*3d630*/  MOV R21, 0x7fffffff ;  /* 0x7fffffff00157802 */ /* 0x000fe20000000f00 */
[----:B------:R-:W-:Y:S01]  /*3d640*/  VIADD R12, R12, 0xc0800000 ;  /* 0xc08000000c0c7836 */ /* 0x000fe20000000000 */
[----:B------:R-:W-:Y:S02]  /*3d650*/  ISETP.GT.U32.AND P0, PT, R18, 0x7f7fffff, PT ;  /* 0x7f7fffff1200780c */ /* 0x000fe40003f04070 */
[----:B------:R-:W-:Y:S02]  /*3d660*/  LOP3.LUT R15, R15, 0x3f800000, RZ, 0xfc, !PT ;  /* 0x3f8000000f0f7812 */ /* 0x000fe400078efcff */
[----:B------:R-:W-:-:S02]  /*3d670*/  ISETP.NE.AND P1, PT, R12, RZ, PT ;  /* 0x000000ff0c00720c */ /* 0x000fc40003f25270 */
[----:B------:R-:W-:-:S11]  /*3d680*/  FSEL R21, R21, 8388608, P0 ;  /* 0x4b00000015157808 */ /* 0x000fd60000000000 */
[----:B------:R-:W-:Y:S05]  /*3d690*/  @!P1 BRA `(.L_x_771) ;  /* 0x0000000000309947 */ /* 0x000fea0003800000 */
.L_x_772:
        /* <DEDUP_REMOVED lines=12> */
.L_x_771:
[----:B------:R-:W-:Y:S05]  /*3d760*/  BSYNC.RECONVERGENT B1 ;  /* 0x0000000000017941 */ /* 0x000fea0003800200 */
.L_x_770:
[----:B------:R-:W-:-:S04]  /*3d770*/  FMUL R12, R15, 1.1920928955078125e-07 ;  /* 0x340000000f0c7820 */ /* 0x000fc80000400000 */
[----:B------:R-:W-:-:S07]  /*3d780*/  FMUL R15, R21, R12 ;  /* 0x0000000c150f7220 */ /* 0x000fce0000400000 */
.L_x_766:
[----:B------:R-:W-:Y:S05]  /*3d790*/  BSYNC.RECONVERGENT B0 ;  /* 0x0000000000007941 */ /* 0x000fea0003800200 */
.L_x_765:
        /* <DEDUP_REMOVED lines=28> */
.L_x_775:
        /* <DEDUP_REMOVED lines=45> */
.L_x_774:
[----:B------:R-:W-:Y:S05]  /*3dc30*/  BSYNC.RECONVERGENT B0 ;  /* 0x0000000000007941 */ /* 0x000fea0003800200 */
.L_x_773:
[----:B------:R-:W-:Y:S01]  /*3dc40*/  MOV R36, 0x37cbac00 ;  /* 0x37cbac0000247802 */ /* 0x000fe20000000f00 */
[----:B------:R-:W-:Y:S02]  /*3dc50*/  HFMA2 R37, -RZ, RZ, 1.0078125, -8.98838043212890625e-05 ;  /* 0x3c0885e4ff257431 */ /* 0x000fe400000001ff */
[----:B------:R-:W-:Y:S01]  /*3dc60*/  FMUL R15, R12, R12 ;  /* 0x0000000c0c0f7220 */ /* 0x000fe20000400000 */
[----:B------:R-:W-:Y:S01]  /*3dc70*/  LOP3.LUT R19, R21, 0x1, RZ, 0xc0, !PT ;  /* 0x0000000115137812 */ /* 0x000fe200078ec0ff */
[----:B------:R-:W-:Y:S01]  /*3dc80*/  IMAD.MOV.U32 R38, RZ, RZ, 0x3e2aaaa8 ;  /* 0x3e2aaaa8ff267424 */ /* 0x000fe200078e00ff */
[----:B------:R-:W-:Y:S01]  /*3dc90*/  BSSY.RECONVERGENT B0, `(.L_x_776) ;  /* 0x0000028000007945 */ /* 0x000fe20003800200 */
[----:B------:R-:W-:Y:S01]  /*3dca0*/  FFMA R18, R15, R36, -0.0013887860113754868507 ;  /* 0xbab607ed0f127423 */ /* 0x000fe20000000024 */
[----:B------:R-:W-:Y:S02]  /*3dcb0*/  ISETP.NE.U32.AND P0, PT, R19, 0x1, PT ;  /* 0x000000011300780c */ /* 0x000fe40003f05070 */
[----:B------:R-:W-:-:S02]  /*3dcc0*/  IADD3 R19, PT, PT, R21, 0x1, RZ ;  /* 0x0000000115137810 */ /* 0x000fc40007ffe0ff */
[----:B------:R-:W-:Y:S02]  /*3dcd0*/  FSEL R18, R18, -0.00019574658654164522886, P0 ;  /* 0xb94d415312127808 */ /* 0x000fe40000000000 */
[----:B------:R-:W-:Y:S02]  /*3dce0*/  FSEL R26, R37, 0.041666727513074874878, !P0 ;  /* 0x3d2aaabb251a7808 */ /* 0x000fe40004000000 */
        /* <DEDUP_REMOVED lines=12> */
[----:B------:R-:W-:Y:S01]  /*3ddb0*/  SHF.L.U32 R2, R2, 0x8, RZ ;  /* 0x0000000802027819 */ /* 0x000fe200000006ff */
[----:B------:R-:W0:Y:S01]  /*3ddc0*/  LDCU.64 UR14, c[0x4][URZ] ;  /* 0x01000000ff0e77ac */ /* 0x000e220008000a00 */
[----:B------:R-:W-:Y:S02]  /*3ddd0*/  MOV R12, RZ ;  /* 0x000000ff000c7202 */ /* 0x000fe40000000f00 */
[----:B------:R-:W-:Y:S01]  /*3dde0*/  MOV R21, R16 ;  /* 0x0000001000157202 */ /* 0x000fe20000000f00 */
[----:B------:R-:W-:Y:S01]  /*3ddf0*/  UMOV UR8, URZ ;  /* 0x000000ff00087c82 */ /* 0x000fe20008000000 */
[----:B------:R-:W-:Y:S01]  /*3de00*/  LOP3.LUT R39, R2, 0x80000000, RZ, 0xfc, !PT ;  /* 0x8000000002277812 */ /* 0x000fe200078efcff */
[----:B------:R-:W-:-:S06]  /*3de10*/  UMOV UR4, URZ ;  /* 0x000000ff00047c82 */ /* 0x000fcc0008000000 */
.L_x_778:
        /* <DEDUP_REMOVED lines=15> */
.L_x_777:
[----:B------:R-:W-:Y:S05]  /*3df10*/  BSYNC.RECONVERGENT B0 ;  /* 0x0000000000007941 */ /* 0x000fea0003800200 */
.L_x_776:
[----:B0-----:R-:W-:Y:S01]  /*3df20*/  FFMA R12, RZ, 1.4426950216293334961, RZ ;  /* 0x3fb8aa3bff0c7823 */ /* 0x001fe200000000ff */
[C---:B------:R-:W-:Y:S01]  /*3df30*/  FSETP.GEU.AND P0, PT, R30.reuse, 0.75, PT ;  /* 0x3f4000001e00780b */ /* 0x040fe20003f0e000 */
[----:B------:R-:W-:Y:S01]  /*3df40*/  FADD R15, -R15, 1 ;  /* 0x3f8000000f0f7421 */ /* 0x000fe20000000100 */
[----:B------:R-:W-:Y:S01]  /*3df50*/  BSSY.RECONVERGENT B0, `(.L_x_779) ;  /* 0x0000062000007945 */ /* 0x000fe20003800200 */
[----:B------:R-:W-:Y:S01]  /*3df60*/  FADD R12, RZ, R12 ;  /* 0x0000000cff0c7221 */ /* 0x000fe20000000000 */
[----:B------:R-:W-:-:S03]  /*3df70*/  FSETP.GT.AND P0, PT, R30, 0.25, !P0 ;  /* 0x3e8000001e00780b */ /* 0x000fc60004704000 */
[----:B------:R-:W-:-:S04]  /*3df80*/  FFMA R12, RZ, RZ, R12 ;  /* 0x000000ffff0c7223 */ /* 0x000fc8000000000c */
[----:B------:R-:W-:-:S04]  /*3df90*/  FFMA R18, RZ, RZ, R12 ;  /* 0x000000ffff127223 */ /* 0x000fc8000000000c */
[----:B------:R-:W-:Y:S02]  /*3dfa0*/  FADD R19, R18, 6 ;  /* 0x40c0000012137421 */ /* 0x000fe40000000000 */
[----:B------:R-:W-:Y:S02]  /*3dfb0*/  @P0 FADD R15, -R15, 4 ;  /* 0x408000000f0f0421 */ /* 0x000fe40000000100 */
[C---:B------:R-:W-:Y:S01]  /*3dfc0*/  FMUL R12, R19.reuse, -1 ;  /* 0xbf800000130c7820 */ /* 0x040fe20000400000 */
[----:B------:R-:W-:-:S03]  /*3dfd0*/  FADD R21, R19, -6 ;  /* 0xc0c0000013157421 */ /* 0x000fc60000000000 */
[----:B------:R-:W0:Y:S01]  /*3dfe0*/  FRND R27, R12 ;  /* 0x0000000c001b7307 */ /* 0x000e220000201000 */
[----:B------:R-:W-:Y:S01]  /*3dff0*/  FADD R21, R18, -R21 ;  /* 0x8000001512157221 */ /* 0x000fe20000000000 */
[----:B------:R-:W-:Y:S01]  /*3e000*/  FADD R18, -R19, -R12 ;  /* 0x8000000c13127221 */ /* 0x000fe20000000100 */
[----:B------:R-:W-:-:S03]  /*3e010*/  FSETP.GEU.AND P0, PT, R12, RZ, PT ;  /* 0x000000ff0c00720b */ /* 0x000fc60003f0e000 */
[----:B------:R-:W-:Y:S01]  /*3e020*/  FADD R18, -R21, R18 ;  /* 0x0000001215127221 */ /* 0x000fe20000000100 */
[----:B------:R-:W-:Y:S02]  /*3e030*/  HFMA2 R21, -RZ, RZ, 0.64013671875, -15.109375 ;  /* 0x391fcb8eff157431 */ /* 0x000fe400000001ff */
[----:B0-----:R-:W-:Y:S01]  /*3e040*/  FADD R19, R12, -R27 ;  /* 0x8000001b0c137221 */ /* 0x001fe20000000000 */
[----:B------:R-:W-:-:S03]  /*3e050*/  FSETP.GT.AND P1, PT, R27, RZ, PT ;  /* 0x000000ff1b00720b */ /* 0x000fc60003f24000 */
[----:B------:R-:W-:Y:S01]  /*3e060*/  FADD R18, R18, R19 ;  /* 0x0000001312127221 */ /* 0x000fe20000000000 */
[----:B------:R-:W-:Y:S02]  /*3e070*/  SEL R26, RZ, 0x83000000, P1 ;  /* 0x83000000ff1a7807 */ /* 0x000fe40000800000 */
[----:B------:R-:W-:Y:S01]  /*3e080*/  FSETP.GT.AND P1, PT, |R12|, 152, PT ;  /* 0x431800000c00780b */ /* 0x000fe20003f24200 */
[C---:B------:R-:W-:Y:S02]  /*3e090*/  FFMA R19, R18.reuse, R21, 0.0013391353422775864601 ;  /* 0x3aaf85ed12137423 */ /* 0x040fe40000000015 */
[----:B------:R-:W0:Y:S02]  /*3e0a0*/  F2I.NTZ R21, R12 ;  /* 0x0000000c00157305 */ /* 0x000e240000203100 */
[----:B------:R-:W-:-:S04]  /*3e0b0*/  FFMA R19, R18, R19, 0.0096188392490148544312 ;  /* 0x3c1d985612137423 */ /* 0x000fc80000000013 */
[----:B------:R-:W-:-:S04]  /*3e0c0*/  FFMA R19, R18, R19, 0.055503588169813156128 ;  /* 0x3d6357bb12137423 */ /* 0x000fc80000000013 */
[----:B------:R-:W-:-:S04]  /*3e0d0*/  FFMA R19, R18, R19, 0.24022644758224487305 ;  /* 0x3e75fdec12137423 */ /* 0x000fc80000000013 */
[----:B------:R-:W-:Y:S01]  /*3e0e0*/  FFMA R19, R18, R19, 0.69314718246459960938 ;  /* 0x3f31721812137423 */ /* 0x000fe20000000013 */
[----:B0-----:R-:W-:-:S03]  /*3e0f0*/  LEA R21, R21, -R26, 0x17 ;  /* 0x8000001a15157211 */ /* 0x001fc600078eb8ff */
[----:B------:R-:W-:Y:S01]  /*3e100*/  FFMA R19, R18, R19, 1 ;  /* 0x3f80000012137423 */ /* 0x000fe20000000013 */
[----:B------:R-:W-:Y:S02]  /*3e110*/  VIADD R18, R26, 0x7f000000 ;  /* 0x7f0000001a127836 */ /* 0x000fe40000000000 */
[----:B------:R-:W-:Y:S02]  /*3e120*/  FADD R26, R13, R13 ;  /* 0x0000000d0d1a7221 */ /* 0x000fe40000000000 */
[----:B------:R-:W-:Y:S02]  /*3e130*/  FMUL R18, R19, R18 ;  /* 0x0000001213127220 */ /* 0x000fe40000400000 */
[----:B------:R-:W-:Y:S02]  /*3e140*/  FFMA R27, -R13, R13, R26 ;  /* 0x0000000d0d1b7223 */ /* 0x000fe4000000011a */
        /* <DEDUP_REMOVED lines=21> */
.L_x_781:
        /* <DEDUP_REMOVED lines=45> */
.L_x_780:
[----:B------:R-:W-:Y:S05]  /*3e570*/  BSYNC.RECONVERGENT B0 ;  /* 0x0000000000007941 */ /* 0x000fea0003800200 */
.L_x_779:
        /* <DEDUP_REMOVED lines=9> */
[----:B------:R-:W-:Y:S02]  /*3e610*/  FSEL R12, R32, 1, P0 ;  /* 0x3f800000200c7808 */ /* 0x000fe40000000000 */
[----:B------:R-:W-:Y:S01]  /*3e620*/  FSEL R21, -R22, -0.16666662693023681641, !P0 ;  /* 0xbe2aaaa816157808 */ /* 0x000fe20004000100 */
[C---:B------:R-:W-:Y:S01]  /*3e630*/  FFMA R20, R13.reuse, R20, R24 ;  /* 0x000000140d147223 */ /* 0x040fe20000000018 */
[----:B------:R-:W-:Y:S01]  /*3e640*/  FSETP.GE.AND P0, PT, |R2|, 105615, PT ;  /* 0x47ce47800200780b */ /* 0x000fe20003f06200 */
[C---:B------:R-:W-:Y:S01]  /*3e650*/  FFMA R15, R13.reuse, R12, RZ ;  /* 0x0000000c0d0f7223 */ /* 0x040fe200000000ff */
[----:B------:R-:W-:Y:S01]  /*3e660*/  LOP3.LUT P1, RZ, R34, 0x2, RZ, 0xc0, !PT ;  /* 0x0000000222ff7812 */ /* 0x000fe2000782c0ff */
[----:B------:R-:W-:-:S04]  /*3e670*/  FFMA R20, R13, R20, R21 ;  /* 0x000000140d147223 */ /* 0x000fc80000000015 */
[----:B------:R-:W-:-:S08]  /*3e680*/  FFMA R24, R15, R20, R12 ;  /* 0x000000140f187223 */ /* 0x000fd0000000000c */
[----:B------:R-:W-:Y:S01]  /*3e690*/  @P1 FADD R24, RZ, -R24 ;  /* 0x80000018ff181221 */ /* 0x000fe20000000000 */
[----:B------:R-:W-:Y:S06]  /*3e6a0*/  @!P0 BRA `(.L_x_783) ;  /* 0x00000000005c8947 */ /* 0x000fec0003800000 */
        /* <DEDUP_REMOVED lines=9> */
.L_x_784:
        /* <DEDUP_REMOVED lines=14> */
.L_x_783:
[----:B------:R-:W-:Y:S05]  /*3e820*/  BSYNC.RECONVERGENT B0 ;  /* 0x0000000000007941 */ /* 0x000fea0003800200 */
.L_x_782:
[----:B------:R-:W-:Y:S01]  /*3e830*/  FMUL R32, R30, 6.2831850051879882812 ;  /* 0x40c90fda1e207820 */ /* 0x000fe20000400000 */
[----:B------:R-:W-:Y:S01]  /*3e840*/  BSSY.RECONVERGENT B0, `(.L_x_785) ;  /* 0x0000043000007945 */ /* 0x000fe20003800200 */
[-C--:B------:R-:W-:Y:S01]  /*3e850*/  FMUL R26, R25, R24.reuse ;  /* 0x00000018191a7220 */ /* 0x080fe20000400000 */
[-C--:B------:R-:W-:Y:S01]  /*3e860*/  FMUL R28, R28, R24.reuse ;  /* 0x000000181c1c7220 */ /* 0x080fe20000400000 */
[C---:B0-----:R-:W-:Y:S01]  /*3e870*/  FMUL R2, R32.reuse, 0.63661974668502807617 ;  /* 0x3f22f98320027820 */ /* 0x041fe20000400000 */
        /* <DEDUP_REMOVED lines=19> */
.L_x_787:
        /* <DEDUP_REMOVED lines=35> */
[C---:B0-----:R-:W-:Y:S02]  /*3ebe0*/  LOP3.LUT R24, R15.reuse, R32, RZ, 0x3c, !PT ;  /* 0x000000200f187212 */ /* 0x041fe400078e3cff */
        /* <DEDUP_REMOVED lines=8> */
.L_x_786:
[----:B------:R-:W-:Y:S05]  /*3ec70*/  BSYNC.RECONVERGENT B0 ;  /* 0x0000000000007941 */ /* 0x000fea0003800200 */
.L_x_785:
        /* <DEDUP_REMOVED lines=27> */
.L_x_790:
        /* <DEDUP_REMOVED lines=14> */
.L_x_789:
[----:B------:R-:W-:Y:S05]  /*3ef10*/  BSYNC.RECONVERGENT B0 ;  /* 0x0000000000007941 */ /* 0x000fea0003800200 */
.L_x_788:
[----:B------:R-:W-:Y:S01]  /*3ef20*/  FMUL R25, R11, 0.5 ;  /* 0x3f0000000b197820 */ /* 0x000fe20000400000 */
[----:B------:R-:W-:Y:S01]  /*3ef30*/  FADD R15, R15, R15 ;  /* 0x0000000f0f0f7221 */ /* 0x000fe20000000000 */
[----:B0-----:R-:W-:Y:S01]  /*3ef40*/  FADD R2, -R27, 1 ;  /* 0x3f8000001b027421 */ /* 0x001fe20000000100 */
[----:B------:R-:W-:Y:S01]  /*3ef50*/  BSSY.RECONVERGENT B0, `(.L_x_791) ;  /* 0x000004b000007945 */ /* 0x000fe20003800200 */
[----:B------:R-:W-:Y:S01]  /*3ef60*/  FMUL R29, R25, 0.63661974668502807617 ;  /* 0x3f22f983191d7820 */ /* 0x000fe20000400000 */
[----:B------:R-:W-:Y:S01]  /*3ef70*/  FADD R15, -R15, 2 ;  /* 0x400000000f0f7421 */ /* 0x000fe20000000100 */
[----:B------:R-:W-:-:S03]  /*3ef80*/  FSETP.GE.AND P0, PT, |R25|, 105615, PT ;  /* 0x47ce47801900780b */ /* 0x000fc60003f06200 */
[----:B------:R-:W-:Y:S01]  /*3ef90*/  FMUL R15, R15, R2 ;  /* 0x000000020f0f7220 */ /* 0x000fe20000400000 */
[----:B------:R-:W0:Y:S03]  /*3efa0*/  F2I.NTZ R29, R29 ;  /* 0x0000001d001d7305 */ /* 0x000e260000203100 */
[----:B------:R-:W-:-:S04]  /*3efb0*/  FFMA R15, R18, R27, R15 ;  /* 0x0000001b120f7223 */ /* 0x000fc8000000000f */
[-C--:B------:R-:W-:Y:S01]  /*3efc0*/  FFMA R33, R33, R15.reuse, R26 ;  /* 0x0000000f21217223 */ /* 0x080fe2000000001a */
[-C--:B------:R-:W-:Y:S01]  /*3efd0*/  FFMA R28, R31, R15.reuse, R28 ;  /* 0x0000000f1f1c7223 */ /* 0x080fe2000000001c */
[----:B------:R-:W-:Y:S02]  /*3efe0*/  FFMA R30, R35, R15, R30 ;  /* 0x0000000f231e7223 */ /* 0x000fe4000000001e */
[----:B------:R-:W-:Y:S01]  /*3eff0*/  FADD R24, R14, R33 ;  /* 0x000000210e187221 */ /* 0x000fe20000000000 */
[----:B------:R-:W-:Y:S01]  /*3f000*/  FADD R17, R17, R28 ;  /* 0x0000001c11117221 */ /* 0x000fe20000000000 */
        /* <DEDUP_REMOVED lines=19> */
.L_x_793:
        /* <DEDUP_REMOVED lines=44> */
.L_x_792:
[----:B------:R-:W-:Y:S05]  /*3f400*/  BSYNC.RECONVERGENT B0 ;  /* 0x0000000000007941 */ /* 0x000fea0003800200 */
.L_x_791:
        /* <DEDUP_REMOVED lines=27> */
.L_x_796:
        /* <DEDUP_REMOVED lines=14> */
.L_x_795:
[----:B------:R-:W-:Y:S05]  /*3f6a0*/  BSYNC.RECONVERGENT B0 ;  /* 0x0000000000007941 */ /* 0x000fea0003800200 */
.L_x_794:
        /* <DEDUP_REMOVED lines=15> */
.L_x_799:
        /* <DEDUP_REMOVED lines=44> */
.L_x_798:
[----:B------:R-:W-:Y:S05]  /*3fa60*/  BSYNC.RECONVERGENT B0 ;  /* 0x0000000000007941 */ /* 0x000fea0003800200 */
.L_x_797:
        /* <DEDUP_REMOVED lines=25> */
.L_x_802:
        /* <DEDUP_REMOVED lines=14> */
.L_x_801:
[----:B------:R-:W-:Y:S05]  /*3fce0*/  BSYNC.RECONVERGENT B0 ;  /* 0x0000000000007941 */ /* 0x000fea0003800200 */
.L_x_800:
        /* <DEDUP_REMOVED lines=9> */
[-C--:B------:R-:W-:Y:S02]  /*3fd80*/  FFMA R2, R17, R15.reuse, R18 ;  /* 0x0000000f11027223 */ /* 0x080fe40000000012 */
[CC--:B------:R-:W-:Y:S01]  /*3fd90*/  FFMA R16, R23.reuse, R14.reuse, R16 ;  /* 0x0000000e17107223 */ /* 0x0c0fe20000000010 */
[----:B------:R-:W-:Y:S01]  /*3fda0*/  FFMA R23, R23, R15, -R12 ;  /* 0x0000000f17177223 */ /* 0x000fe2000000080c */
[----:B------:R-:W-:Y:S01]  /*3fdb0*/  FFMA R12, R17, R14, R19 ;  /* 0x0000000e110c7223 */ /* 0x000fe20000000013 */
[-C--:B------:R-:W-:Y:S01]  /*3fdc0*/  FFMA R17, -RZ, R13.reuse, R2 ;  /* 0x0000000dff117223 */ /* 0x080fe20000000102 */
[C---:B------:R-:W-:Y:S01]  /*3fdd0*/  FMUL R19, R13.reuse, R16 ;  /* 0x000000100d137220 */ /* 0x040fe20000400000 */
[C---:B------:R-:W-:Y:S01]  /*3fde0*/  FFMA R2, R24.reuse, R13, R23 ;  /* 0x0000000d18027223 */ /* 0x040fe20000000017 */
[----:B------:R-:W-:Y:S01]  /*3fdf0*/  FMUL R21, R13, R12 ;  /* 0x0000000c0d157220 */ /* 0x000fe20000400000 */
[----:B------:R-:W-:Y:S01]  /*3fe00*/  FFMA R24, -R24, R14, R17 ;  /* 0x0000000e18187223 */ /* 0x000fe20000000111 */
[CCC-:B------:R-:W-:Y:S01]  /*3fe10*/  FFMA R17, R15.reuse, R12.reuse, R19.reuse ;  /* 0x0000000c0f117223 */ /* 0x1c0fe20000000013 */
[C---:B------:R-:W-:Y:S01]  /*3fe20*/  FFMA R12, -R14.reuse, R12, R19 ;  /* 0x0000000c0e0c7223 */ /* 0x040fe20000000113 */
[C---:B------:R-:W-:Y:S01]  /*3fe30*/  FFMA R16, R14.reuse, R16, R21 ;  /* 0x000000100e107223 */ /* 0x040fe20000000015 */
[----:B------:R-:W-:Y:S01]  /*3fe40*/  FFMA R2, -RZ, R14, R2 ;  /* 0x0000000eff027223 */ /* 0x000fe20000000102 */
[-C--:B------:R-:W-:Y:S01]  /*3fe50*/  FFMA R17, R14, R24.reuse, R17 ;  /* 0x000000180e117223 */ /* 0x080fe20000000011 */
[-C--:B------:R-:W-:Y:S01]  /*3fe60*/  FFMA R12, R15, R24.reuse, R12 ;  /* 0x000000180f0c7223 */ /* 0x080fe2000000000c */
[----:B------:R-:W-:-:S02]  /*3fe70*/  FFMA R16, -R13, R24, R16 ;  /* 0x000000180d107223 */ /* 0x000fc40000000110 */
[CC--:B------:R-:W-:Y:S01]  /*3fe80*/  FFMA R17, -R13.reuse, R2.reuse, R17 ;  /* 0x000000020d117223 */ /* 0x0c0fe20000000111 */
[-C--:B------:R-:W-:Y:S01]  /*3fe90*/  FFMA R14, R13, R2.reuse, R12 ;  /* 0x000000020d0e7223 */ /* 0x080fe2000000000c */
[----:B------:R-:W-:Y:S02]  /*3fea0*/  HFMA2 R13, -RZ, RZ, 0, 0 ;  /* 0x00000000ff0d7431 */ /* 0x000fe400000001ff */
[----:B------:R-:W-:Y:S02]  /*3feb0*/  IMAD.MOV.U32 R12, RZ, RZ, R10 ;  /* 0x000000ffff0c7224 */ /* 0x000fe400078e000a */
[----:B------:R-:W-:Y:S02]  /*3fec0*/  FFMA R15, R15, R2, R16 ;  /* 0x000000020f0f7223 */ /* 0x000fe40000000010 */
[----:B------:R-:W-:Y:S05]  /*3fed0*/  RET.REL.NODEC R12 `(_Z15ker_mesh_shaderf4quatjjP10triangle_t) ;  /* 0xfffffc000c487950 */ /* 0x000fea0003c3ffff */
        .type           $_Z15ker_mesh_shaderf4quatjjP10triangle_t$_Z8ev_twist3jetS_fi,@function
        .size           $_Z15ker_mesh_shaderf4quatjjP10triangle_t$_Z8ev_twist3jetS_fi,($_Z15ker_mesh_shaderf4quatjjP10triangle_t$_Z9ev_unpush3jetS_fi - $_Z15ker_mesh_shaderf4quatjjP10triangle_t$_Z8ev_twist3jetS_fi)
$_Z15ker_mesh_shaderf4quatjjP10triangle_t$_Z8ev_twist3jetS_fi:
[----:B------:R-:W0:Y:S01]  /*3fee0*/  F2F.F64.F32 R20, R2 ;  /* 0x0000000200147310 */ /* 0x000e220000201800 */
[----:B------:R-:W-:Y:S01]  /*3fef0*/  UMOV UR10, 0x54442d18 ;  /* 0x54442d18000a7882 */ /* 0x000fe20000000000 */
[----:B------:R-:W-:Y:S01]  /*3ff00*/  UMOV UR11, 0x3ff921fb ;  /* 0x3ff921fb000b7882 */ /* 0x000fe20000000000 */
[----:B------:R-:W-:Y:S01]  /*3ff10*/  BSSY.RECONVERGENT B2, `(.L_x_803) ;  /* 0x00000d1000027945 */ /* 0x000fe20003800200 */
[----:B------:R-:W-:Y:S01]  /*3ff20*/  MOV R15, R2 ;  /* 0x00000002000f7202 */ /* 0x000fe20000000f00 */
[----:B------:R-:W-:Y:S01]  /*3ff30*/  FMUL R10, R41, 0.5 ;  /* 0x3f000000290a7820 */ /* 0x000fe20000400000 */
[----:B0-----:R-:W-:-:S14]  /*3ff40*/  DSETP.GTU.AND P0, PT, R20, UR10, PT ;  /* 0x0000000a14007e2a */ /* 0x001fdc000bf0c000 */
[----:B------:R-:W-:Y:S05]  /*3ff50*/  @P0 BRA `(.L_x_804) ;  /* 0x0000000400940947 */ /* 0x000fea0003800000 */
        /* <DEDUP_REMOVED lines=11> */
[----:B------:R-:W-:-:S05]  /*40010*/  FSEL R2, R2, |R15|, !P0 ;  /* 0x4000000f02027208 */ /* 0x000fca0004000000 */
[----:B------:R-:W-:-:S05]  /*40020*/  VIADD R11, R2, 0xc0cafb0d ;  /* 0xc0cafb0d020b7836 */ /* 0x000fca0000000000 */
        /* <DEDUP_REMOVED lines=28> */
[----:B------:R-:W-:-:S03]  /*401f0*/  MOV R13, 0x391fcb8e ;  /* 0x391fcb8e000d7802 */ /* 0x000fc60000000f00 */
[----:B------:R-:W-:-:S04]  /*40200*/  FFMA R14, R17, R14, R11 ;  /* 0x0000000e110e7223 */ /* 0x000fc8000000000b */
        /* <DEDUP_REMOVED lines=22> */
[----:B-1----:R-:W-:Y:S01]  /*40370*/  LEA R13, R13, -R12, 0x17 ;  /* 0x8000000c0d0d7211 */ /* 0x002fe200078eb8ff */
[----:B------:R-:W-:Y:S02]  /*40380*/  @!P0 FADD R2, R15, R15 ;  /* 0x0000000f0f028221 */ /* 0x000fe40000000000 */
[----:B------:R-:W-:-:S04]  /*40390*/  FMUL R14, R14, R17 ;  /* 0x000000110e0e7220 */ /* 0x000fc80000400000 */
[----:B------:R-:W-:Y:S01]  /*403a0*/  @!P3 FMUL R11, R13, R14 ;  /* 0x0000000e0d0bb220 */ /* 0x000fe20000400000 */
[----:B------:R-:W-:-:S07]  /*403b0*/  @!P0 LOP3.LUT R11, R2, 0x7fffffff, RZ, 0xc0, !PT ;  /* 0x7fffffff020b8812 */ /* 0x000fce00078ec0ff */
.L_x_806:
[----:B------:R-:W-:Y:S05]  /*403c0*/  BSYNC.RECONVERGENT B0 ;  /* 0x0000000000007941 */ /* 0x000fea0003800200 */
.L_x_805:
        /* <DEDUP_REMOVED lines=16> */
.L_x_810:
[----:B------:R-:W-:Y:S05]  /*404d0*/  BSYNC.RECONVERGENT B4 ;  /* 0x0000000000047941 */ /* 0x000fea0003800200 */
.L_x_809:
[----:B------:R-:W-:-:S07]  /*404e0*/  IMAD.MOV.U32 R2, RZ, RZ, R12 ;  /* 0x000000ffff027224 */ /* 0x000fce00078e000c */
.L_x_808:
[----:B------:R-:W-:Y:S05]  /*404f0*/  BSYNC.RECONVERGENT B3 ;  /* 0x0000000000037941 */ /* 0x000fea0003800200 */
.L_x_807:
        /* <DEDUP_REMOVED lines=11> */
.L_x_804:
        /* <DEDUP_REMOVED lines=70> */
.L_x_813:
[----:B------:R-:W-:Y:S05]  /*40a10*/  BSYNC.RECONVERGENT B0 ;  /* 0x0000000000007941 */ /* 0x000fea0003800200 */
.L_x_812:
        /* <DEDUP_REMOVED lines=16> */
.L_x_816:
[----:B------:R-:W-:Y:S05]  /*40b20*/  BSYNC.RECONVERGENT B4 ;  /* 0x0000000000047941 */ /* 0x000fea0003800200 */
.L_x_815:
[----:B------:R-:W-:Y:S05]  /*40b30*/  BSYNC.RECONVERGENT B3 ;  /* 0x0000000000037941 */ /* 0x000fea0003800200 */
.L_x_814:
        /* <DEDUP_REMOVED lines=14> */
.L_x_811:
[----:B------:R-:W-:Y:S05]  /*40c20*/  BSYNC.RECONVERGENT B2 ;  /* 0x0000000000027941 */ /* 0x000fea0003800200 */
.L_x_803:
        /* <DEDUP_REMOVED lines=21> */
[----:B------:R-:W-:-:S03]  /*40d80*/  FMUL R43, R17, 0.89999997615814208984 ;  /* 0x3f666666112b7820 */ /* 0x000fc60000400000 */
[----:B------:R-:W-:Y:S01]  /*40d90*/  FFMA R32, R23, -5.3903029534742383927e-15, R16 ;  /* 0xa7c234c517207823 */ /* 0x000fe20000000010 */
[----:B------:R-:W-:Y:S01]  /*40da0*/  FMUL R16, RZ, R17 ;  /* 0x00000011ff107220 */ /* 0x000fe20000400000 */
[----:B------:R-:W-:-:S03]  /*40db0*/  FADD R31, R14, R43 ;  /* 0x0000002b0e1f7221 */ /* 0x000fc60000000000 */
[----:B------:R-:W-:Y:S01]  /*40dc0*/  FFMA R29, R16, 0.89999997615814208984, R14 ;  /* 0x3f666666101d7823 */ /* 0x000fe2000000000e */
        /* <DEDUP_REMOVED lines=13> */
.L_x_819:
        /* <DEDUP_REMOVED lines=39> */
[----:B------:R-:W-:-:S05]  /*41110*/  IMAD.MOV R18, RZ, RZ, -R25 ;  /* 0x000000ffff127224 */ /* 0x000fca00078e0a19 */
[----:B------:R-:W-:Y:S01]  /*41120*/  @!P0 MOV R25, R18 ;  /* 0x0000001200198202 */ /* 0x000fe20000000f00 */
[----:B0-----:R-:W-:-:S10]  /*41130*/  DMUL R22, R12, UR12 ;  /* 0x0000000c0c167c28 */ /* 0x001fd40008000000 */
[----:B------:R-:W0:Y:S02]  /*41140*/  F2F.F32.F64 R22, R22 ;  /* 0x0000001600167310 */ /* 0x000e240000301000 */
[----:B0-----:R-:W-:-:S07]  /*41150*/  FSEL R13, -R22, R22, !P1 ;  /* 0x00000016160d7208 */ /* 0x001fce0004800100 */
.L_x_818:
[----:B------:R-:W-:Y:S05]  /*41160*/  BSYNC.RECONVERGENT B0 ;  /* 0x0000000000007941 */ /* 0x000fea0003800200 */
.L_x_817:
[----:B------:R-:W-:Y:S01]  /*41170*/  LOP3.LUT R12, R25, 0x1, RZ, 0xc0, !PT ;  /* 0x00000001190c7812 */ /* 0x000fe200078ec0ff */
[----:B------:R-:W-:Y:S01]  /*41180*/  FMUL R22, R13, R13 ;  /* 0x0000000d0d167220 */ /* 0x000fe20000400000 */
[----:B------:R-:W-:Y:S01]  /*41190*/  MOV R18, 0x3effffff ;  /* 0x3effffff00127802 */ /* 0x000fe20000000f00 */
[----:B------:R-:W-:Y:S01]  /*411a0*/  BSSY.RECONVERGENT B0, `(.L_x_820) ;  /* 0x0000049000007945 */ /* 0x000fe20003800200 */
[----:B------:R-:W-:Y:S01]  /*411b0*/  ISETP.NE.U32.AND P0, PT, R12, 0x1, PT ;  /* 0x000000010c00780c */ /* 0x000fe20003f05070 */
[----:B------:R-:W-:Y:S02]  /*411c0*/  HFMA2 R12, -RZ, RZ, 1.291015625, -0.052581787109375 ;  /* 0x3d2aaabbff0c7431 */ /* 0x000fe400000001ff */
[----:B------:R-:W-:Y:S01]  /*411d0*/  FFMA R23, R22, R11, -0.0013887860113754868507 ;  /* 0xbab607ed16177423 */ /* 0x000fe2000000000b */
[----:B------:R-:W-:Y:S02]  /*411e0*/  LOP3.LUT P1, RZ, R25, 0x2, RZ, 0xc0, !PT ;  /* 0x0000000219ff7812 */ /* 0x000fe4000782c0ff */
[----:B------:R-:W-:-:S02]  /*411f0*/  FSEL R13, R13, 1, P0 ;  /* 0x3f8000000d0d7808 */ /* 0x000fc40000000000 */
[----:B------:R-:W-:Y:S02]  /*41200*/  FSEL R23, R23, -0.00019574658654164522886, !P0 ;  /* 0xb94d415317177808 */ /* 0x000fe40004000000 */
[----:B------:R-:W-:Y:S01]  /*41210*/  FSEL R24, -R18, -0.16666662693023681641, !P0 ;  /* 0xbe2aaaa812187808 */ /* 0x000fe20004000100 */
[----:B------:R-:W-:Y:S01]  /*41220*/  FFMA R38, R22, R13, RZ ;  /* 0x0000000d16267223 */ /* 0x000fe200000000ff */
[----:B------:R-:W-:Y:S02]  /*41230*/  FSEL R27, R12, 0.0083327032625675201416, !P0 ;  /* 0x3c0885e40c1b7808 */ /* 0x000fe40004000000 */
[----:B------:R-:W-:-:S03]  /*41240*/  FSETP.GE.AND P0, PT, |R28|, 105615, PT ;  /* 0x47ce47801c00780b */ /* 0x000fc60003f06200 */
[----:B------:R-:W-:Y:S01]  /*41250*/  FFMA R23, R22, R23, R27 ;  /* 0x0000001716177223 */ /* 0x000fe2000000001b */
[----:B------:R-:W-:-:S03]  /*41260*/  IMAD.MOV.U32 R27, RZ, RZ, R34 ;  /* 0x000000ffff1b7224 */ /* 0x000fc600078e0022 */
        /* <DEDUP_REMOVED lines=16> */
.L_x_822:
        /* <DEDUP_REMOVED lines=44> */
.L_x_821:
[----:B------:R-:W-:Y:S05]  /*41630*/  BSYNC.RECONVERGENT B0 ;  /* 0x0000000000007941 */ /* 0x000fea0003800200 */
.L_x_820:
[----:B------:R-:W-:Y:S01]  /*41640*/  LOP3.LUT R24, R27, 0x1, RZ, 0xc0, !PT ;  /* 0x000000011b187812 */ /* 0x000fe200078ec0ff */
[----:B------:R-:W-:Y:S01]  /*41650*/  FMUL R22, R13, R13 ;  /* 0x0000000d0d167220 */ /* 0x000fe20000400000 */
[----:B------:R-:W-:Y:S01]  /*41660*/  MOV R26, 0x3c0885e4 ;  /* 0x3c0885e4001a7802 */ /* 0x000fe20000000f00 */
[----:B------:R-:W-:Y:S01]  /*41670*/  FMUL R39, R19, 0.89999997615814208984 ;  /* 0x3f66666613277820 */ /* 0x000fe20000400000 */
[----:B------:R-:W-:Y:S01]  /*41680*/  ISETP.NE.U32.AND P0, PT, R24, 0x1, PT ;  /* 0x000000011800780c */ /* 0x000fe20003f05070 */
[----:B------:R-:W-:Y:S01]  /*41690*/  FFMA R23, R22, R11, -0.0013887860113754868507 ;  /* 0xbab607ed16177423 */ /* 0x000fe2000000000b */
[----:B------:R-:W-:Y:S01]  /*416a0*/  IADD3 R24, PT, PT, R27, 0x1, RZ ;  /* 0x000000011b187810 */ /* 0x000fe20007ffe0ff */
[----:B------:R-:W-:Y:S01]  /*416b0*/  HFMA2 R27, -RZ, RZ, 1.541015625, -0.052001953125 ;  /* 0x3e2aaaa8ff1b7431 */ /* 0x000fe200000001ff */
[----:B------:R-:W-:Y:S01]  /*416c0*/  FSEL R25, R26, 0.041666727513074874878, !P0 ;  /* 0x3d2aaabb1a197808 */ /* 0x000fe20004000000 */
[----:B------:R-:W-:Y:S01]  /*416d0*/  BSSY.RECONVERGENT B0, `(.L_x_823) ;  /* 0x000004e000007945 */ /* 0x000fe20003800200 */
[----:B------:R-:W-:Y:S01]  /*416e0*/  FSEL R23, R23, -0.00019574658654164522886, P0 ;  /* 0xb94d415317177808 */ /* 0x000fe20000000000 */
[----:B------:R-:W-:Y:S01]  /*416f0*/  FMUL R33, R38, R39 ;  /* 0x0000002726217220 */ /* 0x000fe20000400000 */
[----:B------:R-:W-:Y:S01]  /*41700*/  LOP3.LUT P1, RZ, R24, 0x2, RZ, 0xc0, !PT ;  /* 0x0000000218ff7812 */ /* 0x000fe2000782c0ff */
[----:B------:R-:W-:Y:S01]  /*41710*/  IMAD.MOV.U32 R45, RZ, RZ, R34 ;  /* 0x000000ffff2d7224 */ /* 0x000fe200078e0022 */
[----:B------:R-:W-:Y:S01]  /*41720*/  FSEL R13, R13, 1, !P0 ;  /* 0x3f8000000d0d7808 */ /* 0x000fe20004000000 */
[----:B------:R-:W-:Y:S01]  /*41730*/  FFMA R23, R22, R23, R25 ;  /* 0x0000001716177223 */ /* 0x000fe20000000019 */
[----:B------:R-:W-:-:S03]  /*41740*/  FSEL R42, -R27, -0.4999999701976776123, !P0 ;  /* 0xbeffffff1b2a7808 */ /* 0x000fc60004000100 */
[----:B------:R-:W-:Y:S01]  /*41750*/  FFMA R24, R22, R13, RZ ;  /* 0x0000000d16187223 */ /* 0x000fe200000000ff */
[----:B------:R-:W-:Y:S01]  /*41760*/  FSETP.GE.AND P0, PT, |R28|, 105615, PT ;  /* 0x47ce47801c00780b */ /* 0x000fe20003f06200 */
[----:B------:R-:W-:-:S04]  /*41770*/  FFMA R23, R22, R23, R42 ;  /* 0x0000001716177223 */ /* 0x000fc8000000002a */
[----:B------:R-:W-:-:S04]  /*41780*/  FFMA R13, R24, R23, R13 ;  /* 0x00000017180d7223 */ /* 0x000fc8000000000d */
[----:B------:R-:W-:-:S04]  /*41790*/  @P1 FADD R13, RZ, -R13 ;  /* 0x8000000dff0d1221 */ /* 0x000fc80000000000 */
[C---:B------:R-:W-:Y:S01]  /*417a0*/  FMUL R22, R13.reuse, R2 ;  /* 0x000000020d167220 */ /* 0x040fe20000400000 */
[----:B------:R-:W-:Y:S01]  /*417b0*/  FMUL R24, R13, R30 ;  /* 0x0000001e0d187220 */ /* 0x000fe20000400000 */
[----:B------:R-:W-:Y:S02]  /*417c0*/  FMUL R13, RZ, -R19 ;  /* 0x80000013ff0d7220 */ /* 0x000fe40000400000 */
[C---:B------:R-:W-:Y:S01]  /*417d0*/  FMUL R22, R39.reuse, R22 ;  /* 0x0000001627167220 */ /* 0x040fe20000400000 */
[----:B------:R-:W-:-:S03]  /*417e0*/  FMUL R24, R39, R24 ;  /* 0x0000001827187220 */ /* 0x000fc60000400000 */
[-C--:B------:R-:W-:Y:S01]  /*417f0*/  FFMA R29, R29, R38.reuse, R22 ;  /* 0x000000261d1d7223 */ /* 0x080fe20000000016 */
[----:B------:R-:W-:Y:S01]  /*41800*/  FFMA R31, R31, R38, R24 ;  /* 0x000000261f1f7223 */ /* 0x000fe20000000018 */
[----:B------:R-:W-:Y:S01]  /*41810*/  MOV R22, R32 ;  /* 0x0000002000167202 */ /* 0x000fe20000000f00 */
[----:B------:R-:W-:Y:S01]  /*41820*/  FFMA R38, R13, 0.89999997615814208984, R16 ;  /* 0x3f6666660d267823 */ /* 0x000fe20000000010 */
        /* <DEDUP_REMOVED lines=12> */
.L_x_825:
        /* <DEDUP_REMOVED lines=44> */
.L_x_824:
[----:B------:R-:W-:Y:S05]  /*41bb0*/  BSYNC.RECONVERGENT B0 ;  /* 0x0000000000007941 */ /* 0x000fea0003800200 */
.L_x_823:
        /* <DEDUP_REMOVED lines=30> */
.L_x_828:
        /* <DEDUP_REMOVED lines=44> */
.L_x_827:
[----:B------:R-:W-:Y:S05]  /*42060*/  BSYNC.RECONVERGENT B0 ;  /* 0x0000000000007941 */ /* 0x000fea0003800200 */
.L_x_826:
        /* <DEDUP_REMOVED lines=21> */
[----:B------:R-:W-:Y:S01]  /*421c0*/  FADD R22, R16, -R39 ;  /* 0x8000002710167221 */ /* 0x000fe20000000000 */
[C---:B------:R-:W-:Y:S01]  /*421d0*/  FMUL R24, R43.reuse, R24 ;  /* 0x000000182b187220 */ /* 0x040fe20000400000 */
[-C--:B------:R-:W-:Y:S01]  /*421e0*/  FMUL R43, R43, R45.reuse ;  /* 0x0000002d2b2b7220 */ /* 0x080fe20000400000 */
[----:B------:R-:W-:Y:S02]  /*421f0*/  FFMA R39, R38, R45, R23 ;  /* 0x0000002d26277223 */ /* 0x000fe40000000017 */
[----:B------:R-:W-:Y:S01]  /*42200*/  FFMA R45, R45, R22, R24 ;  /* 0x000000162d2d7223 */ /* 0x000fe20000000018 */
        /* <DEDUP_REMOVED lines=13> */
.L_x_831:
        /* <DEDUP_REMOVED lines=44> */
.L_x_830:
[----:B------:R-:W-:Y:S05]  /*425a0*/  BSYNC.RECONVERGENT B0 ;  /* 0x0000000000007941 */ /* 0x000fea0003800200 */
.L_x_829:
        /* <DEDUP_REMOVED lines=29> */
.L_x_834:
        /* <DEDUP_REMOVED lines=36> */
[----:B0-----:R-:W-:Y:S02]  /*429c0*/  LEA.HI R34, R49, R32, RZ, 0x1 ;  /* 0x0000002031227211 */ /* 0x001fe400078f08ff */
[----:B------:R-:W0:Y:S01]  /*429d0*/  I2F.F64.S64 R22, R22 ;  /* 0x0000001600167312 */ /* 0x000e220000301c00 */
[----:B------:R-:W-:Y:S02]  /*429e0*/  ISETP.GE.AND P0, PT, R28, RZ, PT ;  /* 0x000000ff1c00720c */ /* 0x000fe40003f06270 */
[----:B------:R-:W-:-:S04]  /*429f0*/  IADD3 R28, PT, PT, -R34, RZ, RZ ;  /* 0x000000ff221c7210 */ /* 0x000fc80007ffe1ff */
[----:B------:R-:W-:Y:S01]  /*42a00*/  @!P1 MOV R34, R28 ;  /* 0x0000001c00229202 */ /* 0x000fe20000000f00 */
[----:B0-----:R-:W-:-:S10]  /*42a10*/  DMUL R24, R22, UR12 ;  /* 0x0000000c16187c28 */ /* 0x001fd40008000000 */
[----:B------:R-:W0:Y:S02]  /*42a20*/  F2F.F32.F64 R24, R24 ;  /* 0x0000001800187310 */ /* 0x000e240000301000 */
[----:B0-----:R-:W-:-:S07]  /*42a30*/  FSEL R32, -R24, R24, !P0 ;  /* 0x0000001818207208 */ /* 0x001fce0004000100 */
.L_x_833:
[----:B------:R-:W-:Y:S05]  /*42a40*/  BSYNC.RECONVERGENT B0 ;  /* 0x0000000000007941 */ /* 0x000fea0003800200 */
.L_x_832:
[----:B------:R-:W-:Y:S01]  /*42a50*/  UMOV UR14, 0x54442d18 ;  /* 0x54442d18000e7882 */ /* 0x000fe20000000000 */
[----:B------:R-:W-:Y:S01]  /*42a60*/  UMOV UR15, 0x3ff921fb ;  /* 0x3ff921fb000f7882 */ /* 0x000fe20000000000 */
[----:B------:R-:W-:Y:S01]  /*42a70*/  FMUL R24, R32, R32 ;  /* 0x0000002020187220 */ /* 0x000fe20000400000 */
[----:B------:R-:W-:Y:S01]  /*42a80*/  DSETP.GTU.AND P0, PT, R20, UR14, PT ;  /* 0x0000000e14007e2a */ /* 0x000fe2000bf0c000 */
[----:B------:R-:W-:Y:S01]  /*42a90*/  LOP3.LUT R38, R34, 0x1, RZ, 0xc0, !PT ;  /* 0x0000000122267812 */ /* 0x000fe200078ec0ff */
[----:B------:R-:W-:Y:S01]  /*42aa0*/  BSSY.RECONVERGENT B0, `(.L_x_835) ;  /* 0x0000058000007945 */ /* 0x000fe20003800200 */
[----:B------:R-:W-:Y:S01]  /*42ab0*/  FFMA R25, R24, R11, -0.0013887860113754868507 ;  /* 0xbab607ed18197423 */ /* 0x000fe2000000000b */
[----:B------:R-:W-:Y:S02]  /*42ac0*/  LOP3.LUT P1, RZ, R34, 0x2, RZ, 0xc0, !PT ;  /* 0x0000000222ff7812 */ /* 0x000fe4000782c0ff */
[----:B------:R-:W-:Y:S02]  /*42ad0*/  FSEL R22, R10, -R10, !P0 ;  /* 0x8000000a0a167208 */ /* 0x000fe40004000000 */
[----:B------:R-:W-:-:S03]  /*42ae0*/  ISETP.NE.U32.AND P0, PT, R38, 0x1, PT ;  /* 0x000000012600780c */ /* 0x000fc60003f05070 */
[----:B------:R-:W-:Y:S01]  /*42af0*/  FMUL R23, R22, 6.2831850051879882812 ;  /* 0x40c90fda16177820 */ /* 0x000fe20000400000 */
[----:B------:R-:W-:Y:S02]  /*42b00*/  FSEL R25, R25, -0.00019574658654164522886, !P0 ;  /* 0xb94d415319197808 */ /* 0x000fe40004000000 */
[----:B------:R-:W-:Y:S01]  /*42b10*/  FSEL R49, R12, 0.0083327032625675201416, !P0 ;  /* 0x3c0885e40c317808 */ /* 0x000fe20004000000 */
[----:B------:R-:W-:Y:S01]  /*42b20*/  FMUL R28, R23, 0.5 ;  /* 0x3f000000171c7820 */ /* 0x000fe20000400000 */
[----:B------:R-:W-:Y:S02]  /*42b30*/  FSEL R34, -R18, -0.16666662693023681641, !P0 ;  /* 0xbe2aaaa812227808 */ /* 0x000fe40004000100 */
[----:B------:R-:W-:Y:S01]  /*42b40*/  FSEL R32, R32, 1, P0 ;  /* 0x3f80000020207808 */ /* 0x000fe20000000000 */
[----:B------:R-:W-:Y:S01]  /*42b50*/  FMUL R53, R28, 0.63661974668502807617 ;  /* 0x3f22f9831c357820 */ /* 0x000fe20000400000 */
[----:B------:R-:W-:Y:S01]  /*42b60*/  FFMA R25, R24, R25, R49 ;  /* 0x0000001918197223 */ /* 0x000fe20000000031 */
[----:B------:R-:W-:-:S03]  /*42b70*/  FSETP.GE.AND P0, PT, |R28|, 105615, PT ;  /* 0x47ce47801c00780b */ /* 0x000fc60003f06200 */
[C---:B------:R-:W-:Y:S01]  /*42b80*/  FFMA R34, R24.reuse, R25, R34 ;  /* 0x0000001918227223 */ /* 0x040fe20000000022 */
[----:B------:R-:W0:Y:S01]  /*42b90*/  F2I.NTZ R53, R53 ;  /* 0x0000003500357305 */ /* 0x000e220000203100 */
[----:B------:R-:W-:-:S04]  /*42ba0*/  FFMA R25, R24, R32, RZ ;  /* 0x0000002018197223 */ /* 0x000fc800000000ff */
[----:B------:R-:W-:Y:S01]  /*42bb0*/  FFMA R25, R25, R34, R32 ;  /* 0x0000002219197223 */ /* 0x000fe20000000020 */
[----:B------:R-:W-:-:S03]  /*42bc0*/  FFMA R32, RZ, R22, RZ ;  /* 0x00000016ff207223 */ /* 0x000fc600000000ff */
[----:B------:R-:W-:Y:S01]  /*42bd0*/  @P1 FADD R25, RZ, -R25 ;  /* 0x80000019ff191221 */ /* 0x000fe20000000000 */
[----:B------:R-:W-:-:S03]  /*42be0*/  FMUL R32, R32, 0.5 ;  /* 0x3f00000020207820 */ /* 0x000fc60000400000 */
[----:B------:R-:W-:Y:S01]  /*42bf0*/  FMUL R2, R25, R2 ;  /* 0x0000000219027220 */ /* 0x000fe20000400000 */
[----:B------:R-:W-:Y:S01]  /*42c00*/  FFMA R32, RZ, R23, R32 ;  /* 0x00000017ff207223 */ /* 0x000fe20000000020 */
[----:B0-----:R-:W-:Y:S01]  /*42c10*/  I2FP.F32.S32 R49, R53 ;  /* 0x0000003500317245 */ /* 0x001fe20000201400 */
[----:B------:R-:W-:-:S04]  /*42c20*/  IMAD.MOV.U32 R34, RZ, RZ, R53 ;  /* 0x000000ffff227224 */ /* 0x000fc800078e0035 */
[----:B------:R-:W-:-:S04]  /*42c30*/  FFMA R22, R49, -1.5707962512969970703, R28 ;  /* 0xbfc90fda31167823 */ /* 0x000fc8000000001c */
[----:B------:R-:W-:Y:S01]  /*42c40*/  FFMA R24, R49, -7.5497894158615963534e-08, R22 ;  /* 0xb3a2216831187823 */ /* 0x000fe20000000016 */
[----:B------:R-:W-:-:S03]  /*42c50*/  FMUL R22, R25, R30 ;  /* 0x0000001e19167220 */ /* 0x000fc60000400000 */
[----:B------:R-:W-:Y:S01]  /*42c60*/  FFMA R30, R49, -5.3903029534742383927e-15, R24 ;  /* 0xa7c234c5311e7823 */ /* 0x000fe20000000018 */
[-C--:B------:R-:W-:Y:S01]  /*42c70*/  FFMA R49, RZ, R47.reuse, R2 ;  /* 0x0000002fff317223 */ /* 0x080fe20000000002 */
[----:B------:R-:W-:-:S03]  /*42c80*/  FFMA R51, RZ, R47, R22 ;  /* 0x0000002fff337223 */ /* 0x000fc60000000016 */
        /* <DEDUP_REMOVED lines=13> */
.L_x_837:
        /* <DEDUP_REMOVED lines=44> */
.L_x_836:
[----:B------:R-:W-:Y:S05]  /*43020*/  BSYNC.RECONVERGENT B0 ;  /* 0x0000000000007941 */ /* 0x000fea0003800200 */
.L_x_835:
        /* <DEDUP_REMOVED lines=16> */
[----:B------:R-:W-:-:S03]  /*43130*/  MOV R22, R30 ;  /* 0x0000001e00167202 */ /* 0x000fc60000000f00 */
        /* <DEDUP_REMOVED lines=14> */
.L_x_840:
        /* <DEDUP_REMOVED lines=44> */
.L_x_839:
[----:B------:R-:W-:Y:S05]  /*434e0*/  BSYNC.RECONVERGENT B0 ;  /* 0x0000000000007941 */ /* 0x000fea0003800200 */
.L_x_838:
        /* <DEDUP_REMOVED lines=30> */
.L_x_843:
        /* <DEDUP_REMOVED lines=44> */
.L_x_842:
[----:B------:R-:W-:Y:S05]  /*43990*/  BSYNC.RECONVERGENT B0 ;  /* 0x0000000000007941 */ /* 0x000fea0003800200 */
.L_x_841:
[C---:B------:R-:W-:Y:S01]  /*439a0*/  LOP3.LUT R24, R55.reuse, 0x1, RZ, 0xc0, !PT ;  /* 0x0000000137187812 */ /* 0x040fe200078ec0ff */
[----:B------:R-:W-:Y:S01]  /*439b0*/  FMUL R23, R22, R22 ;  /* 0x0000001616177220 */ /* 0x000fe20000400000 */
[----:B------:R-:W-:Y:S01]  /*439c0*/  LOP3.LUT P1, RZ, R55, 0x2, RZ, 0xc0, !PT ;  /* 0x0000000237ff7812 */ /* 0x000fe2000782c0ff */
[----:B------:R-:W-:Y:S01]  /*439d0*/  BSSY.RECONVERGENT B0, `(.L_x_844) ;  /* 0x0000045000007945 */ /* 0x000fe20003800200 */
[----:B------:R-:W-:Y:S01]  /*439e0*/  ISETP.NE.U32.AND P0, PT, R24, 0x1, PT ;  /* 0x000000011800780c */ /* 0x000fe20003f05070 */
[----:B------:R-:W-:-:S03]  /*439f0*/  FFMA R24, R23, R11, -0.0013887860113754868507 ;  /* 0xbab607ed17187423 */ /* 0x000fc6000000000b */
        /* <DEDUP_REMOVED lines=22> */
.L_x_846:
        /* <DEDUP_REMOVED lines=42> */
[----:B------:R-:W0:Y:S02]  /*43e00*/  F2F.F32.F64 R24, R24 ;  /* 0x0000001800187310 */ /* 0x000e240000301000 */
[----:B0-----:R-:W-:-:S07]  /*43e10*/  FSEL R30, -R24, R24, !P0 ;  /* 0x00000018181e7208 */ /* 0x001fce0004000100 */
.L_x_845:
[----:B------:R-:W-:Y:S05]  /*43e20*/  BSYNC.RECONVERGENT B0 ;  /* 0x0000000000007941 */ /* 0x000fea0003800200 */
.L_x_844:
[----:B------:R-:W-:Y:S01]  /*43e30*/  FMUL R18, R30, R30 ;  /* 0x0000001e1e127220 */ /* 0x000fe20000400000 */
[C---:B------:R-:W-:Y:S01]  /*43e40*/  LOP3.LUT R22, R34.reuse, 0x1, RZ, 0xc0, !PT ;  /* 0x0000000122167812 */ /* 0x040fe200078ec0ff */
[----:B------:R-:W-:Y:S01]  /*43e50*/  FMUL R44, R47, R2 ;  /* 0x000000022f2c7220 */ /* 0x000fe20000400000 */
[----:B------:R-:W-:Y:S01]  /*43e60*/  IADD3 R34, PT, PT, R34, 0x1, RZ ;  /* 0x0000000122227810 */ /* 0x000fe20007ffe0ff */
[----:B------:R-:W-:Y:S01]  /*43e70*/  FFMA R11, R18, R11, -0.0013887860113754868507 ;  /* 0xbab607ed120b7423 */ /* 0x000fe2000000000b */
[----:B------:R-:W-:Y:S01]  /*43e80*/  ISETP.NE.U32.AND P0, PT, R22, 0x1, PT ;  /* 0x000000011600780c */ /* 0x000fe20003f05070 */
[----:B------:R-:W-:Y:S01]  /*43e90*/  BSSY.RECONVERGENT B2, `(.L_x_847) ;  /* 0x0000166000027945 */ /* 0x000fe20003800200 */
[----:B------:R-:W-:Y:S02]  /*43ea0*/  LOP3.LUT P1, RZ, R34, 0x2, RZ, 0xc0, !PT ;  /* 0x0000000222ff7812 */ /* 0x000fe4000782c0ff */
[----:B------:R-:W-:Y:S02]  /*43eb0*/  FSEL R23, R26, 0.041666727513074874878, !P0 ;  /* 0x3d2aaabb1a177808 */ /* 0x000fe40004000000 */
[----:B------:R-:W-:-:S02]  /*43ec0*/  FSEL R11, R11, -0.00019574658654164522886, P0 ;  /* 0xb94d41530b0b7808 */ /* 0x000fc40000000000 */
[----:B------:R-:W-:Y:S02]  /*43ed0*/  FSEL R30, R30, 1, !P0 ;  /* 0x3f8000001e1e7808 */ /* 0x000fe40004000000 */
[----:B------:R-:W-:Y:S01]  /*43ee0*/  FSEL R22, -R27, -0.4999999701976776123, !P0 ;  /* 0xbeffffff1b167808 */ /* 0x000fe20004000100 */
[C---:B------:R-:W-:Y:S01]  /*43ef0*/  FFMA R23, R18.reuse, R11, R23 ;  /* 0x0000000b12177223 */ /* 0x040fe20000000017 */
[----:B------:R-:W-:Y:S01]  /*43f00*/  DSETP.GTU.AND P0, PT, R20, UR14, PT ;  /* 0x0000000e14007e2a */ /* 0x000fe2000bf0c000 */
[C---:B------:R-:W-:Y:S02]  /*43f10*/  FFMA R11, R18.reuse, R30, RZ ;  /* 0x0000001e120b7223 */ /* 0x040fe400000000ff */
[----:B------:R-:W-:Y:S01]  /*43f20*/  FFMA R22, R18, R23, R22 ;  /* 0x0000001712167223 */ /* 0x000fe20000000016 */
[----:B------:R-:W-:-:S03]  /*43f30*/  FMUL R18, RZ, R12 ;  /* 0x0000000cff127220 */ /* 0x000fc60000400000 */
[----:B------:R-:W-:Y:S01]  /*43f40*/  FFMA R11, R11, R22, R30 ;  /* 0x000000160b0b7223 */ /* 0x000fe2000000001e */
[-C--:B------:R-:W-:Y:S01]  /*43f50*/  FMUL R21, R33, R18.reuse ;  /* 0x0000001221157220 */ /* 0x080fe20000400000 */
[-C--:B------:R-:W-:Y:S01]  /*43f60*/  FMUL R34, R47, R18.reuse ;  /* 0x000000122f227220 */ /* 0x080fe20000400000 */
[----:B------:R-:W-:Y:S01]  /*43f70*/  FFMA R44, R43, -R18, -R44 ;  /* 0x800000122b2c7223 */ /* 0x000fe2000000082c */
[----:B------:R-:W-:Y:S01]  /*43f80*/  @P1 FADD R11, RZ, -R11 ;  /* 0x8000000bff0b1221 */ /* 0x000fe20000000000 */
[----:B------:R-:W-:-:S03]  /*43f90*/  FFMA R20, RZ, R2, R21 ;  /* 0x00000002ff147223 */ /* 0x000fc60000000015 */
[C---:B------:R-:W-:Y:S01]  /*43fa0*/  FMUL R11, R32.reuse, R11 ;  /* 0x0000000b200b7220 */ /* 0x040fe20000400000 */
[----:B------:R-:W-:Y:S01]  /*43fb0*/  FMUL R32, R32, -R53 ;  /* 0x8000003520207220 */ /* 0x000fe20000400000 */
[-C--:B------:R-:W-:Y:S01]  /*43fc0*/  FMUL R53, RZ, -R18.reuse ;  /* 0x80000012ff357220 */ /* 0x080fe20000400000 */
[----:B------:R-:W-:Y:S01]  /*43fd0*/  FFMA R20, R43, R18, R20 ;  /* 0x000000122b147223 */ /* 0x000fe20000000014 */
[--C-:B------:R-:W-:Y:S01]  /*43fe0*/  FADD R23, R11, R18.reuse ;  /* 0x000000120b177221 */ /* 0x100fe20000000000 */
[----:B------:R-:W-:Y:S01]  /*43ff0*/  FFMA R25, RZ, R11, R18 ;  /* 0x0000000bff197223 */ /* 0x000fe20000000012 */
[C---:B------:R-:W-:Y:S01]  /*44000*/  FMUL R22, R47.reuse, R32 ;  /* 0x000000202f167220 */ /* 0x040fe20000400000 */
[----:B------:R-:W-:Y:S01]  /*44010*/  FFMA R20, -R47, R12, R20 ;  /* 0x0000000c2f147223 */ /* 0x000fe20000000114 */
[C---:B------:R-:W-:Y:S01]  /*44020*/  FADD R26, R18.reuse, -R23 ;  /* 0x80000017121a7221 */ /* 0x040fe20000000000 */
[----:B------:R-:W-:Y:S01]  /*44030*/  FADD R30, R18, -R25 ;  /* 0x80000019121e7221 */ /* 0x000fe20000000000 */
[-CC-:B------:R-:W-:Y:S01]  /*44040*/  FFMA R28, R49, R2.reuse, -R22.reuse ;  /* 0x00000002311c7223 */ /* 0x180fe20000000816 */
[----:B------:R-:W-:Y:S01]  /*44050*/  FFMA R27, R51, R2, -R22 ;  /* 0x00000002331b7223 */ /* 0x000fe20000000816 */
[C---:B------:R-:W-:Y:S01]  /*44060*/  FMUL R24, R47.reuse, R26 ;  /* 0x0000001a2f187220 */ /* 0x040fe20000400000 */
[----:B------:R-:W-:Y:S01]  /*44070*/  FMUL R11, R47, R30 ;  /* 0x0000001e2f0b7220 */ /* 0x000fe20000400000 */
[C---:B------:R-:W-:Y:S01]  /*44080*/  FMUL R42, R43.reuse, R32 ;  /* 0x000000202b2a7220 */ /* 0x040fe20000400000 */
[----:B------:R-:W-:Y:S01]  /*44090*/  FMUL R38, R43, R30 ;  /* 0x0000001e2b267220 */ /* 0x000fe20000400000 */
[-CC-:B------:R-:W-:Y:S01]  /*440a0*/  FFMA R22, R49, -R12.reuse, -R24.reuse ;  /* 0x8000000c31167223 */ /* 0x180fe20000000818 */
[----:B------:R-:W-:Y:S01]  /*440b0*/  FFMA R24, R51, -R12, -R24 ;  /* 0x8000000c33187223 */ /* 0x000fe20000000818 */
[-CC-:B------:R-:W-:Y:S01]  /*440c0*/  FFMA R49, R49, -R18.reuse, -R11.reuse ;  /* 0x8000001231317223 */ /* 0x180fe2000000080b */
[----:B------:R-:W-:Y:S01]  /*440d0*/  FFMA R51, R51, -R18, -R11 ;  /* 0x8000001233337223 */ /* 0x000fe2000000080b */
[--C-:B------:R-:W-:Y:S01]  /*440e0*/  FFMA R11, R33, R2, R53.reuse ;  /* 0x00000002210b7223 */ /* 0x100fe20000000035 */
[----:B------:R-:W-:Y:S01]  /*440f0*/  FMUL R21, R43, R26 ;  /* 0x0000001a2b157220 */ /* 0x000fe20000400000 */
[----:B------:R-:W-:Y:S01]  /*44100*/  FMUL R46, R33, R32 ;  /* 0x00000020212e7220 */ /* 0x000fe20000400000 */
[----:B------:R-:W-:Y:S01]  /*44110*/  FFMA R57, RZ, R30, R53 ;  /* 0x0000001eff397223 */ /* 0x000fe20000000035 */
[--C-:B------:R-:W-:Y:S01]  /*44120*/  FADD R47, R11, R34.reuse ;  /* 0x000000220b2f7221 */ /* 0x100fe20000000000 */
[-C--:B------:R-:W-:Y:S01]  /*44130*/  FFMA R11, R43, R2.reuse, -R34 ;  /* 0x000000022b0b7223 */ /* 0x080fe20000000822 */
[-CC-:B------:R-:W-:Y:S01]  /*44140*/  FFMA R34, R39, R2.reuse, R42.reuse ;  /* 0x0000000227227223 */ /* 0x180fe2000000002a */
[----:B------:R-:W-:Y:S01]  /*44150*/  FFMA R42, R45, R2, R42 ;  /* 0x000000022d2a7223 */ /* 0x000fe2000000002a */
[----:B------:R-:W-:Y:S01]  /*44160*/  FFMA R47, R43, R12, R47 ;  /* 0x0000000c2b2f7223 */ /* 0x000fe2000000002f */
[-CC-:B------:R-:W-:Y:S01]  /*44170*/  FFMA R43, -R39, R18.reuse, R38.reuse ;  /* 0x00000012272b7223 */ /* 0x180fe20000000126 */
[-C--:B------:R-:W-:Y:S01]  /*44180*/  FFMA R38, -R45, R18.reuse, R38 ;  /* 0x000000122d267223 */ /* 0x080fe20000000126 */
[----:B------:R-:W-:Y:S01]  /*44190*/  FFMA R55, -RZ, R18, R11 ;  /* 0x00000012ff377223 */ /* 0x000fe2000000010b */
[-CC-:B------:R-:W-:Y:S01]  /*441a0*/  FFMA R39, -R39, R12.reuse, R21.reuse ;  /* 0x0000000c27277223 */ /* 0x180fe20000000115 */
[----:B------:R-:W-:Y:S01]  /*441b0*/  FFMA R45, -R45, R12, R21 ;  /* 0x0000000c2d2d7223 */ /* 0x000fe20000000115 */
[----:B------:R-:W-:Y:S01]  /*441c0*/  FMUL R21, RZ, R32 ;  /* 0x00000020ff157220 */ /* 0x000fe20000400000 */
[----:B------:R-:W-:Y:S01]  /*441d0*/  FMUL R30, R33, R30 ;  /* 0x0000001e211e7220 */ /* 0x000fe20000400000 */
[-CC-:B------:R-:W-:Y:S01]  /*441e0*/  FFMA R48, R29, R2.reuse, R46.reuse ;  /* 0x000000021d307223 */ /* 0x180fe2000000002e */
[----:B------:R-:W-:Y:S01]  /*441f0*/  FFMA R46, R31, R2, R46 ;  /* 0x000000021f2e7223 */ /* 0x000fe2000000002e */
[C---:B------:R-:W-:Y:S01]  /*44200*/  FFMA R53, -R33.reuse, R12, R55 ;  /* 0x0000000c21357223 */ /* 0x040fe20000000137 */
[C---:B------:R-:W-:Y:S01]  /*44210*/  FFMA R11, R33.reuse, R18, R44 ;  /* 0x00000012210b7223 */ /* 0x040fe2000000002c */
[----:B------:R-:W-:Y:S01]  /*44220*/  FMUL R55, R33, R26 ;  /* 0x0000001a21377220 */ /* 0x000fe20000400000 */
[--C-:B------:R-:W-:Y:S01]  /*44230*/  FFMA R33, -R29, R18, R30.reuse ;  /* 0x000000121d217223 */ /* 0x100fe2000000011e */
[----:B------:R-:W-:Y:S01]  /*44240*/  FFMA R21, RZ, R2, R21 ;  /* 0x00000002ff157223 */ /* 0x000fe20000000015 */
[----:B------:R-:W-:Y:S01]  /*44250*/  FFMA R30, -R31, R18, R30 ;  /* 0x000000121f1e7223 */ /* 0x000fe2000000011e */
[--C-:B------:R-:W-:Y:S01]  /*44260*/  FADD R46, R46, R57.reuse ;  /* 0x000000392e2e7221 */ /* 0x100fe20000000000 */
[----:B------:R-:W-:Y:S01]  /*44270*/  FADD R48, R48, R57 ;  /* 0x0000003930307221 */ /* 0x000fe20000000000 */
[C---:B------:R-:W-:Y:S01]  /*44280*/  FADD R44, R21.reuse, -R33 ;  /* 0x80000021152c7221 */ /* 0x040fe20000000000 */
[----:B------:R-:W-:Y:S01]  /*44290*/  FADD R21, R21, -R30 ;  /* 0x8000001e15157221 */ /* 0x000fe20000000000 */
[----:B------:R-:W-:Y:S01]  /*442a0*/  FADD R34, -R49, R34 ;  /* 0x0000002231227221 */ /* 0x000fe20000000100 */
[----:B------:R-:W-:Y:S01]  /*442b0*/  FADD R46, R46, R51 ;  /* 0x000000332e2e7221 */ /* 0x000fe20000000000 */
[----:B------:R-:W-:Y:S01]  /*442c0*/  FADD R42, -R51, R42 ;  /* 0x0000002a332a7221 */ /* 0x000fe20000000100 */
[----:B------:R-:W-:Y:S01]  /*442d0*/  FADD R48, R48, R49 ;  /* 0x0000003130307221 */ /* 0x000fe20000000000 */
[----:B------:R-:W-:Y:S01]  /*442e0*/  FADD R51, R38, R27 ;  /* 0x0000001b26337221 */ /* 0x000fe20000000000 */
[----:B------:R-:W-:Y:S01]  /*442f0*/  FADD R28, R43, R28 ;  /* 0x0000001c2b1c7221 */ /* 0x000fe20000000000 */
[----:B------:R-:W-:Y:S01]  /*44300*/  FADD R49, R44, -R43 ;  /* 0x8000002b2c317221 */ /* 0x000fe20000000000 */
[----:B------:R-:W-:Y:S01]  /*44310*/  FADD R43, R21, -R38 ;  /* 0x80000026152b7221 */ /* 0x000fe20000000000 */
[----:B------:R-:W-:Y:S01]  /*44320*/  FFMA R29, -R29, R12, R55 ;  /* 0x0000000c1d1d7223 */ /* 0x000fe20000000137 */
[----:B------:R-:W-:Y:S01]  /*44330*/  FADD R34, R57, R34 ;  /* 0x0000002239227221 */ /* 0x000fe20000000000 */
[----:B------:R-:W-:Y:S01]  /*44340*/  FADD R30, -R30, R51 ;  /* 0x000000331e1e7221 */ /* 0x000fe20000000100 */
[----:B------:R-:W-:Y:S01]  /*44350*/  FADD R51, R48, -R39 ;  /* 0x8000002730337221 */ /* 0x000fe20000000000 */
[----:B------:R-:W-:Y:S01]  /*44360*/  FADD R39, R43, -R24 ;  /* 0x800000182b277221 */ /* 0x000fe20000000000 */
[----:B------:R-:W-:Y:S01]  /*44370*/  FADD R43, R34, R29 ;  /* 0x0000001d222b7221 */ /* 0x000fe20000000000 */
[----:B------:R-:W-:Y:S01]  /*44380*/  FMUL R21, RZ, R26 ;  /* 0x0000001aff157220 */ /* 0x000fe20000400000 */
[C---:B------:R-:W-:Y:S01]  /*44390*/  FMUL R29, R18.reuse, R20 ;  /* 0x00000014121d7220 */ /* 0x040fe20000400000 */
[----:B------:R-:W-:Y:S01]  /*443a0*/  FADD R27, -R33, R28 ;  /* 0x0000001c211b7221 */ /* 0x000fe20000000100 */
[----:B------:R-:W-:Y:S01]  /*443b0*/  FADD R49, R49, -R22 ;  /* 0x8000001631317221 */ /* 0x000fe20000000000 */
[-C--:B------:R-:W-:Y:S01]  /*443c0*/  FMUL R33, R18, R47.reuse ;  /* 0x0000002f12217220 */ /* 0x080fe20000400000 */
[-C--:B------:R-:W-:Y:S01]  /*443d0*/  FFMA R31, -R31, R12.reuse, R55 ;  /* 0x0000000c1f1f7223 */ /* 0x080fe20000000137 */
[----:B------:R-:W-:Y:S01]  /*443e0*/  FFMA R21, -RZ, R12, R21 ;  /* 0x0000000cff157223 */ /* 0x000fe20000000115 */
[----:B------:R-:W-:Y:S01]  /*443f0*/  FFMA R22, R2, R47, R29 ;  /* 0x0000002f02167223 */ /* 0x000fe2000000001d */
[----:B------:R-:W-:Y:S01]  /*44400*/  FADD R55, R46, -R45 ;  /* 0x8000002d2e377221 */ /* 0x000fe20000000000 */
[----:B------:R-:W-:Y:S01]  /*44410*/  FADD R42, R57, R42 ;  /* 0x0000002a392a7221 */ /* 0x000fe20000000000 */
[C---:B------:R-:W-:Y:S01]  /*44420*/  FFMA R57, R12.reuse, R20, R33 ;  /* 0x000000140c397223 */ /* 0x040fe20000000021 */
[----:B------:R-:W-:Y:S01]  /*44430*/  FADD R27, R27, R21 ;  /* 0x000000151b1b7221 */ /* 0x000fe20000000000 */
[----:B------:R-:W-:Y:S01]  /*44440*/  FFMA R33, -RZ, R12, R11 ;  /* 0x0000000cff217223 */ /* 0x000fe2000000010b */
[C---:B------:R-:W-:Y:S01]  /*44450*/  FFMA R59, R12.reuse, R53, R22 ;  /* 0x000000350c3b7223 */ /* 0x040fe20000000016 */
[-C--:B------:R-:W-:Y:S01]  /*44460*/  FMUL R24, R12, R51.reuse ;  /* 0x000000330c187220 */ /* 0x080fe20000400000 */
[----:B------:R-:W-:Y:S01]  /*44470*/  FADD R21, R30, R21 ;  /* 0x000000151e157221 */ /* 0x000fe20000000000 */
[-C--:B------:R-:W-:Y:S01]  /*44480*/  FMUL R11, R2, R51.reuse ;  /* 0x00000033020b7220 */ /* 0x080fe20000400000 */
[----:B------:R-:W-:Y:S01]  /*44490*/  FMUL R28, R18, R51 ;  /* 0x00000033121c7220 */ /* 0x000fe20000400000 */
[-C--:B------:R-:W-:Y:S01]  /*444a0*/  FMUL R22, R2, R55.reuse ;  /* 0x0000003702167220 */ /* 0x080fe20000400000 */
[-C--:B------:R-:W-:Y:S01]  /*444b0*/  FMUL R26, R12, R55.reuse ;  /* 0x000000370c1a7220 */ /* 0x080fe20000400000 */
[----:B------:R-:W-:Y:S01]  /*444c0*/  FADD R45, R42, R31 ;  /* 0x0000001f2a2d7221 */ /* 0x000fe20000000000 */
[----:B------:R-:W-:Y:S01]  /*444d0*/  FMUL R30, R18, R55 ;  /* 0x00000037121e7220 */ /* 0x000fe20000400000 */
[-C--:B------:R-:W-:Y:S01]  /*444e0*/  FFMA R31, -R12, R47.reuse, R29 ;  /* 0x0000002f0c1f7223 */ /* 0x080fe2000000011d */
[-C--:B------:R-:W-:Y:S01]  /*444f0*/  FFMA R29, R23, R47.reuse, R24 ;  /* 0x0000002f171d7223 */ /* 0x080fe20000000018 */
[CC--:B------:R-:W-:Y:S01]  /*44500*/  FFMA R11, R32.reuse, R47.reuse, R11 ;  /* 0x0000002f200b7223 */ /* 0x0c0fe2000000000b */
[-C--:B------:R-:W-:Y:S01]  /*44510*/  FFMA R24, R25, R47.reuse, R28 ;  /* 0x0000002f19187223 */ /* 0x080fe2000000001c */
[-C--:B------:R-:W-:Y:S01]  /*44520*/  FFMA R22, R32, R47.reuse, R22 ;  /* 0x0000002f20167223 */ /* 0x080fe20000000016 */
[-C--:B------:R-:W-:Y:S01]  /*44530*/  FFMA R26, R23, R47.reuse, R26 ;  /* 0x0000002f171a7223 */ /* 0x080fe2000000001a */
[C---:B------:R-:W-:Y:S01]  /*44540*/  FFMA R47, R25.reuse, R47, R30 ;  /* 0x0000002f192f7223 */ /* 0x040fe2000000001e */
[-C--:B------:R-:W-:Y:S01]  /*44550*/  FMUL R30, R18, R49.reuse ;  /* 0x00000031121e7220 */ /* 0x080fe20000400000 */
[----:B------:R-:W-:Y:S01]  /*44560*/  FMUL R44, R12, R49 ;  /* 0x000000310c2c7220 */ /* 0x000fe20000400000 */
[-C--:B------:R-:W-:Y:S01]  /*44570*/  FMUL R42, R18, R39.reuse ;  /* 0x00000027122a7220 */ /* 0x080fe20000400000 */
[C---:B------:R-:W-:Y:S01]  /*44580*/  FMUL R39, R12.reuse, R39 ;  /* 0x000000270c277220 */ /* 0x040fe20000400000 */
[-C--:B------:R-:W-:Y:S01]  /*44590*/  FMUL R38, R12, R43.reuse ;  /* 0x0000002b0c267220 */ /* 0x080fe20000400000 */
[-C--:B------:R-:W-:Y:S01]  /*445a0*/  FMUL R49, R2, R43.reuse ;  /* 0x0000002b02317220 */ /* 0x080fe20000400000 */
[----:B------:R-:W-:Y:S01]  /*445b0*/  FMUL R46, R18, R43 ;  /* 0x0000002b122e7220 */ /* 0x000fe20000400000 */
[----:B------:R-:W-:Y:S01]  /*445c0*/  FFMA R31, R2, R53, R31 ;  /* 0x00000035021f7223 */ /* 0x000fe2000000001f */
[-C--:B------:R-:W-:Y:S01]  /*445d0*/  FMUL R12, R12, R45.reuse ;  /* 0x0000002d0c0c7220 */ /* 0x080fe20000400000 */
[-C--:B------:R-:W-:Y:S01]  /*445e0*/  FMUL R43, R2, R45.reuse ;  /* 0x0000002d022b7220 */ /* 0x080fe20000400000 */
[C---:B------:R-:W-:Y:S01]  /*445f0*/  FMUL R48, R18.reuse, R45 ;  /* 0x0000002d12307220 */ /* 0x040fe20000400000 */
[-C--:B------:R-:W-:Y:S01]  /*44600*/  FFMA R30, R25, R20.reuse, R30 ;  /* 0x00000014191e7223 */ /* 0x080fe2000000001e */
[-C--:B------:R-:W-:Y:S01]  /*44610*/  FFMA R45, R23, R20.reuse, R44 ;  /* 0x00000014172d7223 */ /* 0x080fe2000000002c */
[-C--:B------:R-:W-:Y:S01]  /*44620*/  FFMA R51, R25, R20.reuse, R42 ;  /* 0x0000001419337223 */ /* 0x080fe2000000002a */
[C---:B------:R-:W-:Y:S01]  /*44630*/  FFMA R20, R23.reuse, R20, R39 ;  /* 0x0000001417147223 */ /* 0x040fe20000000027 */
[C---:B------:R-:W-:Y:S01]  /*44640*/  FFMA R57, -R18.reuse, R53, R57 ;  /* 0x0000003512397223 */ /* 0x040fe20000000139 */
[CC--:B------:R-:W-:Y:S01]  /*44650*/  FFMA R34, -R18.reuse, R33.reuse, R59 ;  /* 0x0000002112227223 */ /* 0x0c0fe2000000013b */
[C---:B------:R-:W-:Y:S01]  /*44660*/  FFMA R31, R18.reuse, R33, R31 ;  /* 0x00000021121f7223 */ /* 0x040fe2000000001f */
[C---:B------:R-:W-:Y:S01]  /*44670*/  FMUL R50, R18.reuse, R21 ;  /* 0x0000001512327220 */ /* 0x040fe20000400000 */
[----:B------:R-:W-:Y:S01]  /*44680*/  FMUL R18, R18, R27 ;  /* 0x0000001b12127220 */ /* 0x000fe20000400000 */
[CC--:B------:R-:W-:Y:S01]  /*44690*/  FFMA R38, R23.reuse, R53.reuse, R38 ;  /* 0x0000003517267223 */ /* 0x0c0fe20000000026 */
[-C--:B------:R-:W-:Y:S01]  /*446a0*/  FFMA R12, R23, R53.reuse, R12 ;  /* 0x00000035170c7223 */ /* 0x080fe2000000000c */
[----:B------:R-:W-:Y:S01]  /*446b0*/  FFMA R43, R32, R53, R43 ;  /* 0x00000035202b7223 */ /* 0x000fe2000000002b */
[----:B------:R-:W-:Y:S01]  /*446c0*/  FADD R11, R30, R11 ;  /* 0x0000000b1e0b7221 */ /* 0x000fe20000000000 */
[----:B------:R-:W-:Y:S01]  /*446d0*/  FADD R26, R51, -R26 ;  /* 0x8000001a331a7221 */ /* 0x000fe20000000000 */
[C---:B------:R-:W-:Y:S01]  /*446e0*/  FMUL R21, R2.reuse, R21 ;  /* 0x0000001502157220 */ /* 0x040fe20000400000 */
[----:B------:R-:W-:Y:S01]  /*446f0*/  FMUL R27, R2, R27 ;  /* 0x0000001b021b7220 */ /* 0x000fe20000400000 */
[-C--:B------:R-:W-:Y:S01]  /*44700*/  FFMA R49, R32, R53.reuse, R49 ;  /* 0x0000003520317223 */ /* 0x080fe20000000031 */
[CC--:B------:R-:W-:Y:S01]  /*44710*/  FFMA R46, R25.reuse, R53.reuse, R46 ;  /* 0x00000035192e7223 */ /* 0x0c0fe2000000002e */
[----:B------:R-:W-:Y:S01]  /*44720*/  FFMA R48, R25, R53, R48 ;  /* 0x0000003519307223 */ /* 0x000fe20000000030 */
[----:B------:R-:W-:Y:S01]  /*44730*/  FADD R30, R30, -R29 ;  /* 0x8000001d1e1e7221 */ /* 0x000fe20000000000 */
[----:B------:R-:W-:Y:S01]  /*44740*/  FADD R45, R45, R24 ;  /* 0x000000182d2d7221 */ /* 0x000fe20000000000 */
[----:B------:R-:W-:Y:S01]  /*44750*/  FADD R23, R51, R22 ;  /* 0x0000001633177221 */ /* 0x000fe20000000000 */
[----:B------:R-:W-:Y:S01]  /*44760*/  FADD R47, R20, R47 ;  /* 0x0000002f142f7221 */ /* 0x000fe20000000000 */
[----:B------:R-:W-:Y:S01]  /*44770*/  FADD R29, R26, R43 ;  /* 0x0000002b1a1d7221 */ /* 0x000fe20000000000 */
[CC--:B------:R-:W-:Y:S01]  /*44780*/  FFMA R50, R25.reuse, R33.reuse, R50 ;  /* 0x0000002119327223 */ /* 0x0c0fe20000000032 */
[-C--:B------:R-:W-:Y:S01]  /*44790*/  FFMA R18, R25, R33.reuse, R18 ;  /* 0x0000002119127223 */ /* 0x080fe20000000012 */
[CC--:B------:R-:W-:Y:S01]  /*447a0*/  FFMA R27, R32.reuse, R33.reuse, R27 ;  /* 0x00000021201b7223 */ /* 0x0c0fe2000000001b */
[-C--:B------:R-:W-:Y:S01]  /*447b0*/  FFMA R21, R32, R33.reuse, R21 ;  /* 0x0000002120157223 */ /* 0x080fe20000000015 */
[----:B------:R-:W-:Y:S01]  /*447c0*/  FADD R11, R11, R38 ;  /* 0x000000260b0b7221 */ /* 0x000fe20000000000 */
[----:B------:R-:W-:Y:S01]  /*447d0*/  FADD R23, R23, R12 ;  /* 0x0000000c17177221 */ /* 0x000fe20000000000 */
[----:B------:R-:W-:Y:S01]  /*447e0*/  FADD R49, R30, R49 ;  /* 0x000000311e317221 */ /* 0x000fe20000000000 */
[----:B------:R-:W-:Y:S01]  /*447f0*/  FADD R46, R45, -R46 ;  /* 0x8000002e2d2e7221 */ /* 0x000fe20000000000 */
[----:B------:R-:W-:Y:S01]  /*44800*/  FADD R26, R47, -R48 ;  /* 0x800000302f1a7221 */ /* 0x000fe20000000000 */
[----:B------:R-:W-:Y:S01]  /*44810*/  FFMA R28, R2, R33, R57 ;  /* 0x00000021021c7223 */ /* 0x000fe20000000039 */
[----:B------:R-:W-:Y:S01]  /*44820*/  FADD R32, R23, -R50 ;  /* 0x8000003217207221 */ /* 0x000fe20000000000 */
[----:B------:R-:W-:Y:S01]  /*44830*/  FADD R29, R50, R29 ;  /* 0x0000001d321d7221 */ /* 0x000fe20000000000 */
[----:B------:R-:W-:Y:S01]  /*44840*/  FADD R33, R11, -R18 ;  /* 0x800000120b217221 */ /* 0x000fe20000000000 */
[----:B------:R-:W-:Y:S01]  /*44850*/  FADD R30, R18, R49 ;  /* 0x00000031121e7221 */ /* 0x000fe20000000000 */
[----:B------:R-:W-:Y:S01]  /*44860*/  FADD R27, R46, R27 ;  /* 0x0000001b2e1b7221 */ /* 0x000fe20000000000 */
[----:B------:R-:W-:Y:S01]  /*44870*/  FADD R26, R26, R21 ;  /* 0x000000151a1a7221 */ /* 0x000fe20000000000 */
        /* <DEDUP_REMOVED lines=59> */
[----:B------:R-:W-:Y:S02]  /*44c30*/  IADD3 R20, PT, PT, R11, 0x7f000000, RZ ;  /* 0x7f0000000b147810 */ /* 0x000fe40007ffe0ff */
[----:B-1----:R-:W-:Y:S01]  /*44c40*/  LEA R18, R18, -R11, 0x17 ;  /* 0x8000000b12127211 */ /* 0x002fe200078eb8ff */
[----:B------:R-:W-:Y:S01]  /*44c50*/  FFMA R21, R2, R21, 0.0096188392490148544312 ;  /* 0x3c1d985602157423 */ /* 0x000fe20000000015 */
[----:B------:R-:W-:-:S03]  /*44c60*/  FSEL R11, RZ, +INF , !P2 ;  /* 0x7f800000ff0b7808 */ /* 0x000fc60005000000 */
        /* <DEDUP_REMOVED lines=8> */
.L_x_850:
[----:B------:R-:W-:Y:S05]  /*44cf0*/  BSYNC.RECONVERGENT B0 ;  /* 0x0000000000007941 */ /* 0x000fea0003800200 */
.L_x_849:
        /* <DEDUP_REMOVED lines=16> */
.L_x_853:
[----:B------:R-:W-:Y:S05]  /*44e00*/  BSYNC.RECONVERGENT B4 ;  /* 0x0000000000047941 */ /* 0x000fea0003800200 */
.L_x_852:
[----:B------:R-:W-:Y:S05]  /*44e10*/  BSYNC.RECONVERGENT B3 ;  /* 0x0000000000037941 */ /* 0x000fea0003800200 */
.L_x_851:
[----:B------:R-:W-:Y:S01]  /*44e20*/  FMUL R12, RZ, R2 ;  /* 0x00000002ff0c7220 */ /* 0x000fe20000400000 */
[----:B------:R-:W-:Y:S01]  /*44e30*/  FMUL R2, R2, 0.63661974668502807617 ;  /* 0x3f22f98302027820 */ /* 0x000fe20000400000 */
[----:B------:R-:W-:Y:S02]  /*44e40*/  FMUL R38, R11, 0.63661974668502807617 ;  /* 0x3f22f9830b267820 */ /* 0x000fe40000400000 */
[----:B------:R-:W-:Y:S01]  /*44e50*/  FMUL R12, R12, 0.63661974668502807617 ;  /* 0x3f22f9830c0c7820 */ /* 0x000fe20000400000 */
[----:B------:R-:W-:-:S03]  /*44e60*/  FFMA R25, RZ, R11, R2 ;  /* 0x0000000bff197223 */ /* 0x000fc60000000002 */
[----:B------:R-:W-:Y:S01]  /*44e70*/  FFMA R42, RZ, R11, R12 ;  /* 0x0000000bff2a7223 */ /* 0x000fe2000000000c */
[----:B------:R-:W-:Y:S06]  /*44e80*/  BRA `(.L_x_854) ;  /* 0x0000000400987947 */ /* 0x000fec0003800000 */
.L_x_848:
        /* <DEDUP_REMOVED lines=70> */
.L_x_856:
[----:B------:R-:W-:Y:S05]  /*452f0*/  BSYNC.RECONVERGENT B0 ;  /* 0x0000000000007941 */ /* 0x000fea0003800200 */
.L_x_855:
        /* <DEDUP_REMOVED lines=16> */
.L_x_859:
[----:B------:R-:W-:Y:S05]  /*45400*/  BSYNC.RECONVERGENT B4 ;  /* 0x0000000000047941 */ /* 0x000fea0003800200 */
.L_x_858:
[----:B------:R-:W-:Y:S05]  /*45410*/  BSYNC.RECONVERGENT B3 ;  /* 0x0000000000037941 */ /* 0x000fea0003800200 */
.L_x_857:
[----:B------:R-:W-:Y:S01]  /*45420*/  FMUL R21, RZ, R11 ;  /* 0x0000000bff157220 */ /* 0x000fe20000400000 */
[----:B------:R-:W-:Y:S01]  /*45430*/  FMUL R12, RZ, R2 ;  /* 0x00000002ff0c7220 */ /* 0x000fe20000400000 */
[----:B------:R-:W-:Y:S01]  /*45440*/  FMUL R18, R11, 0.63661974668502807617 ;  /* 0x3f22f9830b127820 */ /* 0x000fe20000400000 */
[-C--:B------:R-:W-:Y:S01]  /*45450*/  FFMA R11, RZ, R15.reuse, 4 ;  /* 0x40800000ff0b7423 */ /* 0x080fe2000000000f */
[--C-:B------:R-:W-:Y:S01]  /*45460*/  FFMA R2, R2, -0.63661974668502807617, R21.reuse ;  /* 0xbf22f98302027823 */ /* 0x100fe20000000015 */
[----:B------:R-:W-:Y:S01]  /*45470*/  FFMA R12, R12, -0.63661974668502807617, R21 ;  /* 0xbf22f9830c0c7823 */ /* 0x000fe20000000015 */
[----:B------:R-:W-:Y:S01]  /*45480*/  FFMA R21, RZ, R15, RZ ;  /* 0x0000000fff157223 */ /* 0x000fe200000000ff */
[----:B------:R-:W-:Y:S01]  /*45490*/  FFMA R18, R15, 4, -R18 ;  /* 0x408000000f127823 */ /* 0x000fe20000000812 */
[----:B------:R-:W-:Y:S02]  /*454a0*/  FADD R2, R2, R11 ;  /* 0x0000000b02027221 */ /* 0x000fe40000000000 */
[----:B------:R-:W-:Y:S01]  /*454b0*/  FADD R12, R21, R12 ;  /* 0x0000000c150c7221 */ /* 0x000fe20000000000 */
[----:B------:R-:W-:Y:S01]  /*454c0*/  FADD R38, R18, 3.1415927410125732422 ;  /* 0x40490fdb12267421 */ /* 0x000fe20000000000 */
[----:B------:R-:W-:-:S02]  /*454d0*/  FADD R25, RZ, R2 ;  /* 0x00000002ff197221 */ /* 0x000fc40000000000 */
[----:B------:R-:W-:-:S07]  /*454e0*/  FADD R42, RZ, R12 ;  /* 0x0000000cff2a7221 */ /* 0x000fce0000000000 */
.L_x_854:
[----:B------:R-:W-:Y:S05]  /*454f0*/  BSYNC.RECONVERGENT B2 ;  /* 0x0000000000027941 */ /* 0x000fea0003800200 */
.L_x_847:
[C---:B------:R-:W-:Y:S01]  /*45500*/  FMUL R2, R38.reuse, 0.63661974668502807617 ;  /* 0x3f22f98326027820 */ /* 0x040fe20000400000 */
[----:B------:R-:W-:Y:S01]  /*45510*/  FSETP.GE.AND P0, PT, |R38|, 105615, PT ;  /* 0x47ce47802600780b */ /* 0x000fe20003f06200 */
[----:B------:R-:W-:Y:S01]  /*45520*/  BSSY.RECONVERGENT B0, `(.L_x_860) ;  /* 0x0000042000007945 */ /* 0x000fe20003800200 */
[--C-:B------:R-:W-:Y:S01]  /*45530*/  FADD R53, R16, R14.reuse ;  /* 0x0000000e10357221 */ /* 0x100fe20000000000 */
[----:B------:R-:W-:Y:S02]  /*45540*/  FADD R23, R17, R14 ;  /* 0x0000000e11177221 */ /* 0x000fe40000000000 */
        /* <DEDUP_REMOVED lines=19> */
.L_x_862:
        /* <DEDUP_REMOVED lines=33> */
[C---:B------:R-:W-:Y:S02]  /*45890*/  LEA.HI R2, R39.reuse, R2, RZ, 0x1 ;  /* 0x0000000227027211 */ /* 0x040fe400078f08ff */
[C---:B------:R-:W-:Y:S02]  /*458a0*/  LOP3.LUT R20, R12.reuse, R11, RZ, 0x3c, !PT ;  /* 0x0000000b0c147212 */ /* 0x040fe400078e3cff */
[----:B------:R-:W-:Y:S02]  /*458b0*/  LOP3.LUT R21, R12, R39, RZ, 0x3c, !PT ;  /* 0x000000270c157212 */ /* 0x000fe400078e3cff */
[----:B------:R-:W-:-:S04]  /*458c0*/  LOP3.LUT R11, R39, R38, RZ, 0x3c, !PT ;  /* 0x00000026270b7212 */ /* 0x000fc800078e3cff */
[----:B------:R-:W1:Y:S01]  /*458d0*/  I2F.F64.S64 R20, R20 ;  /* 0x0000001400147312 */ /* 0x000e620000301c00 */
[----:B------:R-:W-:Y:S02]  /*458e0*/  ISETP.GE.AND P1, PT, R11, RZ, PT ;  /* 0x000000ff0b00720c */ /* 0x000fe40003f26270 */
[----:B------:R-:W-:-:S04]  /*458f0*/  IADD3 R11, PT, PT, -R2, RZ, RZ ;  /* 0x000000ff020b7210 */ /* 0x000fc80007ffe1ff */
[----:B------:R-:W-:Y:S01]  /*45900*/  @!P0 MOV R2, R11 ;  /* 0x0000000b00028202 */ /* 0x000fe20000000f00 */
[----:B-1----:R-:W-:-:S10]  /*45910*/  DMUL R46, R20, UR12 ;  /* 0x0000000c142e7c28 */ /* 0x002fd40008000000 */
[----:B------:R-:W1:Y:S02]  /*45920*/  F2F.F32.F64 R46, R46 ;  /* 0x0000002e002e7310 */ /* 0x000e640000301000 */
[----:B01----:R-:W-:-:S07]  /*45930*/  FSEL R11, -R46, R46, !P1 ;  /* 0x0000002e2e0b7208 */ /* 0x003fce0004800100 */
.L_x_861:
[----:B------:R-:W-:Y:S05]  /*45940*/  BSYNC.RECONVERGENT B0 ;  /* 0x0000000000007941 */ /* 0x000fea0003800200 */
.L_x_860:
        /* <DEDUP_REMOVED lines=13> */
[C---:B------:R-:W-:Y:S01]  /*45a20*/  FFMA R11, R21.reuse, R18, RZ ;  /* 0x00000012150b7223 */ /* 0x040fe200000000ff */
[----:B------:R-:W-:Y:S01]  /*45a30*/  FSETP.GE.AND P0, PT, |R38|, 105615, PT ;  /* 0x47ce47802600780b */ /* 0x000fe20003f06200 */
[----:B------:R-:W-:-:S04]  /*45a40*/  FFMA R12, R21, R12, R20 ;  /* 0x0000000c150c7223 */ /* 0x000fc80000000014 */
[----:B------:R-:W-:Y:S01]  /*45a50*/  FFMA R12, R21, R12, R39 ;  /* 0x0000000c150c7223 */ /* 0x000fe20000000027 */
[----:B------:R-:W-:-:S03]  /*45a60*/  MOV R39, R44 ;  /* 0x0000002c00277202 */ /* 0x000fc60000000f00 */
        /* <DEDUP_REMOVED lines=15> */
.L_x_865:
        /* <DEDUP_REMOVED lines=37> */
[----:B------:R-:W1:Y:S01]  /*45db0*/  I2F.F64.S64 R20, R20 ;  /* 0x0000001400147312 */ /* 0x000e620000301c00 */
[----:B------:R-:W-:Y:S02]  /*45dc0*/  ISETP.GE.AND P0, PT, R11, RZ, PT ;  /* 0x000000ff0b00720c */ /* 0x000fe40003f06270 */
[----:B------:R-:W-:-:S04]  /*45dd0*/  IADD3 R2, PT, PT, -R39, RZ, RZ ;  /* 0x000000ff27027210 */ /* 0x000fc80007ffe1ff */
[----:B------:R-:W-:Y:S01]  /*45de0*/  @!P1 MOV R39, R2 ;  /* 0x0000000200279202 */ /* 0x000fe20000000f00 */
[----:B-1----:R-:W-:-:S10]  /*45df0*/  DMUL R46, R20, UR12 ;  /* 0x0000000c142e7c28 */ /* 0x002fd40008000000 */
[----:B------:R-:W1:Y:S02]  /*45e00*/  F2F.F32.F64 R46, R46 ;  /* 0x0000002e002e7310 */ /* 0x000e640000301000 */
[----:B01----:R-:W-:-:S07]  /*45e10*/  FSEL R11, -R46, R46, !P0 ;  /* 0x0000002e2e0b7208 */ /* 0x003fce0004000100 */
.L_x_864:
[----:B------:R-:W-:Y:S05]  /*45e20*/  BSYNC.RECONVERGENT B0 ;  /* 0x0000000000007941 */ /* 0x000fea0003800200 */
.L_x_863:
[----:B------:R-:W-:Y:S02]  /*45e30*/  HFMA2 R12, -RZ, RZ, 1.0078125, -8.98838043212890625e-05 ;  /* 0x3c0885e4ff0c7431 */ /* 0x000fe400000001ff */
[----:B------:R-:W-:Y:S01]  /*45e40*/  FMUL R20, R11, R11 ;  /* 0x0000000b0b147220 */ /* 0x000fe20000400000 */
[C---:B------:R-:W-:Y:S01]  /*45e50*/  LOP3.LUT R2, R39.reuse, 0x1, RZ, 0xc0, !PT ;  /* 0x0000000127027812 */ /* 0x040fe200078ec0ff */
[----:B------:R-:W-:Y:S01]  /*45e60*/  VIADD R45, R39, 0x1 ;  /* 0x00000001272d7836 */ /* 0x000fe20000000000 */
[----:B------:R-:W-:Y:S01]  /*45e70*/  BSSY.RECONVERGENT B0, `(.L_x_866) ;  /* 0x0000052000007945 */ /* 0x000fe20003800200 */
[----:B------:R-:W-:Y:S01]  /*45e80*/  FFMA R21, R20, R14, -0.0013887860113754868507 ;  /* 0xbab607ed14157423 */ /* 0x000fe2000000000e */
[----:B------:R-:W-:Y:S01]  /*45e90*/  ISETP.NE.U32.AND P0, PT, R2, 0x1, PT ;  /* 0x000000010200780c */ /* 0x000fe20003f05070 */
[----:B------:R-:W-:Y:S01]  /*45ea0*/  FADD R51, R16, R13 ;  /* 0x0000000d10337221 */ /* 0x000fe20000000000 */
[----:B------:R-:W-:Y:S01]  /*45eb0*/  MOV R2, 0x3e2aaaa8 ;  /* 0x3e2aaaa800027802 */ /* 0x000fe20000000f00 */
        /* <DEDUP_REMOVED lines=13> */
[C---:B------:R-:W-:Y:S01]  /*45f90*/  FMUL R20, R11.reuse, R25 ;  /* 0x000000190b147220 */ /* 0x040fe20000400000 */
[----:B------:R-:W-:Y:S01]  /*45fa0*/  FMUL R46, R11, R42 ;  /* 0x0000002a0b2e7220 */ /* 0x000fe20000400000 */
[C---:B------:R-:W-:Y:S01]  /*45fb0*/  FADD R11, -R19.reuse, R16 ;  /* 0x00000010130b7221 */ /* 0x040fe20000000100 */
[----:B------:R-:W-:Y:S01]  /*45fc0*/  MOV R16, R43 ;  /* 0x0000002b00107202 */ /* 0x000fe20000000f00 */
[C---:B------:R-:W-:Y:S01]  /*45fd0*/  FMUL R20, R19.reuse, R20 ;  /* 0x0000001413147220 */ /* 0x040fe20000400000 */
[----:B------:R-:W-:-:S03]  /*45fe0*/  FMUL R46, R19, R46 ;  /* 0x0000002e132e7220 */ /* 0x000fc60000400000 */
        /* <DEDUP_REMOVED lines=14> */
.L_x_868:
        /* <DEDUP_REMOVED lines=44> */
.L_x_867:
[----:B------:R-:W-:Y:S05]  /*46390*/  BSYNC.RECONVERGENT B0 ;  /* 0x0000000000007941 */ /* 0x000fea0003800200 */
.L_x_866:
        /* <DEDUP_REMOVED lines=30> */
.L_x_871:
        /* <DEDUP_REMOVED lines=44> */
.L_x_870:
[----:B------:R-:W-:Y:S05]  /*46840*/  BSYNC.RECONVERGENT B0 ;  /* 0x0000000000007941 */ /* 0x000fea0003800200 */
.L_x_869:
[----:B------:R-:W-:Y:S01]  /*46850*/  FMUL R19, R18, R18 ;  /* 0x0000001212137220 */ /* 0x000fe20000400000 */
[----:B------:R-:W-:Y:S01]  /*46860*/  LOP3.LUT R21, R45, 0x1, RZ, 0xc0, !PT ;  /* 0x000000012d157812 */ /* 0x000fe200078ec0ff */
        /* <DEDUP_REMOVED lines=8> */
[C---:B------:R-:W-:Y:S01]  /*468f0*/  FFMA R20, R19.reuse, R20, R46 ;  /* 0x0000001413147223 */ /* 0x040fe2000000002e */
[----:B------:R-:W-:Y:S02]  /*46900*/  FSEL R39, -R2, -0.4999999701976776123, !P0 ;  /* 0xbeffffff02277808 */ /* 0x000fe40004000100 */
[----:B------:R-:W-:Y:S01]  /*46910*/  FSETP.GE.AND P0, PT, |R38|, 105615, PT ;  /* 0x47ce47802600780b */ /* 0x000fe20003f06200 */
[----:B------:R-:W-:-:S02]  /*46920*/  FFMA R21, R19, R18, RZ ;  /* 0x0000001213157223 */ /* 0x000fc400000000ff */
        /* <DEDUP_REMOVED lines=8> */
[-C--:B------:R-:W-:Y:S02]  /*469b0*/  FMUL R18, R17, R16.reuse ;  /* 0x0000001011127220 */ /* 0x080fe40000400000 */
        /* <DEDUP_REMOVED lines=15> */
.L_x_874:
        /* <DEDUP_REMOVED lines=44> */
.L_x_873:
[----:B------:R-:W-:Y:S05]  /*46d70*/  BSYNC.RECONVERGENT B0 ;  /* 0x0000000000007941 */ /* 0x000fea0003800200 */
.L_x_872:
        /* <DEDUP_REMOVED lines=29> */
.L_x_877:
        /* <DEDUP_REMOVED lines=38> */
[----:B------:R-:W0:Y:S01]  /*471b0*/  I2F.F64.S64 R16, R16 ;  /* 0x0000001000107312 */ /* 0x000e220000301c00 */
[----:B------:R-:W-:Y:S02]  /*471c0*/  ISETP.GE.AND P0, PT, R38, RZ, PT ;  /* 0x000000ff2600720c */ /* 0x000fe40003f06270 */
[----:B------:R-:W-:Y:S01]  /*471d0*/  @!P1 MOV R44, R19 ;  /* 0x00000013002c9202 */ /* 0x000fe20000000f00 */
[----:B0-----:R-:W-:-:S10]  /*471e0*/  DMUL R20, R16, UR12 ;  /* 0x0000000c10147c28 */ /* 0x001fd40008000000 */
[----:B------:R-:W0:Y:S02]  /*471f0*/  F2F.F32.F64 R20, R20 ;  /* 0x0000001400147310 */ /* 0x000e240000301000 */
[----:B0-----:R-:W-:-:S07]  /*47200*/  FSEL R43, -R20, R20, !P0 ;  /* 0x00000014142b7208 */ /* 0x001fce0004000100 */
.L_x_876:
[----:B------:R-:W-:Y:S05]  /*47210*/  BSYNC.RECONVERGENT B0 ;  /* 0x0000000000007941 */ /* 0x000fea0003800200 */
.L_x_875:
[----:B------:R-:W-:Y:S01]  /*47220*/  FMUL.D2 R10, R10, 6.2831850051879882812 ;  /* 0x40c90fda0a0a7820 */ /* 0x000fe20000300000 */
[----:B------:R-:W-:Y:S01]  /*47230*/  FMUL R16, R43, R43 ;  /* 0x0000002b2b107220 */ /* 0x000fe20000400000 */
[----:B------:R-:W-:Y:S01]  /*47240*/  LOP3.LUT R19, R44, 0x1, RZ, 0xc0, !PT ;  /* 0x000000012c137812 */ /* 0x000fe200078ec0ff */
[----:B------:R-:W-:Y:S01]  /*47250*/  BSSY.RECONVERGENT B0, `(.L_x_878) ;  /* 0x0000053000007945 */ /* 0x000fe20003800200 */
[----:B------:R-:W-:Y:S01]  /*47260*/  FMUL R45, R10, 0.63661974668502807617 ;  /* 0x3f22f9830a2d7820 */ /* 0x000fe20000400000 */
[----:B------:R-:W-:Y:S01]  /*47270*/  FFMA R17, R16, R14, -0.0013887860113754868507 ;  /* 0xbab607ed10117423 */ /* 0x000fe2000000000e */
[----:B------:R-:W-:Y:S02]  /*47280*/  ISETP.NE.U32.AND P0, PT, R19, 0x1, PT ;  /* 0x000000011300780c */ /* 0x000fe40003f05070 */
[----:B------:R-:W-:Y:S02]  /*47290*/  LOP3.LUT P1, RZ, R44, 0x2, RZ, 0xc0, !PT ;  /* 0x000000022cff7812 */ /* 0x000fe4000782c0ff */
[----:B------:R-:W0:Y:S01]  /*472a0*/  F2I.NTZ R45, R45 ;  /* 0x0000002d002d7305 */ /* 0x000e220000203100 */
[----:B------:R-:W-:-:S02]  /*472b0*/  FSEL R17, R17, -0.00019574658654164522886, !P0 ;  /* 0xb94d415311117808 */ /* 0x000fc40004000000 */
[----:B------:R-:W-:Y:S02]  /*472c0*/  FSEL R19, R24, 0.0083327032625675201416, !P0 ;  /* 0x3c0885e418137808 */ /* 0x000fe40004000000 */
[----:B------:R-:W-:Y:S02]  /*472d0*/  FSEL R20, -R22, -0.16666662693023681641, !P0 ;  /* 0xbe2aaaa816147808 */ /* 0x000fe40004000100 */
[----:B------:R-:W-:Y:S01]  /*472e0*/  FSEL R43, R43, 1, P0 ;  /* 0x3f8000002b2b7808 */ /* 0x000fe20000000000 */
[----:B------:R-:W-:Y:S01]  /*472f0*/  FFMA R17, R16, R17, R19 ;  /* 0x0000001110117223 */ /* 0x000fe20000000013 */
[----:B------:R-:W-:-:S03]  /*47300*/  FSETP.GE.AND P0, PT, |R10|, 105615, PT ;  /* 0x47ce47800a00780b */ /* 0x000fc60003f06200 */
[C---:B------:R-:W-:Y:S01]  /*47310*/  FFMA R17, R16.reuse, R17, R20 ;  /* 0x0000001110117223 */ /* 0x040fe20000000014 */
[----:B------:R-:W-:Y:S01]  /*47320*/  FFMA R16, R16, R43, RZ ;  /* 0x0000002b10107223 */ /* 0x000fe200000000ff */
[----:B0-----:R-:W-:-:S03]  /*47330*/  I2FP.F32.S32 R21, R45 ;  /* 0x0000002d00157245 */ /* 0x001fc60000201400 */
[----:B------:R-:W-:Y:S01]  /*47340*/  FFMA R16, R16, R17, R43 ;  /* 0x0000001110107223 */ /* 0x000fe2000000002b */
[----:B------:R-:W-:Y:S01]  /*47350*/  MOV R43, R45 ;  /* 0x0000002d002b7202 */ /* 0x000fe20000000f00 */
[C---:B------:R-:W-:Y:S02]  /*47360*/  FFMA R20, R21.reuse, -1.5707962512969970703, R10 ;  /* 0xbfc90fda15147823 */ /* 0x040fe4000000000a */
[----:B------:R-:W-:Y:S02]  /*47370*/  @P1 FADD R16, RZ, -R16 ;  /* 0x80000010ff101221 */ /* 0x000fe40000000000 */
[C---:B------:R-:W-:Y:S02]  /*47380*/  FFMA R20, R21.reuse, -7.5497894158615963534e-08, R20 ;  /* 0xb3a2216815147823 */ /* 0x040fe40000000014 */
[C---:B------:R-:W-:Y:S01]  /*47390*/  FMUL R25, R16.reuse, R25 ;  /* 0x0000001910197220 */ /* 0x040fe20000400000 */
[----:B------:R-:W-:Y:S01]  /*473a0*/  FMUL R19, R16, R42 ;  /* 0x0000002a10137220 */ /* 0x000fe20000400000 */
[----:B------:R-:W-:Y:S01]  /*473b0*/  FMUL R16, RZ, R39 ;  /* 0x00000027ff107220 */ /* 0x000fe20000400000 */
[----:B------:R-:W-:-:S03]  /*473c0*/  FFMA R42, R21, -5.3903029534742383927e-15, R20 ;  /* 0xa7c234c5152a7823 */ /* 0x000fc60000000014 */
[--C-:B------:R-:W-:Y:S01]  /*473d0*/  FFMA R25, R25, -0.5, R16.reuse ;  /* 0xbf00000019197823 */ /* 0x100fe20000000010 */
[----:B------:R-:W-:Y:S01]  /*473e0*/  FFMA R19, R19, -0.5, R16 ;  /* 0xbf00000013137823 */ /* 0x000fe20000000010 */
        /* <DEDUP_REMOVED lines=13> */
.L_x_880:
        /* <DEDUP_REMOVED lines=33> */
[C---:B0-----:R-:W-:Y:S02]  /*476d0*/  LOP3.LUT R44, R45.reuse, R10, RZ, 0x3c, !PT ;  /* 0x0000000a2d2c7212 */ /* 0x041fe400078e3cff */
        /* <DEDUP_REMOVED lines=10> */
.L_x_879:
[----:B------:R-:W-:Y:S05]  /*47780*/  BSYNC.RECONVERGENT B0 ;  /* 0x0000000000007941 */ /* 0x000fea0003800200 */
.L_x_878:
        /* <DEDUP_REMOVED lines=14> */
[----:B------:R-:W-:Y:S01]  /*47870*/  FFMA R20, R17, R20, R45 ;  /* 0x0000001411147223 */ /* 0x000fe2000000002d */
[----:B------:R-:W-:Y:S01]  /*47880*/  IMAD.MOV.U32 R45, RZ, RZ, R43 ;  /* 0x000000ffff2d7224 */ /* 0x000fe200078e002b */
[----:B------:R-:W-:-:S02]  /*47890*/  MOV R16, R42 ;  /* 0x0000002a00107202 */ /* 0x000fc40000000f00 */
[----:B------:R-:W-:-:S07]  /*478a0*/  FFMA R38, R21, R20, R38 ;  /* 0x0000001415267223 */ /* 0x000fce0000000026 */
        /* <DEDUP_REMOVED lines=13> */
.L_x_883:
        /* <DEDUP_REMOVED lines=44> */
.L_x_882:
[----:B------:R-:W-:Y:S05]  /*47c40*/  BSYNC.RECONVERGENT B0 ;  /* 0x0000000000007941 */ /* 0x000fea0003800200 */
.L_x_881:
        /* <DEDUP_REMOVED lines=30> */
.L_x_886:
        /* <DEDUP_REMOVED lines=44> */
.L_x_885:
[----:B------:R-:W-:Y:S05]  /*480f0*/  BSYNC.RECONVERGENT B0 ;  /* 0x0000000000007941 */ /* 0x000fea0003800200 */
.L_x_884:
        /* <DEDUP_REMOVED lines=28> */
.L_x_889:
        /* <DEDUP_REMOVED lines=44> */
.L_x_888:
[----:B------:R-:W-:Y:S05]  /*48580*/  BSYNC.RECONVERGENT B0 ;  /* 0x0000000000007941 */ /* 0x000fea0003800200 */
.L_x_887:
[----:B------:R-:W-:Y:S01]  /*48590*/  FMUL R21, R42, R42 ;  /* 0x0000002a2a157220 */ /* 0x000fe20000400000 */
[C---:B------:R-:W-:Y:S01]  /*485a0*/  LOP3.LUT R10, R43.reuse, 0x1, RZ, 0xc0, !PT ;  /* 0x000000012b0a7812 */ /* 0x040fe200078ec0ff */
[----:B------:R-:W0:Y:S01]  /*485b0*/  F2F.F64.F32 R16, R15 ;  /* 0x0000000f00107310 */ /* 0x000e220000201800 */
[----:B------:R-:W-:Y:S01]  /*485c0*/  IADD3 R43, PT, PT, R43, 0x1, RZ ;  /* 0x000000012b2b7810 */ /* 0x000fe20007ffe0ff */
[----:B------:R-:W-:Y:S01]  /*485d0*/  FFMA R14, R21, R14, -0.0013887860113754868507 ;  /* 0xbab607ed150e7423 */ /* 0x000fe2000000000e */
[----:B------:R-:W-:Y:S01]  /*485e0*/  ISETP.NE.U32.AND P0, PT, R10, 0x1, PT ;  /* 0x000000010a00780c */ /* 0x000fe20003f05070 */
[----:B------:R-:W-:Y:S01]  /*485f0*/  UMOV UR12, 0x54442d18 ;  /* 0x54442d18000c7882 */ /* 0x000fe20000000000 */
[----:B------:R-:W-:Y:S01]  /*48600*/  LOP3.LUT P2, RZ, R43, 0x2, RZ, 0xc0, !PT ;  /* 0x000000022bff7812 */ /* 0x000fe2000784c0ff */
[----:B------:R-:W-:Y:S01]  /*48610*/  FMUL R43, R41, 0.5 ;  /* 0x3f000000292b7820 */ /* 0x000fe20000400000 */
[----:B------:R-:W-:Y:S01]  /*48620*/  FSEL R12, R12, 0.041666727513074874878, !P0 ;  /* 0x3d2aaabb0c0c7808 */ /* 0x000fe20004000000 */
[----:B------:R-:W-:Y:S01]  /*48630*/  UMOV UR13, 0x3ff921fb ;  /* 0x3ff921fb000d7882 */ /* 0x000fe20000000000 */
[----:B------:R-:W-:Y:S01]  /*48640*/  FSEL R14, R14, -0.00019574658654164522886, P0 ;  /* 0xb94d41530e0e7808 */ /* 0x000fe20000000000 */
[----:B------:R-:W-:Y:S01]  /*48650*/  BSSY.RECONVERGENT B0, `(.L_x_890) ;  /* 0x00000ec000007945 */ /* 0x000fe20003800200 */
[----:B------:R-:W-:Y:S01]  /*48660*/  FSEL R10, R42, 1, !P0 ;  /* 0x3f8000002a0a7808 */ /* 0x000fe20004000000 */
[----:B------:R-:W-:-:S02]  /*48670*/  FMUL R42, RZ, R49 ;  /* 0x00000031ff2a7220 */ /* 0x000fc40000400000 */
[----:B------:R-:W-:Y:S01]  /*48680*/  FFMA R12, R21, R14, R12 ;  /* 0x0000000e150c7223 */ /* 0x000fe2000000000c */
[----:B------:R-:W-:Y:S01]  /*48690*/  FSEL R14, -R2, -0.4999999701976776123, !P0 ;  /* 0xbeffffff020e7808 */ /* 0x000fe20004000100 */
[----:B------:R-:W-:Y:S01]  /*486a0*/  FFMA R2, RZ, R43, RZ ;  /* 0x0000002bff027223 */ /* 0x000fe200000000ff */
[----:B0-----:R-:W-:Y:S01]  /*486b0*/  DSETP.GT.AND P1, PT, R16, UR12, PT ;  /* 0x0000000c10007e2a */ /* 0x001fe2000bf24000 */
[----:B------:R-:W-:Y:S01]  /*486c0*/  FMUL R43, R43, 6.2831850051879882812 ;  /* 0x40c90fda2b2b7820 */ /* 0x000fe20000400000 */
[----:B------:R-:W-:Y:S01]  /*486d0*/  FMUL R17, R39, 0.5 ;  /* 0x3f00000027117820 */ /* 0x000fe20000400000 */
[C---:B------:R-:W-:Y:S01]  /*486e0*/  FFMA R14, R21.reuse, R12, R14 ;  /* 0x0000000c150e7223 */ /* 0x040fe2000000000e */
[----:B------:R-:W-:Y:S01]  /*486f0*/  FFMA R21, R21, R10, RZ ;  /* 0x0000000a15157223 */ /* 0x000fe200000000ff */
[----:B------:R-:W-:Y:S01]  /*48700*/  FMUL R2, R2, 0.5 ;  /* 0x3f00000002027820 */ /* 0x000fe20000400000 */
[-C--:B------:R-:W-:Y:S01]  /*48710*/  FMUL R39, R13, R42.reuse ;  /* 0x0000002a0d277220 */ /* 0x080fe20000400000 */
[----:B------:R-:W-:Y:S01]  /*48720*/  FMUL R47, R17, R42 ;  /* 0x0000002a112f7220 */ /* 0x000fe20000400000 */
[----:B------:R-:W-:Y:S01]  /*48730*/  FFMA R21, R21, R14, R10 ;  /* 0x0000000e15157223 */ /* 0x000fe2000000000a */
[----:B------:R-:W-:Y:S01]  /*48740*/  FFMA R12, RZ, R43, R2 ;  /* 0x0000002bff0c7223 */ /* 0x000fe20000000002 */
[-C--:B------:R-:W-:Y:S01]  /*48750*/  FFMA R43, RZ, R38.reuse, R39 ;  /* 0x00000026ff2b7223 */ /* 0x080fe20000000027 */
[C---:B------:R-:W-:Y:S01]  /*48760*/  FFMA R2, R18.reuse, R38, R47 ;  /* 0x0000002612027223 */ /* 0x040fe2000000002f */
[----:B------:R-:W-:Y:S01]  /*48770*/  @P2 FADD R21, RZ, -R21 ;  /* 0x80000015ff152221 */ /* 0x000fe20000000000 */
[----:B------:R-:W-:Y:S01]  /*48780*/  FMUL R16, RZ, -R42 ;  /* 0x8000002aff107220 */ /* 0x000fe20000400000 */
[----:B------:R-:W-:Y:S01]  /*48790*/  FFMA R43, R18, R49, R43 ;  /* 0x00000031122b7223 */ /* 0x000fe2000000002b */
[----:B------:R-:W-:Y:S01]  /*487a0*/  FMUL R45, R45, -R12 ;  /* 0x8000000c2d2d7220 */ /* 0x000fe20000400000 */
[----:B------:R-:W-:Y:S01]  /*487b0*/  FMUL R21, R12, R21 ;  /* 0x000000150c157220 */ /* 0x000fe20000400000 */
[----:B------:R-:W-:Y:S01]  /*487c0*/  FFMA R10, R13, R38, R16 ;  /* 0x000000260d0a7223 */ /* 0x000fe20000000010 */
[----:B------:R-:W-:Y:S01]  /*487d0*/  FADD R60, R43, R47 ;  /* 0x0000002f2b3c7221 */ /* 0x000fe20000000000 */
[----:B------:R-:W-:Y:S01]  /*487e0*/  FMUL R55, R18, R42 ;  /* 0x0000002a12377220 */ /* 0x000fe20000400000 */
[--C-:B------:R-:W-:Y:S01]  /*487f0*/  FADD R47, R21, R42.reuse ;  /* 0x0000002a152f7221 */ /* 0x100fe20000000000 */
[----:B------:R-:W-:Y:S01]  /*48800*/  FFMA R21, RZ, R21, R42 ;  /* 0x00000015ff157223 */ /* 0x000fe2000000002a */
[-C--:B------:R-:W-:Y:S01]  /*48810*/  FFMA R10, R49, -R17.reuse, R10 ;  /* 0x80000011310a7223 */ /* 0x080fe2000000000a */
[-C--:B------:R-:W-:Y:S01]  /*48820*/  FFMA R14, R38, R17.reuse, -R55 ;  /* 0x00000011260e7223 */ /* 0x080fe20000000837 */
[C---:B------:R-:W-:Y:S01]  /*48830*/  FADD R46, R42.reuse, -R47 ;  /* 0x8000002f2a2e7221 */ /* 0x040fe20000000000 */
[----:B------:R-:W-:Y:S01]  /*48840*/  FADD R61, R42, -R21 ;  /* 0x800000152a3d7221 */ /* 0x000fe20000000000 */
[----:B------:R-:W-:Y:S01]  /*48850*/  FMUL R20, R45, R17 ;  /* 0x000000112d147220 */ /* 0x000fe20000400000 */
[----:B------:R-:W-:Y:S01]  /*48860*/  FFMA R2, -RZ, R49, R2 ;  /* 0x00000031ff027223 */ /* 0x000fe20000000102 */
[C---:B------:R-:W-:Y:S01]  /*48870*/  FMUL R48, R17.reuse, R46 ;  /* 0x0000002e11307220 */ /* 0x040fe20000400000 */
[----:B------:R-:W-:Y:S01]  /*48880*/  FMUL R17, R17, R61 ;  /* 0x0000003d11117220 */ /* 0x000fe20000400000 */
[----:B------:R-:W-:Y:S01]  /*48890*/  FADD R12, R10, R55 ;  /* 0x000000370a0c7221 */ /* 0x000fe20000000000 */
[----:B------:R-:W-:Y:S01]  /*488a0*/  @P1 FADD R15, -R15, 3.1415927410125732422 ;  /* 0x40490fdb0f0f1421 */ /* 0x000fe20000000100 */
[C---:B------:R-:W-:Y:S01]  /*488b0*/  FMUL R44, R18.reuse, R45 ;  /* 0x0000002d122c7220 */ /* 0x040fe20000400000 */
[-CC-:B------:R-:W-:Y:S01]  /*488c0*/  FFMA R10, -R25, R42.reuse, R17.reuse ;  /* 0x0000002a190a7223 */ /* 0x180fe20000000111 */
[----:B------:R-:W-:Y:S01]  /*488d0*/  FFMA R58, -R19, R42, R17 ;  /* 0x0000002a133a7223 */ /* 0x000fe20000000111 */
[C---:B------:R-:W-:Y:S01]  /*488e0*/  FMUL R17, R18.reuse, R61 ;  /* 0x0000003d12117220 */ /* 0x040fe20000400000 */
[----:B------:R-:W-:Y:S01]  /*488f0*/  FMUL R18, R18, R46 ;  /* 0x0000002e12127220 */ /* 0x000fe20000400000 */
[----:B------:R-:W-:Y:S01]  /*48900*/  FADD R39, -R39, R2 ;  /* 0x0000000227277221 */ /* 0x000fe20000000100 */
[CC--:B------:R-:W-:Y:S01]  /*48910*/  FFMA R22, R25.reuse, R38.reuse, R20 ;  /* 0x0000002619167223 */ /* 0x0c0fe20000000014 */
[-C--:B------:R-:W-:Y:S01]  /*48920*/  FFMA R24, -R25, R49.reuse, R48 ;  /* 0x0000003119187223 */ /* 0x080fe20000000130 */
[CC--:B------:R-:W-:Y:S01]  /*48930*/  FFMA R20, R19.reuse, R38.reuse, R20 ;  /* 0x0000002613147223 */ /* 0x0c0fe20000000014 */
[-C--:B------:R-:W-:Y:S01]  /*48940*/  FFMA R48, -R19, R49.reuse, R48 ;  /* 0x0000003113307223 */ /* 0x080fe20000000130 */
[C---:B------:R-:W-:Y:S01]  /*48950*/  FMUL R2, |R15|.reuse, 16777216 ;  /* 0x4b8000000f027820 */ /* 0x040fe20000400200 */
[----:B------:R-:W-:Y:S01]  /*48960*/  FSETP.GEU.AND P0, PT, |R15|, 1.175494350822287508e-38, PT ;  /* 0x008000000f00780b */ /* 0x000fe20003f0e200 */
[C---:B------:R-:W-:Y:S01]  /*48970*/  FFMA R25, R51.reuse, R38, R44 ;  /* 0x0000002633197223 */ /* 0x040fe2000000002c */
[C-C-:B------:R-:W-:Y:S01]  /*48980*/  FFMA R19, -R51.reuse, R42, R17.reuse ;  /* 0x0000002a33137223 */ /* 0x140fe20000000111 */
[-C--:B------:R-:W-:Y:S01]  /*48990*/  FFMA R51, -R51, R49.reuse, R18 ;  /* 0x0000003133337223 */ /* 0x080fe20000000112 */
[C---:B------:R-:W-:Y:S01]  /*489a0*/  FFMA R43, R11.reuse, R38, R44 ;  /* 0x000000260b2b7223 */ /* 0x040fe2000000002c */
[C---:B------:R-:W-:Y:S01]  /*489b0*/  FFMA R17, -R11.reuse, R42, R17 ;  /* 0x0000002a0b117223 */ /* 0x040fe20000000111 */
[-C--:B------:R-:W-:Y:S01]  /*489c0*/  FFMA R18, -R11, R49.reuse, R18 ;  /* 0x000000310b127223 */ /* 0x080fe20000000112 */
[C---:B------:R-:W-:Y:S01]  /*489d0*/  FFMA R11, R13.reuse, R49, R14 ;  /* 0x000000310d0b7223 */ /* 0x040fe2000000000e */
[----:B------:R-:W-:Y:S01]  /*489e0*/  FFMA R16, RZ, R61, R16 ;  /* 0x0000003dff107223 */ /* 0x000fe20000000010 */
[C---:B------:R-:W-:Y:S01]  /*489f0*/  FMUL R14, R13.reuse, R45 ;  /* 0x0000002d0d0e7220 */ /* 0x040fe20000400000 */
[----:B------:R-:W-:Y:S01]  /*48a00*/  FSEL R55, R2, |R15|, !P0 ;  /* 0x4000000f02377208 */ /* 0x000fe20004000000 */
[C---:B------:R-:W-:Y:S01]  /*48a10*/  FMUL R61, R13.reuse, R61 ;  /* 0x0000003d0d3d7220 */ /* 0x040fe20000400000 */
[----:B------:R-:W-:Y:S01]  /*48a20*/  FMUL R2, R13, R46 ;  /* 0x0000002e0d027220 */ /* 0x000fe20000400000 */
[-CC-:B------:R-:W-:Y:S01]  /*48a30*/  FFMA R59, R53, R38.reuse, R14.reuse ;  /* 0x00000026353b7223 */ /* 0x180fe2000000000e */
[----:B------:R-:W-:Y:S01]  /*48a40*/  FFMA R57, R23, R38, R14 ;  /* 0x0000002617397223 */ /* 0x000fe2000000000e */
[-CC-:B------:R-:W-:Y:S01]  /*48a50*/  FFMA R13, -R53, R42.reuse, R61.reuse ;  /* 0x0000002a350d7223 */ /* 0x180fe2000000013d */
[----:B------:R-:W-:Y:S01]  /*48a60*/  FFMA R44, -R23, R42, R61 ;  /* 0x0000002a172c7223 */ /* 0x000fe2000000013d */
[-CC-:B------:R-:W-:Y:S01]  /*48a70*/  FFMA R53, -R53, R49.reuse, R2.reuse ;  /* 0x0000003135357223 */ /* 0x180fe20000000102 */
[----:B------:R-:W-:Y:S01]  /*48a80*/  FFMA R23, -R23, R49, R2 ;  /* 0x0000003117177223 */ /* 0x000fe20000000102 */
[----:B------:R-:W-:Y:S01]  /*48a90*/  IADD3 R2, PT, PT, R55, -0x3f3504f3, RZ ;  /* 0xc0cafb0d37027810 */ /* 0x000fe20007ffe0ff */
[--C-:B------:R-:W-:Y:S01]  /*48aa0*/  FADD R57, R57, R16.reuse ;  /* 0x0000001039397221 */ /* 0x100fe20000000000 */
[----:B------:R-:W-:Y:S01]  /*48ab0*/  FADD R59, R59, R16 ;  /* 0x000000103b3b7221 */ /* 0x000fe20000000000 */
[----:B------:R-:W-:Y:S01]  /*48ac0*/  FADD R22, R19, R22 ;  /* 0x0000001613167221 */ /* 0x000fe20000000000 */
[----:B------:R-:W-:Y:S01]  /*48ad0*/  LOP3.LUT R2, R2, 0xff800000, RZ, 0xc0, !PT ;  /* 0xff80000002027812 */ /* 0x000fe200078ec0ff */
[----:B------:R-:W-:Y:S01]  /*48ae0*/  FADD R48, R57, R48 ;  /* 0x0000003039307221 */ /* 0x000fe20000000000 */
[----:B------:R-:W-:Y:S01]  /*48af0*/  FADD R24, R59, R24 ;  /* 0x000000183b187221 */ /* 0x000fe20000000000 */
[----:B------:R-:W-:Y:S01]  /*48b00*/  FADD R20, R17, R20 ;  /* 0x0000001411147221 */ /* 0x000fe20000000000 */
[----:B------:R-:W-:Y:S01]  /*48b10*/  IADD3 R14, PT, PT, R55, -R2, RZ ;  /* 0x80000002370e7210 */ /* 0x000fe20007ffe0ff */
[----:B------:R-:W-:Y:S01]  /*48b20*/  FMUL R55, RZ, R45 ;  /* 0x0000002dff377220 */ /* 0x000fe20000400000 */
[----:B------:R-:W-:Y:S01]  /*48b30*/  FADD R19, R24, -R19 ;  /* 0x8000001318137221 */ /* 0x000fe20000000000 */
[----:B------:R-:W-:Y:S01]  /*48b40*/  FADD R17, R48, -R17 ;  /* 0x8000001130117221 */ /* 0x000fe20000000000 */
[----:B------:R-:W-:Y:S01]  /*48b50*/  FMUL R46, RZ, R46 ;  /* 0x0000002eff2e7220 */ /* 0x000fe20000400000 */
[C---:B------:R-:W-:Y:S01]  /*48b60*/  FADD R57, R14.reuse, 1 ;  /* 0x3f8000000e397421 */ /* 0x040fe20000000000 */
[----:B------:R-:W-:Y:S01]  /*48b70*/  FFMA R24, RZ, R38, R55 ;  /* 0x00000026ff187223 */ /* 0x000fe20000000037 */
[----:B------:R-:W-:Y:S01]  /*48b80*/  FADD R14, R14, -1 ;  /* 0xbf8000000e0e7421 */ /* 0x000fe20000000000 */
[----:B------:R-:W-:Y:S01]  /*48b90*/  FADD R55, -R10, R25 ;  /* 0x000000190a377221 */ /* 0x000fe20000000100 */
[----:B------:R-:W-:Y:S01]  /*48ba0*/  FADD R25, -R58, R43 ;  /* 0x0000002b3a197221 */ /* 0x000fe20000000100 */
[C---:B------:R-:W-:Y:S01]  /*48bb0*/  FADD R48, R24.reuse, -R13 ;  /* 0x8000000d18307221 */ /* 0x040fe20000000000 */
[----:B------:R-:W0:Y:S01]  /*48bc0*/  MUFU.RCP R57, R57 ;  /* 0x0000003900397308 */ /* 0x000e220000001000 */
[----:B------:R-:W-:Y:S01]  /*48bd0*/  FADD R59, R24, -R44 ;  /* 0x8000002c183b7221 */ /* 0x000fe20000000000 */
[----:B------:R-:W-:Y:S01]  /*48be0*/  FADD R24, R14, R14 ;  /* 0x0000000e0e187221 */ /* 0x000fe20000000000 */
[----:B------:R-:W-:Y:S01]  /*48bf0*/  FFMA R46, -RZ, R49, R46 ;  /* 0x00000031ff2e7223 */ /* 0x000fe2000000012e */
[----:B------:R-:W-:Y:S01]  /*48c00*/  FADD R53, R22, -R53 ;  /* 0x8000003516357221 */ /* 0x000fe20000000000 */
[----:B------:R-:W-:Y:S01]  /*48c10*/  FADD R43, R59, -R18 ;  /* 0x800000123b2b7221 */ /* 0x000fe20000000000 */
[----:B------:R-:W-:-:S02]  /*48c20*/  IMAD.MOV.U32 R22, RZ, RZ, 0x3a2c32e4 ;  /* 0x3a2c32e4ff167424 */ /* 0x000fc400078e00ff */
[--C-:B------:R-:W-:Y:S01]  /*48c30*/  FADD R18, R55, R46.reuse ;  /* 0x0000002e37127221 */ /* 0x100fe20000000000 */
[----:B------:R-:W-:Y:S01]  /*48c40*/  I2FP.F32.S32 R2, R2 ;  /* 0x0000000200027245 */ /* 0x000fe20000201400 */
[----:B------:R-:W-:Y:S01]  /*48c50*/  FADD R25, R25, R46 ;  /* 0x0000002e19197221 */ /* 0x000fe20000000000 */
[----:B------:R-:W-:Y:S01]  /*48c60*/  FMUL R46, R42, R19 ;  /* 0x000000132a2e7220 */ /* 0x000fe20000400000 */
[----:B------:R-:W-:Y:S01]  /*48c70*/  FADD R23, R20, -R23 ;  /* 0x8000001714177221 */ /* 0x000fe20000000000 */
[----:B------:R-:W-:Y:S01]  /*48c80*/  FADD R13, R13, R18 ;  /* 0x000000120d0d7221 */ /* 0x000fe20000000000 */
[-C--:B------:R-:W-:Y:S01]  /*48c90*/  FMUL R20, R38, R17.reuse ;  /* 0x0000001126147220 */ /* 0x080fe20000400000 */
[----:B------:R-:W-:Y:S01]  /*48ca0*/  FMUL R18, R49, R17 ;  /* 0x0000001131127220 */ /* 0x000fe20000400000 */
[----:B------:R-:W-:Y:S01]  /*48cb0*/  FADD R51, R48, -R51 ;  /* 0x8000003330337221 */ /* 0x000fe20000000000 */
[----:B------:R-:W-:Y:S01]  /*48cc0*/  FADD R44, R44, R25 ;  /* 0x000000192c2c7221 */ /* 0x000fe20000000000 */
[----:B0-----:R-:W-:Y:S01]  /*48cd0*/  FMUL R59, R57, R24 ;  /* 0x00000018393b7220 */ /* 0x001fe20000400000 */
[----:B------:R-:W-:Y:S01]  /*48ce0*/  FSEL R24, RZ, -24, P0 ;  /* 0xc1c00000ff187808 */ /* 0x000fe20000000000 */
[----:B------:R-:W-:Y:S01]  /*48cf0*/  FMUL R48, R49, R19 ;  /* 0x0000001331307220 */ /* 0x000fe20000400000 */
[----:B------:R-:W-:Y:S01]  /*48d00*/  FMUL R25, R38, R12 ;  /* 0x0000000c26197220 */ /* 0x000fe20000400000 */
[----:B------:R-:W-:Y:S01]  /*48d10*/  FMUL R55, R59, R59 ;  /* 0x0000003b3b377220 */ /* 0x000fe20000400000 */
[----:B------:R-:W-:Y:S01]  /*48d20*/  FADD R61, R14, -R59 ;  /* 0x8000003b0e3d7221 */ /* 0x000fe20000000000 */
[----:B------:R-:W-:Y:S01]  /*48d30*/  FFMA R2, R2, 1.1920928955078125e-07, R24 ;  /* 0x3400000002027823 */ /* 0x000fe20000000018 */
[----:B------:R-:W-:Y:S01]  /*48d40*/  FMUL R24, R38, R19 ;  /* 0x0000001326187220 */ /* 0x000fe20000400000 */
[----:B------:R-:W-:Y:S01]  /*48d50*/  FFMA R22, R55, R22, 0.0032181653659790754318 ;  /* 0x3b52e7db37167423 */ /* 0x000fe20000000016 */
[----:B------:R-:W-:Y:S01]  /*48d60*/  FADD R61, R61, R61 ;  /* 0x0000003d3d3d7221 */ /* 0x000fe20000000000 */
[----:B------:R-:W-:Y:S01]  /*48d70*/  FADD R53, R16, R53 ;  /* 0x0000003510357221 */ /* 0x000fe20000000000 */
[----:B------:R-:W-:Y:S01]  /*48d80*/  FFMA R50, R59, 1.4426950216293334961, R2 ;  /* 0x3fb8aa3b3b327823 */ /* 0x000fe20000000002 */
[----:B------:R-:W-:Y:S01]  /*48d90*/  FFMA R22, R55, R22, 0.018033718690276145935 ;  /* 0x3c93bb7337167423 */ /* 0x000fe20000000016 */
[----:B------:R-:W-:Y:S01]  /*48da0*/  FFMA R14, R14, -R59, R61 ;  /* 0x8000003b0e0e7223 */ /* 0x000fe2000000003d */
[----:B------:R-:W-:Y:S01]  /*48db0*/  FADD R58, R43, -R58 ;  /* 0x8000003a2b3a7221 */ /* 0x000fe20000000000 */
[----:B------:R-:W-:Y:S01]  /*48dc0*/  FADD R16, R16, R23 ;  /* 0x0000001710107221 */ /* 0x000fe20000000000 */
[----:B------:R-:W-:Y:S01]  /*48dd0*/  FFMA R22, R55, R22, 0.12022458761930465698 ;  /* 0x3df6384f37167423 */ /* 0x000fe20000000016 */
[----:B------:R-:W-:Y:S01]  /*48de0*/  FMUL R57, R57, R14 ;  /* 0x0000000e39397220 */ /* 0x000fe20000400000 */
[C---:B------:R-:W-:Y:S01]  /*48df0*/  FMUL R14, R42.reuse, R17 ;  /* 0x000000112a0e7220 */ /* 0x040fe20000400000 */
[----:B------:R-:W-:Y:S01]  /*48e00*/  FFMA R17, R21, R12, R46 ;  /* 0x0000000c15117223 */ /* 0x000fe2000000002e */
[----:B------:R-:W-:Y:S01]  /*48e10*/  FMUL R55, R55, R22 ;  /* 0x0000001637377220 */ /* 0x000fe20000400000 */
[C---:B------:R-:W-:Y:S01]  /*48e20*/  FMUL R22, R42.reuse, R12 ;  /* 0x0000000c2a167220 */ /* 0x040fe20000400000 */
[----:B------:R-:W-:Y:S01]  /*48e30*/  FFMA R46, -RZ, R42, R11 ;  /* 0x0000002aff2e7223 */ /* 0x000fe2000000010b */
[-C--:B------:R-:W-:Y:S01]  /*48e40*/  FFMA R43, R45, R12.reuse, R24 ;  /* 0x0000000c2d2b7223 */ /* 0x080fe20000000018 */
[----:B------:R-:W-:Y:S01]  /*48e50*/  FFMA R23, R47, R12, R48 ;  /* 0x0000000c2f177223 */ /* 0x000fe20000000030 */
[----:B------:R-:W-:Y:S01]  /*48e60*/  FFMA R11, R49, R60, -R22 ;  /* 0x0000003c310b7223 */ /* 0x000fe20000000816 */
[-C--:B------:R-:W-:Y:S01]  /*48e70*/  FFMA R14, R21, R12.reuse, R14 ;  /* 0x0000000c150e7223 */ /* 0x080fe2000000000e */
[-C--:B------:R-:W-:Y:S01]  /*48e80*/  FFMA R20, R45, R12.reuse, R20 ;  /* 0x0000000c2d147223 */ /* 0x080fe20000000014 */
[-C--:B------:R-:W-:Y:S01]  /*48e90*/  FFMA R18, R47, R12.reuse, R18 ;  /* 0x0000000c2f127223 */ /* 0x080fe20000000012 */
[----:B------:R-:W-:Y:S01]  /*48ea0*/  FMUL R19, R49, R12 ;  /* 0x0000000c31137220 */ /* 0x000fe20000400000 */
[-C--:B------:R-:W-:Y:S01]  /*48eb0*/  FFMA R12, R42, R60.reuse, R25 ;  /* 0x0000003c2a0c7223 */ /* 0x080fe20000000019 */
[-C--:B------:R-:W-:Y:S01]  /*48ec0*/  FFMA R11, R38, R39.reuse, R11 ;  /* 0x00000027260b7223 */ /* 0x080fe2000000000b */
[----:B------:R-:W-:Y:S01]  /*48ed0*/  FADD R2, R2, -R50 ;  /* 0x8000003202027221 */ /* 0x000fe20000000000 */
[C---:B------:R-:W-:Y:S01]  /*48ee0*/  FFMA R19, R42.reuse, R60, R19 ;  /* 0x0000003c2a137223 */ /* 0x040fe20000000013 */
[----:B------:R-:W-:Y:S01]  /*48ef0*/  FADD R10, R51, -R10 ;  /* 0x8000000a330a7221 */ /* 0x000fe20000000000 */
[CC--:B------:R-:W-:Y:S01]  /*48f00*/  FFMA R12, R42.reuse, R39.reuse, R12 ;  /* 0x000000272a0c7223 */ /* 0x0c0fe2000000000c */
[CC--:B------:R-:W-:Y:S01]  /*48f10*/  FFMA R22, R42.reuse, R46.reuse, R11 ;  /* 0x0000002e2a167223 */ /* 0x0c0fe2000000000b */
[----:B------:R-:W-:Y:S01]  /*48f20*/  FFMA R11, R59, 1.4426950216293334961, R2 ;  /* 0x3fb8aa3b3b0b7823 */ /* 0x000fe20000000002 */
[C---:B------:R-:W-:Y:S01]  /*48f30*/  FFMA R19, -R42.reuse, R39, R19 ;  /* 0x000000272a137223 */ /* 0x040fe20000000113 */
[C---:B------:R-:W-:Y:S01]  /*48f40*/  FFMA R25, -R49.reuse, R46, R12 ;  /* 0x0000002e31197223 */ /* 0x040fe2000000010c */
[C---:B------:R-:W-:Y:S01]  /*48f50*/  FMUL R61, R42.reuse, R10 ;  /* 0x0000000a2a3d7220 */ /* 0x040fe20000400000 */
[C---:B------:R-:W-:Y:S01]  /*48f60*/  FMUL R51, R42.reuse, R58 ;  /* 0x0000003a2a337220 */ /* 0x040fe20000400000 */
[C---:B------:R-:W-:Y:S01]  /*48f70*/  FMUL R10, R49.reuse, R10 ;  /* 0x0000000a310a7220 */ /* 0x040fe20000400000 */
[C---:B------:R-:W-:Y:S01]  /*48f80*/  FMUL R58, R49.reuse, R58 ;  /* 0x0000003a313a7220 */ /* 0x040fe20000400000 */
[----:B------:R-:W-:Y:S01]  /*48f90*/  FMUL R48, R49, R53 ;  /* 0x0000003531307220 */ /* 0x000fe20000400000 */
[-C--:B------:R-:W-:Y:S01]  /*48fa0*/  FMUL R24, R42, R13.reuse ;  /* 0x0000000d2a187220 */ /* 0x080fe20000400000 */
[----:B------:R-:W-:Y:S01]  /*48fb0*/  FMUL R12, R38, R13 ;  /* 0x0000000d260c7220 */ /* 0x000fe20000400000 */
[----:B------:R-:W-:Y:S01]  /*48fc0*/  FFMA R11, R57, 1.4426950216293334961, R11 ;  /* 0x3fb8aa3b390b7823 */ /* 0x000fe2000000000b */
[----:B------:R-:W-:Y:S01]  /*48fd0*/  FMUL R49, R49, R16 ;  /* 0x0000001031317220 */ /* 0x000fe20000400000 */
[C---:B------:R-:W-:Y:S01]  /*48fe0*/  FMUL R2, R42.reuse, R44 ;  /* 0x0000002c2a027220 */ /* 0x040fe20000400000 */
[----:B------:R-:W-:Y:S01]  /*48ff0*/  FMUL R13, R42, R16 ;  /* 0x000000102a0d7220 */ /* 0x000fe20000400000 */
[C---:B------:R-:W-:Y:S01]  /*49000*/  FFMA R19, R38.reuse, R46, R19 ;  /* 0x0000002e26137223 */ /* 0x040fe20000000013 */
[C---:B------:R-:W-:Y:S01]  /*49010*/  FMUL R44, R38.reuse, R44 ;  /* 0x0000002c262c7220 */ /* 0x040fe20000400000 */
[----:B------:R-:W-:Y:S01]  /*49020*/  FMUL R16, R38, R16 ;  /* 0x0000001026107220 */ /* 0x000fe20000400000 */
[-C--:B------:R-:W-:Y:S01]  /*49030*/  FMUL R42, R42, R53.reuse ;  /* 0x000000352a2a7220 */ /* 0x080fe20000400000 */
[----:B------:R-:W-:Y:S01]  /*49040*/  FMUL R38, R38, R53 ;  /* 0x0000003526267220 */ /* 0x000fe20000400000 */
[----:B------:R-:W-:Y:S01]  /*49050*/  FFMA R11, R59, 1.9251366722983220825e-08, R11 ;  /* 0x32a55e343b0b7823 */ /* 0x000fe2000000000b */
[----:B------:R-:W-:Y:S01]  /*49060*/  FMUL R53, R55, 3 ;  /* 0x4040000037357820 */ /* 0x000fe20000400000 */
[CC--:B------:R-:W-:Y:S01]  /*49070*/  FFMA R48, R47.reuse, R46.reuse, R48 ;  /* 0x0000002e2f307223 */ /* 0x0c0fe20000000030 */
[----:B------:R-:W-:Y:S01]  /*49080*/  FFMA R49, R47, R46, R49 ;  /* 0x0000002e2f317223 */ /* 0x000fe20000000031 */
[----:B------:R-:W-:Y:S01]  /*49090*/  FFMA R2, R21, R39, R2 ;  /* 0x0000002715027223 */ /* 0x000fe20000000002 */
[----:B------:R-:W-:Y:S01]  /*490a0*/  FFMA R11, R57, R53, R11 ;  /* 0x00000035390b7223 */ /* 0x000fe2000000000b */
[-C--:B------:R-:W-:Y:S01]  /*490b0*/  FFMA R53, R47, R60.reuse, R10 ;  /* 0x0000003c2f357223 */ /* 0x080fe2000000000a */
[-C--:B------:R-:W-:Y:S01]  /*490c0*/  FFMA R44, R45, R39.reuse, R44 ;  /* 0x000000272d2c7223 */ /* 0x080fe2000000002c */
[----:B------:R-:W-:Y:S01]  /*490d0*/  FFMA R24, R21, R39, R24 ;  /* 0x0000002715187223 */ /* 0x000fe20000000018 */
[----:B------:R-:W-:Y:S01]  /*490e0*/  FFMA R55, R59, R55, R11 ;  /* 0x000000373b377223 */ /* 0x000fe2000000000b */
[-C--:B------:R-:W-:Y:S01]  /*490f0*/  FFMA R59, R47, R60.reuse, R58 ;  /* 0x0000003c2f3b7223 */ /* 0x080fe2000000003a */
[----:B------:R-:W-:Y:S01]  /*49100*/  FFMA R12, R45, R39, R12 ;  /* 0x000000272d0c7223 */ /* 0x000fe2000000000c */
[CC--:B------:R-:W-:Y:S01]  /*49110*/  FFMA R61, R21.reuse, R60.reuse, R61 ;  /* 0x0000003c153d7223 */ /* 0x0c0fe2000000003d */
[C---:B------:R-:W-:Y:S01]  /*49120*/  FADD R11, R50.reuse, R55 ;  /* 0x00000037320b7221 */ /* 0x040fe20000000000 */
[C---:B------:R-:W-:Y:S01]  /*49130*/  FFMA R51, R21.reuse, R60, R51 ;  /* 0x0000003c15337223 */ /* 0x040fe20000000033 */
[CC--:B------:R-:W-:Y:S01]  /*49140*/  FFMA R42, R21.reuse, R46.reuse, R42 ;  /* 0x0000002e152a7223 */ /* 0x0c0fe2000000002a */
[-C--:B------:R-:W-:Y:S01]  /*49150*/  FFMA R13, R21, R46.reuse, R13 ;  /* 0x0000002e150d7223 */ /* 0x080fe2000000000d */
[----:B------:R-:W-:Y:S01]  /*49160*/  FMUL R58, R11, 3 ;  /* 0x404000000b3a7820 */ /* 0x000fe20000400000 */
[----:B------:R-:W-:Y:S01]  /*49170*/  FADD R10, -R50, R11 ;  /* 0x0000000b320a7221 */ /* 0x000fe20000000100 */
[----:B------:R-:W-:Y:S01]  /*49180*/  MOV R21, 0x391fcb8e ;  /* 0x391fcb8e00157802 */ /* 0x000fe20000000f00 */
[-C--:B------:R-:W-:Y:S01]  /*49190*/  FFMA R38, R45, R46.reuse, R38 ;  /* 0x0000002e2d267223 */ /* 0x080fe20000000026 */
[----:B------:R-:W0:Y:S01]  /*491a0*/  FRND R57, R58 ;  /* 0x0000003a00397307 */ /* 0x000e220000201000 */
[----:B------:R-:W-:Y:S01]  /*491b0*/  FADD R10, R55, -R10 ;  /* 0x8000000a370a7221 */ /* 0x000fe20000000000 */
[----:B------:R-:W-:Y:S01]  /*491c0*/  FFMA R47, R11, 3, -R58 ;  /* 0x404000000b2f7823 */ /* 0x000fe2000000083a */
[----:B------:R-:W-:Y:S01]  /*491d0*/  FFMA R16, R45, R46, R16 ;  /* 0x0000002e2d107223 */ /* 0x000fe20000000010 */
[----:B------:R-:W-:Y:S01]  /*491e0*/  FADD R59, R59, -R14 ;  /* 0x8000000e3b3b7221 */ /* 0x000fe20000000000 */
[----:B------:R-:W-:Y:S01]  /*491f0*/  FADD R23, R61, R23 ;  /* 0x000000173d177221 */ /* 0x000fe20000000000 */
[----:B------:R-:W-:Y:S01]  /*49200*/  FFMA R50, R10, 3, R47 ;  /* 0x404000000a327823 */ /* 0x000fe2000000002f */
[----:B------:R-:W-:Y:S01]  /*49210*/  FSETP.NEU.AND P3, PT, R15, 1, PT ;  /* 0x3f8000000f00780b */ /* 0x000fe20003f6d000 */
[----:B------:R-:W1:Y:S01]  /*49220*/  F2I.NTZ R14, R58 ;  /* 0x0000003a000e7305 */ /* 0x000e620000203100 */
[----:B------:R-:W-:Y:S01]  /*49230*/  FADD R17, R53, -R17 ;  /* 0x8000001135117221 */ /* 0x000fe20000000000 */
[----:B------:R-:W-:Y:S01]  /*49240*/  FADD R43, R61, R43 ;  /* 0x0000002b3d2b7221 */ /* 0x000fe20000000000 */
[----:B------:R-:W-:-:S02]  /*49250*/  FSETP.GEU.AND P2, PT, R58, RZ, PT ;  /* 0x000000ff3a00720b */ /* 0x000fc40003f4e000 */
[----:B------:R-:W-:Y:S01]  /*49260*/  FADD R17, R17, R12 ;  /* 0x0000000c11117221 */ /* 0x000fe20000000000 */
[----:B------:R-:W-:Y:S01]  /*49270*/  FADD R43, R43, R24 ;  /* 0x000000182b2b7221 */ /* 0x000fe20000000000 */
[----:B0-----:R-:W-:Y:S01]  /*49280*/  FADD R39, R58, -R57 ;  /* 0x800000393a277221 */ /* 0x001fe20000000000 */
[----:B------:R-:W-:-:S03]  /*49290*/  FSETP.GT.AND P0, PT, R57, RZ, PT ;  /* 0x000000ff3900720b */ /* 0x000fc60003f04000 */
[----:B------:R-:W-:Y:S01]  /*492a0*/  FADD R50, R50, R39 ;  /* 0x0000002732327221 */ /* 0x000fe20000000000 */
[C---:B------:R-:W-:Y:S01]  /*492b0*/  FADD R39, R51.reuse, R18 ;  /* 0x0000001233277221 */ /* 0x040fe20000000000 */
[----:B------:R-:W-:Y:S02]  /*492c0*/  SEL R47, RZ, 0x83000000, P0 ;  /* 0x83000000ff2f7807 */ /* 0x000fe40000000000 */
[----:B------:R-:W-:Y:S01]  /*492d0*/  FFMA R21, R50, R21, 0.0013391353422775864601 ;  /* 0x3aaf85ed32157423 */ /* 0x000fe20000000015 */
[----:B------:R-:W-:Y:S01]  /*492e0*/  FSETP.GT.AND P0, PT, |R58|, 152, PT ;  /* 0x431800003a00780b */ /* 0x000fe20003f04200 */
[----:B------:R-:W-:Y:S01]  /*492f0*/  FADD R39, -R2, R39 ;  /* 0x0000002702277221 */ /* 0x000fe20000000100 */
[----:B-1----:R-:W-:Y:S01]  /*49300*/  LEA R14, R14, -R47, 0x17 ;  /* 0x8000002f0e0e7211 */ /* 0x002fe200078eb8ff */
[----:B------:R-:W-:Y:S01]  /*49310*/  FFMA R45, R50, R21, 0.0096188392490148544312 ;  /* 0x3c1d9856322d7423 */ /* 0x000fe20000000015 */
[----:B------:R-:W-:Y:S01]  /*49320*/  FADD R21, R51, R20 ;  /* 0x0000001433157221 */ /* 0x000fe20000000000 */
[----:B------:R-:W-:-:S02]  /*49330*/  FADD R20, R59, R44 ;  /* 0x0000002c3b147221 */ /* 0x000fc40000000000 */
[----:B------:R-:W-:Y:S01]  /*49340*/  FFMA R45, R50, R45, 0.055503588169813156128 ;  /* 0x3d6357bb322d7423 */ /* 0x000fe2000000002d */
[----:B------:R-:W-:Y:S01]  /*49350*/  FADD R18, R21, R2 ;  /* 0x0000000215127221 */ /* 0x000fe20000000000 */
[----:B------:R-:W-:Y:S01]  /*49360*/  FADD R20, R20, R13 ;  /* 0x0000000d14147221 */ /* 0x000fe20000000000 */
[----:B------:R-:W-:Y:S02]  /*49370*/  IMAD.MOV.U32 R13, RZ, RZ, 0x3f800000 ;  /* 0x3f800000ff0d7424 */ /* 0x000fe400078e00ff */
[----:B------:R-:W-:-:S04]  /*49380*/  FFMA R45, R50, R45, 0.24022644758224487305 ;  /* 0x3e75fdec322d7423 */ /* 0x000fc8000000002d */
[----:B------:R-:W-:Y:S01]  /*49390*/  FFMA R21, R50, R45, 0.69314718246459960938 ;  /* 0x3f31721832157423 */ /* 0x000fe2000000002d */
[----:B------:R-:W-:Y:S01]  /*493a0*/  FADD R45, -R24, R23 ;  /* 0x00000017182d7221 */ /* 0x000fe20000000100 */
[----:B------:R-:W-:Y:S01]  /*493b0*/  FADD R23, R18, -R49 ;  /* 0x8000003112177221 */ /* 0x000fe20000000000 */
[----:B------:R-:W-:Y:S01]  /*493c0*/  IADD3 R49, PT, PT, R47, 0x7f000000, RZ ;  /* 0x7f0000002f317810 */ /* 0x000fe20007ffe0ff */
[----:B------:R-:W-:Y:S01]  /*493d0*/  FFMA R50, R50, R21, 1 ;  /* 0x3f80000032327423 */ /* 0x000fe20000000015 */
[----:B------:R-:W-:Y:S01]  /*493e0*/  FADD R21, R17, R42 ;  /* 0x0000002a11157221 */ /* 0x000fe20000000000 */
[----:B------:R-:W-:Y:S01]  /*493f0*/  FADD R17, R39, R16 ;  /* 0x0000001027117221 */ /* 0x000fe20000000000 */
[----:B------:R-:W-:Y:S02]  /*49400*/  HFMA2 R39, -RZ, RZ, 1.875, 0 ;  /* 0x3f800000ff277431 */ /* 0x000fe400000001ff */
[----:B------:R-:W-:Y:S01]  /*49410*/  FMUL R49, R50, R49 ;  /* 0x0000003132317220 */ /* 0x000fe20000400000 */
[----:B------:R-:W-:Y:S01]  /*49420*/  FADD R24, R43, -R48 ;  /* 0x800000302b187221 */ /* 0x000fe20000000000 */
[----:B------:R-:W-:-:S02]  /*49430*/  FADD R18, R45, R38 ;  /* 0x000000262d127221 */ /* 0x000fc40000000000 */
[----:B------:R-:W-:Y:S01]  /*49440*/  FMUL R14, R49, R14 ;  /* 0x0000000e310e7220 */ /* 0x000fe20000400000 */
        /* <DEDUP_REMOVED lines=12> */
.L_x_891:
[----:B------:R-:W-:Y:S05]  /*49510*/  BSYNC.RECONVERGENT B0 ;  /* 0x0000000000007941 */ /* 0x000fea0003800200 */
.L_x_890:
        /* <DEDUP_REMOVED lines=18> */
.L_x_894:
[----:B------:R-:W-:Y:S05]  /*49640*/  BSYNC.RECONVERGENT B3 ;  /* 0x0000000000037941 */ /* 0x000fea0003800200 */
.L_x_893:
[----:B------:R-:W-:Y:S05]  /*49650*/  BSYNC.RECONVERGENT B2 ;  /* 0x0000000000027941 */ /* 0x000fea0003800200 */
.L_x_892:
[----:B------:R-:W-:Y:S01]  /*49660*/  FMUL R2, R11, 2 ;  /* 0x400000000b027820 */ /* 0x000fe20000400000 */
[----:B------:R-:W-:Y:S01]  /*49670*/  MOV R45, 0x391fcb8e ;  /* 0x391fcb8e002d7802 */ /* 0x000fe20000000f00 */
[----:B------:R-:W-:Y:S01]  /*49680*/  BSSY.RECONVERGENT B0, `(.L_x_895) ;  /* 0x0000023000007945 */ /* 0x000fe20003800200 */
[----:B------:R-:W-:Y:S01]  /*49690*/  FSETP.NEU.AND P3, PT, R15, 1, PT ;  /* 0x3f8000000f00780b */ /* 0x000fe20003f6d000 */
[----:B------:R-:W0:Y:S01]  /*496a0*/  FRND R43, R2 ;  /* 0x00000002002b7307 */ /* 0x000e220000201000 */
[----:B------:R-:W-:Y:S01]  /*496b0*/  FFMA R11, R11, 2, -R2 ;  /* 0x400000000b0b7823 */ /* 0x000fe20000000802 */
[----:B------:R-:W-:Y:S01]  /*496c0*/  FSETP.GEU.AND P2, PT, R2, RZ, PT ;  /* 0x000000ff0200720b */ /* 0x000fe20003f4e000 */
[----:B------:R-:W-:Y:S01]  /*496d0*/  IMAD.MOV.U32 R38, RZ, RZ, 0x3f800000 ;  /* 0x3f800000ff267424 */ /* 0x000fe200078e00ff */
[----:B------:R-:W-:Y:S01]  /*496e0*/  FSETP.NEU.AND P1, PT, R15, RZ, PT ;  /* 0x000000ff0f00720b */ /* 0x000fe20003f2d000 */
        /* <DEDUP_REMOVED lines=8> */
[----:B------:R-:W-:Y:S02]  /*49770*/  IADD3 R16, PT, PT, R43, 0x7f000000, RZ ;  /* 0x7f0000002b107810 */ /* 0x000fe40007ffe0ff */
[----:B-1----:R-:W-:Y:S01]  /*49780*/  LEA R12, R12, -R43, 0x17 ;  /* 0x8000002b0c0c7211 */ /* 0x002fe200078eb8ff */
[----:B------:R-:W-:-:S04]  /*49790*/  FFMA R11, R10, R11, 0.0096188392490148544312 ;  /* 0x3c1d98560a0b7423 */ /* 0x000fc8000000000b */
[----:B------:R-:W-:-:S04]  /*497a0*/  FFMA R11, R10, R11, 0.055503588169813156128 ;  /* 0x3d6357bb0a0b7423 */ /* 0x000fc8000000000b */
[----:B------:R-:W-:-:S04]  /*497b0*/  FFMA R11, R10, R11, 0.24022644758224487305 ;  /* 0x3e75fdec0a0b7423 */ /* 0x000fc8000000000b */
[----:B------:R-:W-:-:S04]  /*497c0*/  FFMA R11, R10, R11, 0.69314718246459960938 ;  /* 0x3f3172180a0b7423 */ /* 0x000fc8000000000b */
[----:B------:R-:W-:-:S04]  /*497d0*/  FFMA R11, R10, R11, 1 ;  /* 0x3f8000000a0b7423 */ /* 0x000fc8000000000b */
[----:B------:R-:W-:Y:S01]  /*497e0*/  FMUL R11, R11, R16 ;  /* 0x000000100b0b7220 */ /* 0x000fe20000400000 */
[----:B------:R-:W-:-:S03]  /*497f0*/  FMUL R16, R14, R13 ;  /* 0x0000000d0e107220 */ /* 0x000fc60000400000 */
        /* <DEDUP_REMOVED lines=11> */
.L_x_896:
[----:B------:R-:W-:Y:S05]  /*498b0*/  BSYNC.RECONVERGENT B0 ;  /* 0x0000000000007941 */ /* 0x000fea0003800200 */
.L_x_895:
[----:B------:R-:W-:Y:S01]  /*498c0*/  BSSY.RECONVERGENT B2, `(.L_x_897) ;  /* 0x0000013000027945 */ /* 0x000fe20003800200 */
[----:B------:R-:W-:Y:S02]  /*498d0*/  HFMA2 R2, -RZ, RZ, 0, 0 ;  /* 0x00000000ff027431 */ /* 0x000fe400000001ff */
[----:B------:R-:W-:Y:S01]  /*498e0*/  FMUL R14, RZ, R14 ;  /* 0x0000000eff0e7220 */ /* 0x000fe20000400000 */
        /* <DEDUP_REMOVED lines=15> */
.L_x_899:
[----:B------:R-:W-:Y:S05]  /*499e0*/  BSYNC.RECONVERGENT B3 ;  /* 0x0000000000037941 */ /* 0x000fea0003800200 */
.L_x_898:
[----:B------:R-:W-:Y:S05]  /*499f0*/  BSYNC.RECONVERGENT B2 ;  /* 0x0000000000027941 */ /* 0x000fea0003800200 */
.L_x_897:
[----:B------:R-:W-:Y:S01]  /*49a00*/  FMUL R43, R2, R13 ;  /* 0x0000000d022b7220 */ /* 0x000fe20000400000 */
[----:B------:R-:W-:Y:S01]  /*49a10*/  FMUL R10, RZ, R38 ;  /* 0x00000026ff0a7220 */ /* 0x000fe20000400000 */
[----:B------:R-:W-:Y:S01]  /*49a20*/  FFMA R47, R16, -0.51602452993392944336, R11 ;  /* 0xbf041a2f102f7823 */ /* 0x000fe2000000000b */
[----:B------:R-:W-:Y:S01]  /*49a30*/  FMUL R45, R39, 0.51602452993392944336 ;  /* 0x3f041a2f272d7820 */ /* 0x000fe20000400000 */
[----:B------:R-:W-:Y:S01]  /*49a40*/  FSETP.NEU.AND P0, PT, R15, RZ, PT ;  /* 0x000000ff0f00720b */ /* 0x000fe20003f0d000 */
[--C-:B------:R-:W-:Y:S01]  /*49a50*/  FFMA R12, R43, 1.2158541679382324219, R10.reuse ;  /* 0x3f9ba11c2b0c7823 */ /* 0x100fe2000000000a */
[----:B------:R-:W-:Y:S01]  /*49a60*/  FMUL R43, RZ, R2 ;  /* 0x00000002ff2b7220 */ /* 0x000fe20000400000 */
[----:B------:R-:W-:Y:S02]  /*49a70*/  BSSY.RECONVERGENT B2, `(.L_x_900) ;  /* 0x000003e000027945 */ /* 0x000fe40003800200 */
[----:B------:R-:W-:Y:S01]  /*49a80*/  FADD R2, R12, R47 ;  /* 0x0000002f0c027221 */ /* 0x000fe20000000000 */
[----:B------:R-:W-:Y:S01]  /*49a90*/  FFMA R47, R14, -0.51602452993392944336, R11 ;  /* 0xbf041a2f0e2f7823 */ /* 0x000fe2000000000b */
[----:B------:R-:W-:Y:S01]  /*49aa0*/  FFMA R12, R43, 1.2158541679382324219, R10 ;  /* 0x3f9ba11c2b0c7823 */ /* 0x000fe2000000000a */
[----:B------:R-:W-:Y:S01]  /*49ab0*/  FFMA R14, R38, 1.2158541679382324219, -R45 ;  /* 0x3f9ba11c260e7823 */ /* 0x000fe2000000082d */
[-C--:B------:R-:W-:Y:S01]  /*49ac0*/  FMUL R45, R19, R2.reuse ;  /* 0x00000002132d7220 */ /* 0x080fe20000400000 */
[-C--:B------:R-:W-:Y:S01]  /*49ad0*/  FMUL R43, R25, R2.reuse ;  /* 0x00000002192b7220 */ /* 0x080fe20000400000 */
[----:B------:R-:W-:Y:S01]  /*49ae0*/  FADD R12, R12, R47 ;  /* 0x0000002f0c0c7221 */ /* 0x000fe20000000000 */
[----:B------:R-:W-:Y:S01]  /*49af0*/  FMUL R16, R22, R2 ;  /* 0x0000000216107220 */ /* 0x000fe20000400000 */
[-C--:B------:R-:W-:Y:S01]  /*49b00*/  FFMA R18, R18, R14.reuse, R45 ;  /* 0x0000000e12127223 */ /* 0x080fe2000000002d */
[----:B------:R-:W-:Y:S01]  /*49b10*/  FFMA R24, R24, R14, R43 ;  /* 0x0000000e18187223 */ /* 0x000fe2000000002b */
[----:B------:R-:W-:Y:S01]  /*49b20*/  FMUL R45, R22, R12 ;  /* 0x0000000c162d7220 */ /* 0x000fe20000400000 */
[----:B------:R-:W-:Y:S01]  /*49b30*/  FADD R43, -R14, 1 ;  /* 0x3f8000000e2b7421 */ /* 0x000fe20000000100 */
[-C--:B------:R-:W-:Y:S01]  /*49b40*/  FFMA R21, R21, R14.reuse, R16 ;  /* 0x0000000e15157223 */ /* 0x080fe20000000010 */
[----:B------:R-:W-:Y:S01]  /*49b50*/  FADD R47, RZ, -R12 ;  /* 0x8000000cff2f7221 */ /* 0x000fe20000000000 */
[----:B------:R-:W-:Y:S01]  /*49b60*/  FFMA R20, R20, R14, R45 ;  /* 0x0000000e14147223 */ /* 0x000fe2000000002d */
[----:B------:R-:W-:Y:S01]  /*49b70*/  FMUL R49, R31, R43 ;  /* 0x0000002b1f317220 */ /* 0x000fe20000400000 */
[----:B------:R-:W-:Y:S01]  /*49b80*/  FADD R45, RZ, -R2 ;  /* 0x80000002ff2d7221 */ /* 0x000fe20000000000 */
[-C--:B------:R-:W-:Y:S01]  /*49b90*/  FMUL R16, R25, R12.reuse ;  /* 0x0000000c19107220 */ /* 0x080fe20000400000 */
[----:B------:R-:W-:Y:S01]  /*49ba0*/  FMUL R42, R19, R12 ;  /* 0x0000000c132a7220 */ /* 0x000fe20000400000 */
[-C--:B------:R-:W-:Y:S01]  /*49bb0*/  FFMA R22, R22, R14.reuse, R49 ;  /* 0x0000000e16167223 */ /* 0x080fe20000000031 */
[C---:B------:R-:W-:Y:S01]  /*49bc0*/  FMUL R2, R34.reuse, R45 ;  /* 0x0000002d22027220 */ /* 0x040fe20000400000 */
[C---:B------:R-:W-:Y:S01]  /*49bd0*/  FMUL R49, R34.reuse, R47 ;  /* 0x0000002f22317220 */ /* 0x040fe20000400000 */
[-C--:B------:R-:W-:Y:S01]  /*49be0*/  FFMA R23, R23, R14.reuse, R16 ;  /* 0x0000000e17177223 */ /* 0x080fe20000000010 */
[C---:B------:R-:W-:Y:S01]  /*49bf0*/  FMUL R51, R31.reuse, R45 ;  /* 0x0000002d1f337220 */ /* 0x040fe20000400000 */
[----:B------:R-:W-:Y:S01]  /*49c00*/  FMUL R12, R31, R47 ;  /* 0x0000002f1f0c7220 */ /* 0x000fe20000400000 */
[----:B------:R-:W-:Y:S01]  /*49c10*/  FMUL R16, R34, R43 ;  /* 0x0000002b22107220 */ /* 0x000fe20000400000 */
[C---:B------:R-:W-:Y:S01]  /*49c20*/  FMUL R47, R28.reuse, R47 ;  /* 0x0000002f1c2f7220 */ /* 0x040fe20000400000 */
[----:B------:R-:W-:Y:S01]  /*49c30*/  FMUL R34, R28, R45 ;  /* 0x0000002d1c227220 */ /* 0x000fe20000400000 */
[-C--:B------:R-:W-:Y:S01]  /*49c40*/  FFMA R33, R33, R43.reuse, R2 ;  /* 0x0000002b21217223 */ /* 0x080fe20000000002 */
[-C--:B------:R-:W-:Y:S01]  /*49c50*/  FFMA R32, R32, R43.reuse, R49 ;  /* 0x0000002b20207223 */ /* 0x080fe20000000031 */
[-C--:B------:R-:W-:Y:S01]  /*49c60*/  FFMA R30, R30, R43.reuse, R51 ;  /* 0x0000002b1e1e7223 */ /* 0x080fe20000000033 */
[-C--:B------:R-:W-:Y:S01]  /*49c70*/  FFMA R25, R25, R14.reuse, R16 ;  /* 0x0000000e19197223 */ /* 0x080fe20000000010 */
[-C--:B------:R-:W-:Y:S01]  /*49c80*/  FFMA R29, R29, R43.reuse, R12 ;  /* 0x0000002b1d1d7223 */ /* 0x080fe2000000000c */
[-C--:B------:R-:W-:Y:S01]  /*49c90*/  FFMA R2, R26, R43.reuse, R47 ;  /* 0x0000002b1a027223 */ /* 0x080fe2000000002f */
[-C--:B------:R-:W-:Y:S01]  /*49ca0*/  FMUL R16, R28, R43.reuse ;  /* 0x0000002b1c107220 */ /* 0x080fe20000400000 */
[----:B------:R-:W-:Y:S01]  /*49cb0*/  FFMA R27, R27, R43, R34 ;  /* 0x0000002b1b1b7223 */ /* 0x000fe20000000022 */
[----:B------:R-:W-:Y:S01]  /*49cc0*/  FADD R26, R33, R24 ;  /* 0x00000018211a7221 */ /* 0x000fe20000000000 */
[-C--:B------:R-:W-:Y:S01]  /*49cd0*/  FFMA R17, R17, R14.reuse, R42 ;  /* 0x0000000e11117223 */ /* 0x080fe2000000002a */
[----:B------:R-:W-:Y:S01]  /*49ce0*/  FADD R24, R32, R23 ;  /* 0x0000001720187221 */ /* 0x000fe20000000000 */
[----:B------:R-:W-:Y:S01]  /*49cf0*/  FADD R23, R30, R21 ;  /* 0x000000151e177221 */ /* 0x000fe20000000000 */
[----:B------:R-:W-:Y:S01]  /*49d00*/  FADD R21, R29, R20 ;  /* 0x000000141d157221 */ /* 0x000fe20000000000 */
[----:B------:R-:W-:Y:S01]  /*49d10*/  FFMA R19, R19, R14, R16 ;  /* 0x0000000e13137223 */ /* 0x000fe20000000010 */
[----:B------:R-:W-:Y:S01]  /*49d20*/  FADD R20, R27, R18 ;  /* 0x000000121b147221 */ /* 0x000fe20000000000 */
[----:B------:R-:W-:Y:S01]  /*49d30*/  FADD R18, R2, R17 ;  /* 0x0000001102127221 */ /* 0x000fe20000000000 */
[----:B------:R-:W-:Y:S01]  /*49d40*/  IMAD.MOV.U32 R16, RZ, RZ, RZ ;  /* 0x000000ffff107224 */ /* 0x000fe200078e00ff */
        /* <DEDUP_REMOVED lines=14> */
.L_x_903:
[----:B------:R-:W-:Y:S05]  /*49e30*/  BSYNC.RECONVERGENT B3 ;  /* 0x0000000000037941 */ /* 0x000fea0003800200 */
.L_x_902:
[----:B------:R-:W-:-:S07]  /*49e40*/  MOV R16, R2 ;  /* 0x0000000200107202 */ /* 0x000fce0000000f00 */
.L_x_901:
[----:B------:R-:W-:Y:S05]  /*49e50*/  BSYNC.RECONVERGENT B2 ;  /* 0x0000000000027941 */ /* 0x000fea0003800200 */
.L_x_900:
        /* <DEDUP_REMOVED lines=17> */
.L_x_906:
[----:B------:R-:W-:Y:S05]  /*49f70*/  BSYNC.RECONVERGENT B3 ;  /* 0x0000000000037941 */ /* 0x000fea0003800200 */
.L_x_905:
[----:B------:R-:W-:Y:S05]  /*49f80*/  BSYNC.RECONVERGENT B2 ;  /* 0x0000000000027941 */ /* 0x000fea0003800200 */
.L_x_904:
[----:B------:R-:W-:Y:S01]  /*49f90*/  FSETP.NEU.AND P0, PT, R15, RZ, PT ;  /* 0x000000ff0f00720b */ /* 0x000fe20003f0d000 */
[-C--:B------:R-:W-:Y:S01]  /*49fa0*/  FMUL R17, R2, R13.reuse ;  /* 0x0000000d02117220 */ /* 0x080fe20000400000 */
[----:B------:R-:W-:Y:S01]  /*49fb0*/  FMUL R16, R16, R13 ;  /* 0x0000000d10107220 */ /* 0x000fe20000400000 */
[----:B------:R-:W-:Y:S01]  /*49fc0*/  BSSY.RECONVERGENT B2, `(.L_x_907) ;  /* 0x0000017000027945 */ /* 0x000fe20003800200 */
[----:B------:R-:W-:Y:S01]  /*49fd0*/  MOV R28, RZ ;  /* 0x000000ff001c7202 */ /* 0x000fe20000000f00 */
[----:B------:R-:W-:Y:S01]  /*49fe0*/  FFMA R2, R17, 1.2158541679382324219, R10 ;  /* 0x3f9ba11c11027823 */ /* 0x000fe2000000000a */
[----:B------:R-:W-:Y:S01]  /*49ff0*/  FFMA R27, R16, -0.51602452993392944336, R11 ;  /* 0xbf041a2f101b7823 */ /* 0x000fe2000000000b */
        /* <DEDUP_REMOVED lines=17> */
.L_x_910:
[----:B------:R-:W-:Y:S05]  /*4a110*/  BSYNC.RECONVERGENT B3 ;  /* 0x0000000000037941 */ /* 0x000fea0003800200 */
.L_x_909:
[----:B------:R-:W-:-:S07]  /*4a120*/  MOV R28, R2 ;  /* 0x00000002001c7202 */ /* 0x000fce0000000f00 */
.L_x_908:
[----:B------:R-:W-:Y:S05]  /*4a130*/  BSYNC.RECONVERGENT B2 ;  /* 0x0000000000027941 */ /* 0x000fea0003800200 */
.L_x_907:
[----:B------:R-:W-:Y:S01]  /*4a140*/  FSETP.NEU.AND P0, PT, R15, RZ, PT ;  /* 0x000000ff0f00720b */ /* 0x000fe20003f0d000 */
[----:B------:R-:W-:Y:S01]  /*4a150*/  BSSY.RECONVERGENT B2, `(.L_x_911) ;  /* 0x0000011000027945 */ /* 0x000fe20003800200 */
[----:B------:R-:W-:-:S11]  /*4a160*/  IMAD.MOV.U32 R2, RZ, RZ, RZ ;  /* 0x000000ffff027224 */ /* 0x000fd600078e00ff */
        /* <DEDUP_REMOVED lines=14> */
.L_x_913:
[----:B------:R-:W-:Y:S05]  /*4a250*/  BSYNC.RECONVERGENT B3 ;  /* 0x0000000000037941 */ /* 0x000fea0003800200 */
.L_x_912:
[----:B------:R-:W-:Y:S05]  /*4a260*/  BSYNC.RECONVERGENT B2 ;  /* 0x0000000000027941 */ /* 0x000fea0003800200 */
.L_x_911:
[-C--:B------:R-:W-:Y:S01]  /*4a270*/  FMUL R15, R2, R13.reuse ;  /* 0x0000000d020f7220 */ /* 0x080fe20000400000 */
[----:B------:R-:W-:Y:S01]  /*4a280*/  FMUL R28, R28, R13 ;  /* 0x0000000d1c1c7220 */ /* 0x000fe20000400000 */
[----:B------:R-:W-:Y:S01]  /*4a290*/  FMUL R13, R23, R23 ;  /* 0x00000017170d7220 */ /* 0x000fe20000400000 */
[----:B------:R-:W-:Y:S01]  /*4a2a0*/  BSSY.RECONVERGENT B2, `(.L_x_914) ;  /* 0x0000059000027945 */ /* 0x000fe20003800200 */
[----:B------:R-:W-:Y:S01]  /*4a2b0*/  FFMA R15, R15, 1.2158541679382324219, R10 ;  /* 0x3f9ba11c0f0f7823 */ /* 0x000fe2000000000a */
[----:B------:R-:W-:Y:S01]  /*4a2c0*/  FFMA R28, R28, -0.51602452993392944336, R11 ;  /* 0xbf041a2f1c1c7823 */ /* 0x000fe2000000000b */
[----:B------:R-:W-:Y:S01]  /*4a2d0*/  FFMA R13, R26, R26, R13 ;  /* 0x0000001a1a0d7223 */ /* 0x000fe2000000000d */
[----:B------:R-:W-:Y:S02]  /*4a2e0*/  HFMA2 R11, -RZ, RZ, 0, 0 ;  /* 0x00000000ff0b7431 */ /* 0x000fe400000001ff */
[----:B------:R-:W-:Y:S01]  /*4a2f0*/  FADD R28, R15, R28 ;  /* 0x0000001c0f1c7221 */ /* 0x000fe20000000000 */
[----:B------:R-:W-:Y:S01]  /*4a300*/  FFMA R15, R20, R20, R13 ;  /* 0x00000014140f7223 */ /* 0x000fe2000000000d */
[----:B------:R-:W-:-:S02]  /*4a310*/  FMUL R13, R14, -0.20000000298023223877 ;  /* 0xbe4ccccd0e0d7820 */ /* 0x000fc40000400000 */
[----:B------:R-:W-:Y:S02]  /*4a320*/  FFMA R17, R28, -0.20000000298023223877, R17 ;  /* 0xbe4ccccd1c117823 */ /* 0x000fe40000000011 */
[----:B------:R-:W-:Y:S01]  /*4a330*/  FSETP.GT.AND P0, PT, R15, RZ, PT ;  /* 0x000000ff0f00720b */ /* 0x000fe20003f04000 */
[C---:B------:R-:W-:Y:S01]  /*4a340*/  FMUL R10, R14.reuse, R13 ;  /* 0x0000000d0e0a7220 */ /* 0x040fe20000400000 */
[----:B------:R-:W-:-:S04]  /*4a350*/  FMUL R17, R14, R17 ;  /* 0x000000110e117220 */ /* 0x000fc80000400000 */
[----:B------:R-:W-:-:S07]  /*4a360*/  FFMA R16, R16, R13, R17 ;  /* 0x0000000d10107223 */ /* 0x000fce0000000011 */
        /* <DEDUP_REMOVED lines=57> */
[----:B------:R0:W1:Y:S02]  /*4a700*/  F2I.NTZ R13, R11 ;  /* 0x0000000b000d7305 */ /* 0x0000640000203100 */
[----:B------:R-:W-:-:S04]  /*4a710*/  FFMA R17, R2, R17, 0.055503588169813156128 ;  /* 0x3d6357bb02117423 */ /* 0x000fc80000000011 */
[----:B------:R-:W-:Y:S01]  /*4a720*/  FFMA R17, R2, R17, 0.24022644758224487305 ;  /* 0x3e75fdec02117423 */ /* 0x000fe20000000011 */
[----:B0-----:R-:W-:-:S03]  /*4a730*/  FSEL R11, RZ, +INF , !P1 ;  /* 0x7f800000ff0b7808 */ /* 0x001fc60004800000 */
[----:B------:R-:W-:Y:S01]  /*4a740*/  FFMA R27, R2, R17, 0.69314718246459960938 ;  /* 0x3f317218021b7423 */ /* 0x000fe20000000011 */
[----:B------:R-:W-:-:S03]  /*4a750*/  VIADD R17, R12, 0x7f000000 ;  /* 0x7f0000000c117836 */ /* 0x000fc60000000000 */
[----:B------:R-:W-:Y:S01]  /*4a760*/  FFMA R2, R2, R27, 1 ;  /* 0x3f80000002027423 */ /* 0x000fe2000000001b */
[----:B-1----:R-:W-:Y:S01]  /*4a770*/  LEA R13, R13, -R12, 0x17 ;  /* 0x8000000c0d0d7211 */ /* 0x002fe200078eb8ff */
[----:B------:R-:W-:Y:S02]  /*4a780*/  @!P2 FADD R12, R15, R15 ;  /* 0x0000000f0f0ca221 */ /* 0x000fe40000000000 */
[----:B------:R-:W-:-:S03]  /*4a790*/  FMUL R2, R17, R2 ;  /* 0x0000000211027220 */ /* 0x000fc60000400000 */
[----:B------:R-:W-:Y:S01]  /*4a7a0*/  @!P2 LOP3.LUT R12, R12, 0x7fffffff, RZ, 0xc0, !PT ;  /* 0x7fffffff0c0ca812 */ /* 0x000fe200078ec0ff */
[----:B------:R-:W-:-:S03]  /*4a7b0*/  @!P0 FMUL R11, R13, R2 ;  /* 0x000000020d0b8220 */ /* 0x000fc60000400000 */
[----:B------:R-:W-:-:S07]  /*4a7c0*/  @!P2 LOP3.LUT R11, R12, 0x7f800000, RZ, 0x3c, !PT ;  /* 0x7f8000000c0ba812 */ /* 0x000fce00078e3cff */
.L_x_917:
[----:B------:R-:W-:Y:S05]  /*4a7d0*/  BSYNC.RECONVERGENT B0 ;  /* 0x0000000000007941 */ /* 0x000fea0003800200 */
.L_x_916:
[----:B------:R-:W-:-:S04]  /*4a7e0*/  FMUL R2, R11, -0.5 ;  /* 0xbf0000000b027820 */ /* 0x000fc80000400000 */
[----:B------:R-:W0:Y:S02]  /*4a7f0*/  FCHK P0, R2, R15 ;  /* 0x0000000f02007302 */ /* 0x000e240000000000 */
[----:B0-----:R-:W-:Y:S05]  /*4a800*/  @!P0 BRA `(.L_x_915) ;  /* 0x0000000000088947 */ /* 0x001fea0003800000 */
[----:B------:R-:W-:-:S07]  /*4a810*/  MOV R12, 0x4a830 ;  /* 0x0004a830000c7802 */ /* 0x000fce0000000f00 */
[----:B------:R-:W-:Y:S05]  /*4a820*/  CALL.REL.NOINC `($__internal_4_$__cuda_sm3x_div_rn_noftz_f32_slowpath) ;  /* 0x0000011000147944 */ /* 0x000fea0003c00000 */
.L_x_915:
[----:B------:R-:W-:Y:S05]  /*4a830*/  BSYNC.RECONVERGENT B2 ;  /* 0x0000000000027941 */ /* 0x000fea0003800200 */
.L_x_914:
[----:B------:R-:W-:Y:S01]  /*4a840*/  FMUL R13, R21, R21 ;  /* 0x00000015150d7220 */ /* 0x000fe20000400000 */
[----:B------:R-:W-:Y:S01]  /*4a850*/  BSSY.RECONVERGENT B2, `(.L_x_918) ;  /* 0x0000054000027945 */ /* 0x000fe20003800200 */
[----:B------:R-:W-:Y:S01]  /*4a860*/  FMUL R23, R23, R11 ;  /* 0x0000000b17177220 */ /* 0x000fe20000400000 */
[----:B------:R-:W-:Y:S01]  /*4a870*/  MOV R17, RZ ;  /* 0x000000ff00117202 */ /* 0x000fe20000000f00 */
[----:B------:R-:W-:-:S04]  /*4a880*/  FFMA R13, R24, R24, R13 ;  /* 0x00000018180d7223 */ /* 0x000fc8000000000d */
[----:B------:R-:W-:Y:S01]  /*4a890*/  FFMA R15, R18, R18, R13 ;  /* 0x00000012120f7223 */ /* 0x000fe2000000000d */
[-C--:B------:R-:W-:Y:S01]  /*4a8a0*/  FMUL R13, R26, R11.reuse ;  /* 0x0000000b1a0d7220 */ /* 0x080fe20000400000 */
[----:B------:R-:W-:-:S03]  /*4a8b0*/  FMUL R11, R20, R11 ;  /* 0x0000000b140b7220 */ /* 0x000fc60000400000 */
        /* <DEDUP_REMOVED lines=71> */
.L_x_921:
[----:B------:R-:W-:Y:S05]  /*4ad30*/  BSYNC.RECONVERGENT B0 ;  /* 0x0000000000007941 */ /* 0x000fea0003800200 */
.L_x_920:
[----:B------:R-:W-:-:S04]  /*4ad40*/  FMUL R2, R17, -0.5 ;  /* 0xbf00000011027820 */ /* 0x000fc80000400000 */
[----:B------:R-:W0:Y:S02]  /*4ad50*/  FCHK P0, R2, R15 ;  /* 0x0000000f02007302 */ /* 0x000e240000000000 */
[----:B0-----:R-:W-:Y:S05]  /*4ad60*/  @!P0 BRA `(.L_x_919) ;  /* 0x0000000000088947 */ /* 0x001fea0003800000 */
[----:B------:R-:W-:-:S07]  /*4ad70*/  MOV R12, 0x4ad90 ;  /* 0x0004ad90000c7802 */ /* 0x000fce0000000f00 */
[----:B------:R-:W-:Y:S05]  /*4ad80*/  CALL.REL.NOINC `($__internal_4_$__cuda_sm3x_div_rn_noftz_f32_slowpath) ;  /* 0x0000010800bc7944 */ /* 0x000fea0003c00000 */
.L_x_919:
[----:B------:R-:W-:Y:S05]  /*4ad90*/  BSYNC.RECONVERGENT B2 ;  /* 0x0000000000027941 */ /* 0x000fea0003800200 */
.L_x_918:
        /* <DEDUP_REMOVED lines=85> */
.L_x_925:
[----:B------:R-:W-:Y:S05]  /*4b2f0*/  BSYNC.RECONVERGENT B0 ;  /* 0x0000000000007941 */ /* 0x000fea0003800200 */
.L_x_924:
[----:B------:R-:W-:-:S04]  /*4b300*/  FMUL R2, R21, -0.5 ;  /* 0xbf00000015027820 */ /* 0x000fc80000400000 */
[----:B------:R-:W0:Y:S02]  /*4b310*/  FCHK P0, R2, R15 ;  /* 0x0000000f02007302 */ /* 0x000e240000000000 */
[----:B0-----:R-:W-:Y:S05]  /*4b320*/  @!P0 BRA `(.L_x_923) ;  /* 0x0000000000088947 */ /* 0x001fea0003800000 */
[----:B------:R-:W-:-:S07]  /*4b330*/  MOV R12, 0x4b350 ;  /* 0x0004b350000c7802 */ /* 0x000fce0000000f00 */
[----:B------:R-:W-:Y:S05]  /*4b340*/  CALL.REL.NOINC `($__internal_4_$__cuda_sm3x_div_rn_noftz_f32_slowpath) ;  /* 0x00000104004c7944 */ /* 0x000fea0003c00000 */
.L_x_923:
[----:B------:R-:W-:Y:S05]  /*4b350*/  BSYNC.RECONVERGENT B2 ;  /* 0x0000000000027941 */ /* 0x000fea0003800200 */
.L_x_922:
        /* <DEDUP_REMOVED lines=88> */
.L_x_929:
[----:B------:R-:W-:Y:S05]  /*4b8e0*/  BSYNC.RECONVERGENT B0 ;  /* 0x0000000000007941 */ /* 0x000fea0003800200 */
.L_x_928:
[----:B------:R-:W-:-:S04]  /*4b8f0*/  FMUL R2, R17, -0.5 ;  /* 0xbf00000011027820 */ /* 0x000fc80000400000 */
[----:B------:R-:W0:Y:S02]  /*4b900*/  FCHK P0, R2, R15 ;  /* 0x0000000f02007302 */ /* 0x000e240000000000 */
[----:B0-----:R-:W-:Y:S05]  /*4b910*/  @!P0 BRA `(.L_x_927) ;  /* 0x0000000000088947 */ /* 0x001fea0003800000 */
[----:B------:R-:W-:-:S07]  /*4b920*/  MOV R12, 0x4b940 ;  /* 0x0004b940000c7802 */ /* 0x000fce0000000f00 */
[----:B------:R-:W-:Y:S05]  /*4b930*/  CALL.REL.NOINC `($__internal_4_$__cuda_sm3x_div_rn_noftz_f32_slowpath) ;  /* 0x000000fc00d07944 */ /* 0x000fea0003c00000 */
.L_x_927:
[----:B------:R-:W-:Y:S05]  /*4b940*/  BSYNC.RECONVERGENT B2 ;  /* 0x0000000000027941 */ /* 0x000fea0003800200 */
.L_x_926:
        /* <DEDUP_REMOVED lines=43> */
.L_x_934:
[----:B------:R-:W-:Y:S05]  /*4bc00*/  BSYNC.RECONVERGENT B1 ;  /* 0x0000000000017941 */ /* 0x000fea0003800200 */
.L_x_933:
[----:B------:R-:W-:Y:S01]  /*4bc10*/  FADD R11, R11, -R12 ;  /* 0x8000000c0b0b7221 */ /* 0x000fe20000000000 */
[----:B------:R-:W-:Y:S06]  /*4bc20*/  BRA `(.L_x_931) ;  /* 0x0000000000687947 */ /* 0x000fec0003800000 */
.L_x_932:
        /* <DEDUP_REMOVED lines=11> */
.L_x_937:
        /* <DEDUP_REMOVED lines=12> */
.L_x_936:
[----:B------:R-:W-:Y:S05]  /*4bda0*/  BSYNC.RECONVERGENT B1 ;  /* 0x0000000000017941 */ /* 0x000fea0003800200 */
.L_x_935:
[----:B------:R-:W-:-:S04]  /*4bdb0*/  FMUL R11, R11, 1.1920928955078125e-07 ;  /* 0x340000000b0b7820 */ /* 0x000fc80000400000 */
[----:B------:R-:W-:-:S07]  /*4bdc0*/  FMUL R11, R24, R11 ;  /* 0x0000000b180b7220 */ /* 0x000fce0000400000 */
.L_x_931:
[----:B------:R-:W-:Y:S05]  /*4bdd0*/  BSYNC.RECONVERGENT B0 ;  /* 0x0000000000007941 */ /* 0x000fea0003800200 */
.L_x_930:
        /* <DEDUP_REMOVED lines=28> */
.L_x_940:
        /* <DEDUP_REMOVED lines=45> */
.L_x_939:
[----:B------:R-:W-:Y:S05]  /*4c270*/  BSYNC.RECONVERGENT B0 ;  /* 0x0000000000007941 */ /* 0x000fea0003800200 */
.L_x_938:
[----:B------:R-:W-:Y:S01]  /*4c280*/  MOV R24, 0x37cbac00 ;  /* 0x37cbac0000187802 */ /* 0x000fe20000000f00 */
[----:B------:R-:W-:Y:S01]  /*4c290*/  HFMA2 R26, -RZ, RZ, 1.0078125, -8.98838043212890625e-05 ;  /* 0x3c0885e4ff1a7431 */ /* 0x000fe200000001ff */
[----:B------:R-:W-:Y:S01]  /*4c2a0*/  LOP3.LUT R16, R27, 0x1, RZ, 0xc0, !PT ;  /* 0x000000011b107812 */ /* 0x000fe200078ec0ff */
[----:B------:R-:W-:Y:S01]  /*4c2b0*/  FMUL R12, R11, R11 ;  /* 0x0000000b0b0c7220 */ /* 0x000fe20000400000 */
[----:B------:R-:W-:Y:S02]  /*4c2c0*/  BSSY.RECONVERGENT B0, `(.L_x_941) ;  /* 0x0000029000007945 */ /* 0x000fe40003800200 */
[----:B------:R-:W-:Y:S01]  /*4c2d0*/  ISETP.NE.U32.AND P0, PT, R16, 0x1, PT ;  /* 0x000000011000780c */ /* 0x000fe20003f05070 */
[----:B------:R-:W-:Y:S01]  /*4c2e0*/  FFMA R13, R12, R24, -0.0013887860113754868507 ;  /* 0xbab607ed0c0d7423 */ /* 0x000fe20000000018 */
[----:B------:R-:W-:Y:S01]  /*4c2f0*/  IADD3 R16, PT, PT, R27, 0x1, RZ ;  /* 0x000000011b107810 */ /* 0x000fe20007ffe0ff */
[----:B------:R-:W-:Y:S01]  /*4c300*/  IMAD.MOV.U32 R27, RZ, RZ, 0x3e2aaaa8 ;  /* 0x3e2aaaa8ff1b7424 */ /* 0x000fe200078e00ff */
[----:B------:R-:W-:-:S02]  /*4c310*/  FSEL R11, R11, 1, !P0 ;  /* 0x3f8000000b0b7808 */ /* 0x000fc40004000000 */
[----:B------:R-:W-:Y:S02]  /*4c320*/  FSEL R13, R13, -0.00019574658654164522886, P0 ;  /* 0xb94d41530d0d7808 */ /* 0x000fe40000000000 */
[----:B------:R-:W-:Y:S01]  /*4c330*/  FSEL R17, R26, 0.041666727513074874878, !P0 ;  /* 0x3d2aaabb1a117808 */ /* 0x000fe20004000000 */
[----:B------:R-:W-:Y:S01]  /*4c340*/  FFMA R34, R12, R11, RZ ;  /* 0x0000000b0c227223 */ /* 0x000fe200000000ff */
[----:B------:R-:W-:Y:S02]  /*4c350*/  LOP3.LUT P1, RZ, R16, 0x2, RZ, 0xc0, !PT ;  /* 0x0000000210ff7812 */ /* 0x000fe4000782c0ff */
[----:B------:R-:W-:Y:S01]  /*4c360*/  FSEL R16, -R27, -0.4999999701976776123, !P0 ;  /* 0xbeffffff1b107808 */ /* 0x000fe20004000100 */
[----:B------:R-:W-:Y:S01]  /*4c370*/  FFMA R13, R12, R13, R17 ;  /* 0x0000000d0c0d7223 */ /* 0x000fe20000000011 */
[----:B------:R-:W-:-:S03]  /*4c380*/  FSETP.GE.AND P0, PT, |R28|, 105615, PT ;  /* 0x47ce47801c00780b */ /* 0x000fc60003f06200 */
[----:B------:R-:W-:-:S04]  /*4c390*/  FFMA R13, R12, R13, R16 ;  /* 0x0000000d0c0d7223 */ /* 0x000fc80000000010 */
[----:B------:R-:W-:-:S04]  /*4c3a0*/  FFMA R34, R34, R13, R11 ;  /* 0x0000000d22227223 */ /* 0x000fc8000000000b */
[----:B------:R-:W-:Y:S02]  /*4c3b0*/  @P1 FADD R34, RZ, -R34 ;  /* 0x80000022ff221221 */ /* 0x000fe40000000000 */
[----:B------:R-:W-:Y:S05]  /*4c3c0*/  @!P0 BRA `(.L_x_942) ;  /* 0x0000000000608947 */ /* 0x000fea0003800000 */
        /* <DEDUP_REMOVED lines=9> */
.L_x_943:
        /* <DEDUP_REMOVED lines=15> */
.L_x_942:
[----:B------:R-:W-:Y:S05]  /*4c550*/  BSYNC.RECONVERGENT B0 ;  /* 0x0000000000007941 */ /* 0x000fea0003800200 */
.L_x_941:
[----:B0-----:R-:W-:Y:S01]  /*4c560*/  FFMA R11, RZ, 1.4426950216293334961, RZ ;  /* 0x3fb8aa3bff0b7823 */ /* 0x001fe200000000ff */
[----:B------:R-:W-:Y:S01]  /*4c570*/  HFMA2 R17, -RZ, RZ, 0.64013671875, -15.109375 ;  /* 0x391fcb8eff117431 */ /* 0x000fe200000001ff */
        /* <DEDUP_REMOVED lines=12> */
[----:B------:R-:W-:Y:S01]  /*4c640*/  FADD R13, -R13, R16 ;  /* 0x000000100d0d7221 */ /* 0x000fe20000000100 */
[----:B------:R-:W-:-:S04]  /*4c650*/  FADD R16, -R34, 1 ;  /* 0x3f80000022107421 */ /* 0x000fc80000000100 */
[----:B------:R-:W-:Y:S01]  /*4c660*/  @P0 FADD R16, -R16, 4 ;  /* 0x4080000010100421 */ /* 0x000fe20000000100 */
[C---:B------:R-:W-:Y:S01]  /*4c670*/  FSETP.GEU.AND P0, PT, R11.reuse, RZ, PT ;  /* 0x000000ff0b00720b */ /* 0x040fe20003f0e000 */
[----:B0-----:R-:W-:Y:S01]  /*4c680*/  FADD R12, R11, -R38 ;  /* 0x800000260b0c7221 */ /* 0x001fe20000000000 */
[----:B------:R-:W-:Y:S01]  /*4c690*/  FSETP.GT.AND P1, PT, R38, RZ, PT ;  /* 0x000000ff2600720b */ /* 0x000fe20003f24000 */
[----:B------:R-:W-:Y:S02]  /*4c6a0*/  FMUL R16, R16, 0.60000002384185791016 ;  /* 0x3f19999a10107820 */ /* 0x000fe40000400000 */
[----:B------:R-:W-:Y:S01]  /*4c6b0*/  FADD R12, R13, R12 ;  /* 0x0000000c0d0c7221 */ /* 0x000fe20000000000 */
[----:B------:R-:W-:Y:S02]  /*4c6c0*/  SEL R38, RZ, 0x83000000, P1 ;  /* 0x83000000ff267807 */ /* 0x000fe40000800000 */
[----:B------:R-:W-:Y:S01]  /*4c6d0*/  FSETP.GT.AND P1, PT, |R11|, 152, PT ;  /* 0x431800000b00780b */ /* 0x000fe20003f24200 */
[----:B------:R-:W-:-:S02]  /*4c6e0*/  FFMA R13, R12, R17, 0.0013391353422775864601 ;  /* 0x3aaf85ed0c0d7423 */ /* 0x000fc40000000011 */
[----:B------:R0:W1:Y:S02]  /*4c6f0*/  F2I.NTZ R17, R11 ;  /* 0x0000000b00117305 */ /* 0x0000640000203100 */
[----:B------:R-:W-:-:S04]  /*4c700*/  FFMA R13, R12, R13, 0.0096188392490148544312 ;  /* 0x3c1d98560c0d7423 */ /* 0x000fc8000000000d */
[----:B------:R-:W-:Y:S01]  /*4c710*/  FFMA R13, R12, R13, 0.055503588169813156128 ;  /* 0x3d6357bb0c0d7423 */ /* 0x000fe2000000000d */
[----:B0-----:R-:W-:-:S03]  /*4c720*/  FMUL R11, R16, R16 ;  /* 0x00000010100b7220 */ /* 0x001fc60000400000 */
[----:B------:R-:W-:-:S04]  /*4c730*/  FFMA R13, R12, R13, 0.24022644758224487305 ;  /* 0x3e75fdec0c0d7423 */ /* 0x000fc8000000000d */
[----:B------:R-:W-:Y:S01]  /*4c740*/  FFMA R13, R12, R13, 0.69314718246459960938 ;  /* 0x3f3172180c0d7423 */ /* 0x000fe2000000000d */
[----:B-1----:R-:W-:-:S03]  /*4c750*/  LEA R17, R17, -R38, 0x17 ;  /* 0x8000002611117211 */ /* 0x002fc600078eb8ff */
[----:B------:R-:W-:Y:S01]  /*4c760*/  FFMA R13, R12, R13, 1 ;  /* 0x3f8000000c0d7423 */ /* 0x000fe2000000000d */
[----:B------:R-:W-:-:S04]  /*4c770*/  VIADD R12, R38, 0x7f000000 ;  /* 0x7f000000260c7836 */ /* 0x000fc80000000000 */
[----:B------:R-:W-:-:S04]  /*4c780*/  FMUL R12, R13, R12 ;  /* 0x0000000c0d0c7220 */ /* 0x000fc80000400000 */
[----:B------:R-:W-:Y:S01]  /*4c790*/  FMUL R12, R12, R17 ;  /* 0x000000110c0c7220 */ /* 0x000fe20000400000 */
[----:B------:R-:W-:Y:S01]  /*4c7a0*/  @P1 FSEL R12, RZ, +INF , !P0 ;  /* 0x7f800000ff0c1808 */ /* 0x000fe20004000000 */
[----:B------:R-:W-:Y:S01]  /*4c7b0*/  FADD R17, R14, R14 ;  /* 0x0000000e0e117221 */ /* 0x000fe20000000000 */
[----:B------:R-:W-:-:S03]  /*4c7c0*/  FSETP.GE.AND P0, PT, |R28|, 105615, PT ;  /* 0x47ce47801c00780b */ /* 0x000fc60003f06200 */
[----:B------:R-:W-:Y:S01]  /*4c7d0*/  FMUL R11, R11, R12 ;  /* 0x0000000c0b0b7220 */ /* 0x000fe20000400000 */
[----:B------:R-:W-:-:S03]  /*4c7e0*/  FFMA R17, -R14, R14, R17 ;  /* 0x0000000e0e117223 */ /* 0x000fc60000000111 */
        /* <DEDUP_REMOVED lines=16> */
.L_x_946:
        /* <DEDUP_REMOVED lines=45> */
.L_x_945:
[----:B------:R-:W-:Y:S05]  /*4cbc0*/  BSYNC.RECONVERGENT B0 ;  /* 0x0000000000007941 */ /* 0x000fea0003800200 */
.L_x_944:
[----:B------:R-:W-:Y:S02]  /*4cbd0*/  HFMA2 R29, -RZ, RZ, 1.291015625, -0.052581787109375 ;  /* 0x3d2aaabbff1d7431 */ /* 0x000fe400000001ff */
[----:B------:R-:W-:Y:S01]  /*4cbe0*/  FMUL R11, R32, R32 ;  /* 0x00000020200b7220 */ /* 0x000fe20000400000 */
[----:B------:R-:W-:Y:S01]  /*4cbf0*/  LOP3.LUT R12, R31, 0x1, RZ, 0xc0, !PT ;  /* 0x000000011f0c7812 */ /* 0x000fe200078ec0ff */
[----:B------:R-:W-:Y:S01]  /*4cc00*/  BSSY.RECONVERGENT B0, `(.L_x_947) ;  /* 0x0000027000007945 */ /* 0x000fe20003800200 */
[----:B------:R-:W-:Y:S01]  /*4cc10*/  MOV R30, 0x3effffff ;  /* 0x3effffff001e7802 */ /* 0x000fe20000000f00 */
[----:B------:R-:W-:Y:S01]  /*4cc20*/  FFMA R10, R11, R24, -0.0013887860113754868507 ;  /* 0xbab607ed0b0a7423 */ /* 0x000fe20000000018 */
[----:B------:R-:W-:Y:S02]  /*4cc30*/  ISETP.NE.U32.AND P0, PT, R12, 0x1, PT ;  /* 0x000000010c00780c */ /* 0x000fe40003f05070 */
[----:B------:R-:W-:Y:S02]  /*4cc40*/  LOP3.LUT P1, RZ, R31, 0x2, RZ, 0xc0, !PT ;  /* 0x000000021fff7812 */ /* 0x000fe4000782c0ff */
[----:B------:R-:W-:-:S02]  /*4cc50*/  FSEL R12, R10, -0.00019574658654164522886, !P0 ;  /* 0xb94d41530a0c7808 */ /* 0x000fc40004000000 */
        /* <DEDUP_REMOVED lines=19> */
.L_x_949:
        /* <DEDUP_REMOVED lines=14> */
.L_x_948:
[----:B------:R-:W-:Y:S05]  /*4ce70*/  BSYNC.RECONVERGENT B0 ;  /* 0x0000000000007941 */ /* 0x000fea0003800200 */
.L_x_947:
[----:B0-----:R-:W-:Y:S01]  /*4ce80*/  FMUL R28, R2, 6.2831850051879882812 ;  /* 0x40c90fda021c7820 */ /* 0x001fe20000400000 */
[----:B------:R-:W-:Y:S01]  /*4ce90*/  BSSY.RECONVERGENT B0, `(.L_x_950) ;  /* 0x0000043000007945 */ /* 0x000fe20003800200 */
[-C--:B------:R-:W-:Y:S01]  /*4cea0*/  FMUL R23, R23, R32.reuse ;  /* 0x0000002017177220 */ /* 0x080fe20000400000 */
[-C--:B------:R-:W-:Y:S01]  /*4ceb0*/  FMUL R31, R21, R32.reuse ;  /* 0x00000020151f7220 */ /* 0x080fe20000400000 */
        /* <DEDUP_REMOVED lines=20> */
.L_x_952:
        /* <DEDUP_REMOVED lines=36> */
[----:B0-----:R-:W-:Y:S02]  /*4d240*/  LOP3.LUT R21, R15, R28, RZ, 0x3c, !PT ;  /* 0x0000001c0f157212 */ /* 0x001fe400078e3cff */
[----:B------:R-:W0:Y:S01]  /*4d250*/  I2F.F64.S64 R10, R10 ;  /* 0x0000000a000a7312 */ /* 0x000e220000301c00 */
[----:B------:R-:W-:-:S02]  /*4d260*/  IADD3 R15, PT, PT, -R2, RZ, RZ ;  /* 0x000000ff020f7210 */ /* 0x000fc40007ffe1ff */
[----:B------:R-:W-:-:S03]  /*4d270*/  ISETP.GE.AND P1, PT, R21, RZ, PT ;  /* 0x000000ff1500720c */ /* 0x000fc60003f26270 */
[----:B------:R-:W-:Y:S01]  /*4d280*/  @!P0 IMAD.MOV.U32 R2, RZ, RZ, R15 ;  /* 0x000000ffff028224 */ /* 0x000fe200078e000f */
[----:B0-----:R-:W-:-:S10]  /*4d290*/  DMUL R12, R10, UR12 ;  /* 0x0000000c0a0c7c28 */ /* 0x001fd40008000000 */
[----:B------:R-:W0:Y:S02]  /*4d2a0*/  F2F.F32.F64 R12, R12 ;  /* 0x0000000c000c7310 */ /* 0x000e240000301000 */
[----:B0-----:R-:W-:-:S07]  /*4d2b0*/  FSEL R10, -R12, R12, !P1 ;  /* 0x0000000c0c0a7208 */ /* 0x001fce0004800100 */
.L_x_951:
[----:B------:R-:W-:Y:S05]  /*4d2c0*/  BSYNC.RECONVERGENT B0 ;  /* 0x0000000000007941 */ /* 0x000fea0003800200 */
.L_x_950:
        /* <DEDUP_REMOVED lines=21> */
[----:B------:R-:W-:Y:S01]  /*4d420*/  IMAD.MOV.U32 R15, RZ, RZ, R37 ;  /* 0x000000ffff0f7224 */ /* 0x000fe200078e0025 */
[----:B------:R-:W-:Y:S01]  /*4d430*/  MOV R2, RZ ;  /* 0x000000ff00027202 */ /* 0x000fe20000000f00 */
[----:B------:R-:W0:Y:S01]  /*4d440*/  LDCU.64 UR12, c[0x4][URZ] ;  /* 0x01000000ff0c77ac */ /* 0x000e220008000a00 */
[----:B------:R-:W-:Y:S01]  /*4d450*/  LOP3.LUT R21, R28, 0x80000000, RZ, 0xfc, !PT ;  /* 0x800000001c157812 */ /* 0x000fe200078efcff */
[----:B------:R-:W-:Y:S01]  /*4d460*/  UMOV UR9, URZ ;  /* 0x000000ff00097c82 */ /* 0x000fe20008000000 */
[----:B------:R-:W-:-:S05]  /*4d470*/  UMOV UR4, URZ ;  /* 0x000000ff00047c82 */ /* 0x000fca0008000000 */
.L_x_955:
        /* <DEDUP_REMOVED lines=14> */
.L_x_954:
[----:B------:R-:W-:Y:S05]  /*4d560*/  BSYNC.RECONVERGENT B0 ;  /* 0x0000000000007941 */ /* 0x000fea0003800200 */
.L_x_953:
        /* <DEDUP_REMOVED lines=34> */
.L_x_958:
        /* <DEDUP_REMOVED lines=44> */
.L_x_957:
[----:B------:R-:W-:Y:S05]  /*4da50*/  BSYNC.RECONVERGENT B0 ;  /* 0x0000000000007941 */ /* 0x000fea0003800200 */
.L_x_956:
        /* <DEDUP_REMOVED lines=27> */
.L_x_961:
        /* <DEDUP_REMOVED lines=14> */
.L_x_960:
[----:B------:R-:W-:Y:S05]  /*4dcf0*/  BSYNC.RECONVERGENT B0 ;  /* 0x0000000000007941 */ /* 0x000fea0003800200 */
.L_x_959:
[----:B------:R-:W-:Y:S01]  /*4dd00*/  FSETP.GE.AND P0, PT, |R15|, 105615, PT ;  /* 0x47ce47800f00780b */ /* 0x000fe20003f06200 */
[----:B------:R-:W-:Y:S01]  /*4dd10*/  BSSY.RECONVERGENT B0, `(.L_x_962) ;  /* 0x000003a000007945 */ /* 0x000fe20003800200 */
[----:B------:R-:W-:-:S11]  /*4dd20*/  IMAD.MOV.U32 R12, RZ, RZ, R21 ;  /* 0x000000ffff0c7224 */ /* 0x000fd600078e0015 */
[----:B------:R-:W-:Y:S05]  /*4dd30*/  @!P0 BRA `(.L_x_963) ;  /* 0x0000000000dc8947 */ /* 0x000fea0003800000 */
[----:B------:R-:W-:-:S13]  /*4dd40*/  FSETP.NEU.AND P0, PT, |R15|, +INF , PT ;  /* 0x7f8000000f00780b */ /* 0x000fda0003f0d200 */
[----:B------:R-:W-:Y:S01]  /*4dd50*/  @!P0 FMUL R18, RZ, R15 ;  /* 0x0000000fff128220 */ /* 0x000fe20000400000 */
[----:B------:R-:W-:Y:S01]  /*4dd60*/  @!P0 MOV R12, RZ ;  /* 0x000000ff000c8202 */ /* 0x000fe20000000f00 */
[----:B------:R-:W-:Y:S06]  /*4dd70*/  @!P0 BRA `(.L_x_963) ;  /* 0x0000000000cc8947 */ /* 0x000fec0003800000 */
[----:B0-----:R-:W-:Y:S01]  /*4dd80*/  SHF.L.U32 R2, R15, 0x8, RZ ;  /* 0x000000080f027819 */ /* 0x001fe200000006ff */
[----:B------:R-:W-:Y:S02]  /*4dd90*/  HFMA2 R14, -RZ, RZ, 0, 0 ;  /* 0x00000000ff0e7431 */ /* 0x000fe400000001ff */
[----:B------:R-:W-:Y:S01]  /*4dda0*/  IMAD.MOV.U32 R17, RZ, RZ, R37 ;  /* 0x000000ffff117224 */ /* 0x000fe200078e0025 */
[----:B------:R-:W0:Y:S01]  /*4ddb0*/  LDCU.64 UR12, c[0x4][URZ] ;  /* 0x01000000ff0c77ac */ /* 0x000e220008000a00 */
[----:B------:R-:W-:Y:S01]  /*4ddc0*/  LOP3.LUT R21, R2, 0x80000000, RZ, 0xfc, !PT ;  /* 0x8000000002157812 */ /* 0x000fe200078efcff */
[----:B------:R-:W-:Y:S01]  /*4ddd0*/  UMOV UR9, URZ ;  /* 0x000000ff00097c82 */ /* 0x000fe20008000000 */
[----:B------:R-:W-:-:S05]  /*4dde0*/  UMOV UR4, URZ ;  /* 0x000000ff00047c82 */ /* 0x000fca0008000000 */
.L_x_964:
        /* <DEDUP_REMOVED lines=43> */
[----:B01----:R-:W-:-:S07]  /*4e0a0*/  FSEL R18, -R20, R20, !P0 ;  /* 0x0000001414127208 */ /* 0x003fce0004000100 */
.L_x_963:
[----:B------:R-:W-:Y:S05]  /*4e0b0*/  BSYNC.RECONVERGENT B0 ;  /* 0x0000000000007941 */ /* 0x000fea0003800200 */
.L_x_962:
[----:B------:R-:W-:Y:S01]  /*4e0c0*/  FMUL R11, R18, R18 ;  /* 0x00000012120b7220 */ /* 0x000fe20000400000 */
[C---:B0-----:R-:W-:Y:S01]  /*4e0d0*/  LOP3.LUT R2, R12.reuse, 0x1, RZ, 0xc0, !PT ;  /* 0x000000010c027812 */ /* 0x041fe200078ec0ff */
        /* <DEDUP_REMOVED lines=19> */
[----:B------:R-:W0:Y:S02]  /*4e210*/  LDCU.64 UR12, c[0x4][URZ] ;  /* 0x01000000ff0c77ac */ /* 0x000e240008000a00 */
[----:B------:R-:W-:Y:S01]  /*4e220*/  LOP3.LUT R15, R15, 0x80000000, RZ, 0xfc, !PT ;  /* 0x800000000f0f7812 */ /* 0x000fe200078efcff */
[----:B------:R-:W-:Y:S01]  /*4e230*/  UMOV UR9, URZ ;  /* 0x000000ff00097c82 */ /* 0x000fe20008000000 */
[----:B------:R-:W-:-:S05]  /*4e240*/  UMOV UR4, URZ ;  /* 0x000000ff00047c82 */ /* 0x000fca0008000000 */
.L_x_967:
        /* <DEDUP_REMOVED lines=14> */
.L_x_966:
[----:B------:R-:W-:Y:S05]  /*4e330*/  BSYNC.RECONVERGENT B0 ;  /* 0x0000000000007941 */ /* 0x000fea0003800200 */
.L_x_965:
[----:B------:R-:W-:Y:S01]  /*4e340*/  FMUL R10, RZ, R14 ;  /* 0x0000000eff0a7220 */ /* 0x000fe20000400000 */
[----:B------:R-:W-:-:S03]  /*4e350*/  HFMA2 R37, -RZ, RZ, 0, 0 ;  /* 0x00000000ff257431 */ /* 0x000fc600000001ff */
[-C--:B0-----:R-:W-:Y:S01]  /*4e360*/  FMUL R2, R25, R10.reuse ;  /* 0x0000000a19027220 */ /* 0x081fe20000400000 */
[-C--:B------:R-:W-:Y:S01]  /*4e370*/  FMUL R12, RZ, -R10.reuse ;  /* 0x8000000aff0c7220 */ /* 0x080fe20000400000 */
[-C--:B------:R-:W-:Y:S01]  /*4e380*/  FMUL R11, R22, R10.reuse ;  /* 0x0000000a160b7220 */ /* 0x080fe20000400000 */
[----:B------:R-:W-:Y:S01]  /*4e390*/  FMUL R15, R19, R10 ;  /* 0x0000000a130f7220 */ /* 0x000fe20000400000 */
[-C--:B------:R-:W-:Y:S01]  /*4e3a0*/  FFMA R2, RZ, R16.reuse, R2 ;  /* 0x00000010ff027223 */ /* 0x080fe20000000002 */
[----:B------:R-:W-:-:S03]  /*4e3b0*/  FFMA R13, R25, R16, R12 ;  /* 0x00000010190d7223 */ /* 0x000fc6000000000c */
[----:B------:R-:W-:Y:S01]  /*4e3c0*/  FADD R12, R2, R11 ;  /* 0x0000000b020c7221 */ /* 0x000fe20000000000 */
[--C-:B------:R-:W-:Y:S01]  /*4e3d0*/  FADD R17, R13, -R15.reuse ;  /* 0x8000000f0d117221 */ /* 0x100fe20000000000 */
[C---:B------:R-:W-:Y:S02]  /*4e3e0*/  FFMA R2, R22.reuse, R16, R15 ;  /* 0x0000001016027223 */ /* 0x040fe4000000000f */
[CC--:B------:R-:W-:Y:S01]  /*4e3f0*/  FFMA R13, R19.reuse, R14.reuse, R12 ;  /* 0x0000000e130d7223 */ /* 0x0c0fe2000000000c */
[----:B------:R-:W-:Y:S01]  /*4e400*/  FFMA R17, R22, R14, R17 ;  /* 0x0000000e16117223 */ /* 0x000fe20000000011 */
[----:B------:R-:W-:Y:S01]  /*4e410*/  FFMA R12, R19, R16, -R11 ;  /* 0x00000010130c7223 */ /* 0x000fe2000000080b */
[-C--:B------:R-:W-:Y:S01]  /*4e420*/  FFMA R11, -RZ, R10.reuse, R2 ;  /* 0x0000000aff0b7223 */ /* 0x080fe20000000102 */
[C---:B------:R-:W-:Y:S01]  /*4e430*/  FMUL R15, R10.reuse, R13 ;  /* 0x0000000d0a0f7220 */ /* 0x040fe20000400000 */
[-C--:B------:R-:W-:Y:S01]  /*4e440*/  FMUL R18, R10, R17.reuse ;  /* 0x000000110a127220 */ /* 0x080fe20000400000 */
[C---:B------:R-:W-:Y:S01]  /*4e450*/  FFMA R2, R25.reuse, R10, R12 ;  /* 0x0000000a19027223 */ /* 0x040fe2000000000c */
[-C--:B------:R-:W-:Y:S01]  /*4e460*/  FFMA R11, -R25, R14.reuse, R11 ;  /* 0x0000000e190b7223 */ /* 0x080fe2000000010b */
[-CC-:B------:R-:W-:Y:S01]  /*4e470*/  FFMA R12, R16, R17.reuse, R15.reuse ;  /* 0x00000011100c7223 */ /* 0x180fe2000000000f */
        /* <DEDUP_REMOVED lines=8> */
[----:B------:R-:W-:Y:S01]  /*4e500*/  FFMA R15, R16, R13, R17 ;  /* 0x0000000d100f7223 */ /* 0x000fe20000000011 */
[----:B------:R-:W-:Y:S06]  /*4e510*/  RET.REL.NODEC R36 `(_Z15ker_mesh_shaderf4quatjjP10triangle_t) ;  /* 0xfffffb1824b87950 */ /* 0x000fec0003c3ffff */
        .type           $_Z15ker_mesh_shaderf4quatjjP10triangle_t$_Z9ev_unpush3jetS_fi,@function
        .size           $_Z15ker_mesh_shaderf4quatjjP10triangle_t$_Z9ev_unpush3jetS_fi,($__internal_3_$__cuda_sm20_div_rn_f64_full - $_Z15ker_mesh_shaderf4quatjjP10triangle_t$_Z9ev_unpush3jetS_fi)
$_Z15ker_mesh_shaderf4quatjjP10triangle_t$_Z9ev_unpush3jetS_fi:
[----:B------:R-:W0:Y:S01]  /*4e520*/  F2F.F64.F32 R10, R32 ;  /* 0x00000020000a7310 */ /* 0x000e220000201800 */
[----:B------:R-:W-:Y:S01]  /*4e530*/  UMOV UR10, 0x54442d18 ;  /* 0x54442d18000a7882 */ /* 0x000fe20000000000 */
[----:B------:R-:W-:Y:S01]  /*4e540*/  UMOV UR11, 0x3ff921fb ;  /* 0x3ff921fb000b7882 */ /* 0x000fe20000000000 */
[----:B------:R-:W-:Y:S01]  /*4e550*/  BSSY.RECONVERGENT B2, `(.L_x_968) ;  /* 0x00000d1000027945 */ /* 0x000fe20003800200 */
        /* <DEDUP_REMOVED lines=67> */
[----:B-1----:R-:W-:Y:S02]  /*4e990*/  IMAD R15, R15, 0x800000, -R12 ;  /* 0x008000000f0f7824 */ /* 0x002fe400078e0a0c */
[----:B------:R-:W-:Y:S01]  /*4e9a0*/  @!P0 FADD R2, R32, R32 ;  /* 0x0000002020028221 */ /* 0x000fe20000000000 */
[----:B------:R-:W-:-:S04]  /*4e9b0*/  FMUL R14, R14, R17 ;  /* 0x000000110e0e7220 */ /* 0x000fc80000400000 */
[----:B------:R-:W-:Y:S01]  /*4e9c0*/  @!P3 FMUL R13, R15, R14 ;  /* 0x0000000e0f0db220 */ /* 0x000fe20000400000 */
[----:B------:R-:W-:-:S07]  /*4e9d0*/  @!P0 LOP3.LUT R13, R2, 0x7fffffff, RZ, 0xc0, !PT ;  /* 0x7fffffff020d8812 */ /* 0x000fce00078ec0ff */
.L_x_971:
[----:B------:R-:W-:Y:S05]  /*4e9e0*/  BSYNC.RECONVERGENT B0 ;  /* 0x0000000000007941 */ /* 0x000fea0003800200 */
.L_x_970:
        /* <DEDUP_REMOVED lines=16> */
[----:B------:R-:W-:-:S07]  /*4eaf0*/  MOV R12, R2 ;  /* 0x00000002000c7202 */ /* 0x000fce0000000f00 */
.L_x_975:
[----:B------:R-:W-:Y:S05]  /*4eb00*/  BSYNC.RECONVERGENT B4 ;  /* 0x0000000000047941 */ /* 0x000fea0003800200 */
.L_x_974:
[----:B------:R-:W-:-:S07]  /*4eb10*/  IMAD.MOV.U32 R2, RZ, RZ, R12 ;  /* 0x000000ffff027224 */ /* 0x000fce00078e000c */
.L_x_973:
[----:B------:R-:W-:Y:S05]  /*4eb20*/  BSYNC.RECONVERGENT B3 ;  /* 0x0000000000037941 */ /* 0x000fea0003800200 */
.L_x_972:
        /* <DEDUP_REMOVED lines=11> */
.L_x_969:
        /* <DEDUP_REMOVED lines=70> */
.L_x_978:
[----:B------:R-:W-:Y:S05]  /*4f040*/  BSYNC.RECONVERGENT B0 ;  /* 0x0000000000007941 */ /* 0x000fea0003800200 */
.L_x_977:
        /* <DEDUP_REMOVED lines=14> */
[----:B------:R-:W-:Y:S02]  /*4f130*/  MOV R15, R32 ;  /* 0x00000020000f7202 */ /* 0x000fe40000000f00 */
[----:B------:R-:W-:-:S07]  /*4f140*/  MOV R12, 0x4f160 ;  /* 0x0004f160000c7802 */ /* 0x000fce0000000f00 */
[----:B------:R-:W-:Y:S05]  /*4f150*/  CALL.REL.NOINC `($__internal_4_$__cuda_sm3x_div_rn_noftz_f32_slowpath) ;  /* 0x000000c400c87944 */ /* 0x000fea0003c00000 */
.L_x_981:
[----:B------:R-:W-:Y:S05]  /*4f160*/  BSYNC.RECONVERGENT B4 ;  /* 0x0000000000047941 */ /* 0x000fea0003800200 */
.L_x_980:
[----:B------:R-:W-:Y:S05]  /*4f170*/  BSYNC.RECONVERGENT B3 ;  /* 0x0000000000037941 */ /* 0x000fea0003800200 */
.L_x_979:
        /* <DEDUP_REMOVED lines=14> */
.L_x_976:
[----:B------:R-:W-:Y:S05]  /*4f260*/  BSYNC.RECONVERGENT B2 ;  /* 0x0000000000027941 */ /* 0x000fea0003800200 */
.L_x_968:
[C---:B------:R-:W-:Y:S01]  /*4f270*/  FMUL R13, R23.reuse, 0.63661974668502807617 ;  /* 0x3f22f983170d7820 */ /* 0x040fe20000400000 */
[----:B------:R-:W-:Y:S02]  /*4f280*/  HFMA2 R20, -RZ, RZ, 0.487060546875, -0.0625 ;  /* 0x37cbac00ff147431 */ /* 0x000fe400000001ff */
[----:B------:R-:W-:Y:S01]  /*4f290*/  IMAD.MOV.U32 R2, RZ, RZ, 0x394d4153 ;  /* 0x394d4153ff027424 */ /* 0x000fe200078e00ff */
[----:B------:R-:W-:Y:S01]  /*4f2a0*/  FSETP.GE.AND P0, PT, |R23|, 105615, PT ;  /* 0x47ce47801700780b */ /* 0x000fe20003f06200 */
[----:B------:R-:W0:Y:S01]  /*4f2b0*/  F2I.NTZ R16, R13 ;  /* 0x0000000d00107305 */ /* 0x000e220000203100 */
[----:B------:R-:W-:Y:S01]  /*4f2c0*/  FFMA R47, RZ, RZ, RZ ;  /* 0x000000ffff2f7223 */ /* 0x000fe200000000ff */
[----:B------:R-:W-:Y:S01]  /*4f2d0*/  FFMA R2, RZ, -R2, 0.0083327032625675201416 ;  /* 0x3c0885e4ff027423 */ /* 0x000fe20000000802 */
[----:B------:R-:W1:Y:S01]  /*4f2e0*/  LDCU.64 UR10, c[0x0][0x358] ;  /* 0x00006b00ff0a77ac */ /* 0x000e620008000a00 */
[----:B------:R-:W-:Y:S01]  /*4f2f0*/  BSSY.RECONVERGENT B0, `(.L_x_982) ;  /* 0x0000049000007945 */ /* 0x000fe20003800200 */
[----:B------:R-:W-:Y:S01]  /*4f300*/  IADD3 R35, PT, PT, R1, 0x1c, RZ ;  /* 0x0000001c01237810 */ /* 0x000fe20007ffe0ff */
[----:B------:R-:W-:Y:S01]  /*4f310*/  FFMA R2, RZ, R2, -0.16666662693023681641 ;  /* 0xbe2aaaa8ff027423 */ /* 0x000fe20000000002 */
[----:B------:R-:W-:-:S03]  /*4f320*/  FFMA R12, RZ, R20, -0.0013887860113754868507 ;  /* 0xbab607edff0c7423 */ /* 0x000fc60000000014 */
[----:B------:R-:W-:Y:S01]  /*4f330*/  FFMA R47, R47, R2, RZ ;  /* 0x000000022f2f7223 */ /* 0x000fe200000000ff */
[----:B------:R-:W-:-:S03]  /*4f340*/  FFMA R12, RZ, R12, 0.041666727513074874878 ;  /* 0x3d2aaabbff0c7423 */ /* 0x000fc6000000000c */
[----:B------:R-:W-:Y:S01]  /*4f350*/  FMUL R45, RZ, R47 ;  /* 0x0000002fff2d7220 */ /* 0x000fe20000400000 */
[----:B0-----:R-:W-:Y:S01]  /*4f360*/  I2FP.F32.S32 R14, R16 ;  /* 0x00000010000e7245 */ /* 0x001fe20000201400 */
[----:B------:R-:W-:Y:S01]  /*4f370*/  FFMA R12, RZ, R12, -0.4999999701976776123 ;  /* 0xbeffffffff0c7423 */ /* 0x000fe2000000000c */
[----:B------:R-:W-:-:S03]  /*4f380*/  MOV R18, R16 ;  /* 0x0000001000127202 */ /* 0x000fc60000000f00 */
[----:B------:R-:W-:Y:S01]  /*4f390*/  FFMA R15, R14, -1.5707962512969970703, R23 ;  /* 0xbfc90fda0e0f7823 */ /* 0x000fe20000000017 */
[----:B------:R-:W-:-:S03]  /*4f3a0*/  FFMA R44, RZ, R12, 1 ;  /* 0x3f800000ff2c7423 */ /* 0x000fc6000000000c */
[----:B------:R-:W-:Y:S01]  /*4f3b0*/  FFMA R15, R14, -7.5497894158615963534e-08, R15 ;  /* 0xb3a221680e0f7823 */ /* 0x000fe2000000000f */
[----:B------:R-:W-:-:S03]  /*4f3c0*/  FMUL R26, R44, -0.89999997615814208984 ;  /* 0xbf6666662c1a7820 */ /* 0x000fc60000400000 */
[----:B------:R-:W-:Y:S01]  /*4f3d0*/  FFMA R19, R14, -5.3903029534742383927e-15, R15 ;  /* 0xa7c234c50e137823 */ /* 0x000fe2000000000f */
[----:B------:R-:W-:-:S04]  /*4f3e0*/  FADD R27, R45, R26 ;  /* 0x0000001a2d1b7221 */ /* 0x000fc80000000000 */
[----:B------:R-:W-:Y:S01]  /*4f3f0*/  MOV R13, R19 ;  /* 0x00000013000d7202 */ /* 0x000fe20000000f00 */
[----:B-1----:R-:W-:Y:S06]  /*4f400*/  @!P0 BRA `(.L_x_983) ;  /* 0x0000000000dc8947 */ /* 0x002fec0003800000 */
        /* <DEDUP_REMOVED lines=11> */
.L_x_984:
        /* <DEDUP_REMOVED lines=31> */
[----:B0-----:R-:W-:Y:S02]  /*4f6b0*/  SHF.R.U32.HI R17, RZ, 0x1e, R2 ;  /* 0x0000001eff117819 */ /* 0x001fe40000011602 */
        /* <DEDUP_REMOVED lines=12> */
.L_x_983:
[----:B------:R-:W-:Y:S05]  /*4f780*/  BSYNC.RECONVERGENT B0 ;  /* 0x0000000000007941 */ /* 0x000fea0003800200 */
.L_x_982:
[----:B------:R-:W-:Y:S02]  /*4f790*/  HFMA2 R12, -RZ, RZ, 1.291015625, -0.052581787109375 ;  /* 0x3d2aaabbff0c7431 */ /* 0x000fe400000001ff */
[----:B------:R-:W-:Y:S01]  /*4f7a0*/  FMUL R14, R13, R13 ;  /* 0x0000000d0d0e7220 */ /* 0x000fe20000400000 */
[C---:B------:R-:W-:Y:S01]  /*4f7b0*/  LOP3.LUT R2, R16.reuse, 0x1, RZ, 0xc0, !PT ;  /* 0x0000000110027812 */ /* 0x040fe200078ec0ff */
[----:B------:R-:W-:Y:S01]  /*4f7c0*/  BSSY.RECONVERGENT B0, `(.L_x_985) ;  /* 0x000004a000007945 */ /* 0x000fe20003800200 */
[----:B------:R-:W-:Y:S01]  /*4f7d0*/  LOP3.LUT P1, RZ, R16, 0x2, RZ, 0xc0, !PT ;  /* 0x0000000210ff7812 */ /* 0x000fe2000782c0ff */
[----:B------:R-:W-:Y:S01]  /*4f7e0*/  FFMA R15, R14, R20, -0.0013887860113754868507 ;  /* 0xbab607ed0e0f7423 */ /* 0x000fe20000000014 */
[----:B------:R-:W-:Y:S01]  /*4f7f0*/  ISETP.NE.U32.AND P0, PT, R2, 0x1, PT ;  /* 0x000000010200780c */ /* 0x000fe20003f05070 */
[----:B------:R-:W-:Y:S01]  /*4f800*/  IMAD.MOV.U32 R2, RZ, RZ, 0x3effffff ;  /* 0x3effffffff027424 */ /* 0x000fe200078e00ff */
[----:B------:R-:W-:Y:S01]  /*4f810*/  MOV R24, R18 ;  /* 0x0000001200187202 */ /* 0x000fe20000000f00 */
[----:B------:R-:W-:Y:S01]  /*4f820*/  FMUL R34, RZ, R44 ;  /* 0x0000002cff227220 */ /* 0x000fe20000400000 */
        /* <DEDUP_REMOVED lines=23> */
.L_x_987:
        /* <DEDUP_REMOVED lines=44> */
.L_x_986:
[----:B------:R-:W-:Y:S05]  /*4fc60*/  BSYNC.RECONVERGENT B0 ;  /* 0x0000000000007941 */ /* 0x000fea0003800200 */
.L_x_985:
[----:B------:R-:W-:Y:S02]  /*4fc70*/  HFMA2 R36, -RZ, RZ, 1.0078125, -8.98838043212890625e-05 ;  /* 0x3c0885e4ff247431 */ /* 0x000fe400000001ff */
[----:B------:R-:W-:Y:S01]  /*4fc80*/  FMUL R14, R13, R13 ;  /* 0x0000000d0d0e7220 */ /* 0x000fe20000400000 */
[----:B------:R-:W-:Y:S01]  /*4fc90*/  LOP3.LUT R16, R24, 0x1, RZ, 0xc0, !PT ;  /* 0x0000000118107812 */ /* 0x000fe200078ec0ff */
[----:B------:R-:W-:Y:S02]  /*4fca0*/  IMAD.MOV.U32 R37, RZ, RZ, 0x3e2aaaa8 ;  /* 0x3e2aaaa8ff257424 */ /* 0x000fe400078e00ff */
[----:B------:R-:W-:Y:S01]  /*4fcb0*/  FMUL R29, R47, -0.89999997615814208984 ;  /* 0xbf6666662f1d7820 */ /* 0x000fe20000400000 */
[----:B------:R-:W-:Y:S01]  /*4fcc0*/  FFMA R15, R14, R20, -0.0013887860113754868507 ;  /* 0xbab607ed0e0f7423 */ /* 0x000fe20000000014 */
[----:B------:R-:W-:Y:S01]  /*4fcd0*/  ISETP.NE.U32.AND P0, PT, R16, 0x1, PT ;  /* 0x000000011000780c */ /* 0x000fe20003f05070 */
[----:B------:R-:W-:Y:S01]  /*4fce0*/  BSSY.RECONVERGENT B0, `(.L_x_988) ;  /* 0x0000050000007945 */ /* 0x000fe20003800200 */
[----:B------:R-:W-:-:S02]  /*4fcf0*/  IADD3 R16, PT, PT, R24, 0x1, RZ ;  /* 0x0000000118107810 */ /* 0x000fc40007ffe0ff */
        /* <DEDUP_REMOVED lines=9> */
[----:B------:R-:W-:-:S03]  /*4fd90*/  FFMA R24, R47, 0.89999997615814208984, R34 ;  /* 0x3f6666662f187823 */ /* 0x000fc60000000022 */
[----:B------:R-:W-:-:S04]  /*4fda0*/  FFMA R13, R16, R15, R13 ;  /* 0x0000000f100d7223 */ /* 0x000fc8000000000d */
[----:B------:R-:W-:-:S04]  /*4fdb0*/  @P1 FADD R13, RZ, -R13 ;  /* 0x8000000dff0d1221 */ /* 0x000fc80000000000 */
[C---:B------:R-:W-:Y:S01]  /*4fdc0*/  FMUL R14, R13.reuse, R22 ;  /* 0x000000160d0e7220 */ /* 0x040fe20000400000 */
[----:B------:R-:W-:Y:S01]  /*4fdd0*/  FMUL R16, R13, R21 ;  /* 0x000000150d107220 */ /* 0x000fe20000400000 */
[----:B------:R-:W-:Y:S02]  /*4fde0*/  FFMA R13, R34, -0.89999997615814208984, R45 ;  /* 0xbf666666220d7823 */ /* 0x000fe4000000002d */
[C---:B------:R-:W-:Y:S01]  /*4fdf0*/  FMUL R15, R29.reuse, R14 ;  /* 0x0000000e1d0f7220 */ /* 0x040fe20000400000 */
[----:B------:R-:W-:Y:S01]  /*4fe00*/  FMUL R16, R29, R16 ;  /* 0x000000101d107220 */ /* 0x000fe20000400000 */
[C---:B------:R-:W-:Y:S02]  /*4fe10*/  FMUL R29, R38.reuse, R29 ;  /* 0x0000001d261d7220 */ /* 0x040fe40000400000 */
[----:B------:R-:W-:Y:S01]  /*4fe20*/  FFMA R28, R38, R13, R15 ;  /* 0x0000000d261c7223 */ /* 0x000fe2000000000f */
[----:B------:R-:W-:Y:S01]  /*4fe30*/  FFMA R27, R27, R38, R16 ;  /* 0x000000261b1b7223 */ /* 0x000fe20000000010 */
[----:B------:R-:W-:-:S02]  /*4fe40*/  MOV R38, R18 ;  /* 0x0000001200267202 */ /* 0x000fc40000000f00 */
        /* <DEDUP_REMOVED lines=13> */
.L_x_990:
        /* <DEDUP_REMOVED lines=44> */
.L_x_989:
[----:B------:R-:W-:Y:S05]  /*501e0*/  BSYNC.RECONVERGENT B0 ;  /* 0x0000000000007941 */ /* 0x000fea0003800200 */
.L_x_988:
        /* <DEDUP_REMOVED lines=16> */
[----:B------:R-:W-:Y:S01]  /*502f0*/  FFMA R39, R16, R15, R13 ;  /* 0x0000000f10277223 */ /* 0x000fe2000000000d */
[----:B------:R-:W-:-:S03]  /*50300*/  FMUL R13, RZ, -R47 ;  /* 0x8000002fff0d7220 */ /* 0x000fc60000400000 */
        /* <DEDUP_REMOVED lines=13> */
.L_x_993:
        /* <DEDUP_REMOVED lines=44> */
.L_x_992:
[----:B------:R-:W-:Y:S05]  /*506a0*/  BSYNC.RECONVERGENT B0 ;  /* 0x0000000000007941 */ /* 0x000fea0003800200 */
.L_x_991:
[----:B------:R-:W-:Y:S01]  /*506b0*/  FMUL R15, R14, R14 ;  /* 0x0000000e0e0f7220 */ /* 0x000fe20000400000 */
[C---:B------:R-:W-:Y:S01]  /*506c0*/  LOP3.LUT R17, R38.reuse, 0x1, RZ, 0xc0, !PT ;  /* 0x0000000126117812 */ /* 0x040fe200078ec0ff */
[----:B------:R-:W-:Y:S01]  /*506d0*/  BSSY.RECONVERGENT B0, `(.L_x_994) ;  /* 0x0000051000007945 */ /* 0x000fe20003800200 */
[----:B------:R-:W-:Y:S02]  /*506e0*/  IMAD.MOV.U32 R40, RZ, RZ, R18 ;  /* 0x000000ffff287224 */ /* 0x000fe400078e0012 */
[----:B------:R-:W-:Y:S01]  /*506f0*/  FFMA R16, R15, R20, -0.0013887860113754868507 ;  /* 0xbab607ed0f107423 */ /* 0x000fe20000000014 */
[----:B------:R-:W-:Y:S02]  /*50700*/  ISETP.NE.U32.AND P0, PT, R17, 0x1, PT ;  /* 0x000000011100780c */ /* 0x000fe40003f05070 */
[----:B------:R-:W-:Y:S02]  /*50710*/  IADD3 R17, PT, PT, R38, 0x1, RZ ;  /* 0x0000000126117810 */ /* 0x000fe40007ffe0ff */
        /* <DEDUP_REMOVED lines=12> */
[----:B------:R-:W-:Y:S01]  /*507e0*/  FMUL R17, R14, R21 ;  /* 0x000000150e117220 */ /* 0x000fe20000400000 */
[----:B------:R-:W-:Y:S02]  /*507f0*/  FFMA R14, R13, -0.89999997615814208984, R34 ;  /* 0xbf6666660d0e7823 */ /* 0x000fe40000000022 */
[C---:B------:R-:W-:Y:S01]  /*50800*/  FMUL R16, R26.reuse, R15 ;  /* 0x0000000f1a107220 */ /* 0x040fe20000400000 */
[C---:B------:R-:W-:Y:S01]  /*50810*/  FMUL R17, R26.reuse, R17 ;  /* 0x000000111a117220 */ /* 0x040fe20000400000 */
[-C--:B------:R-:W-:Y:S02]  /*50820*/  FMUL R26, R26, R39.reuse ;  /* 0x000000271a1a7220 */ /* 0x080fe40000400000 */
        /* <DEDUP_REMOVED lines=15> */
.L_x_996:
        /* <DEDUP_REMOVED lines=44> */
.L_x_995:
[----:B------:R-:W-:Y:S05]  /*50be0*/  BSYNC.RECONVERGENT B0 ;  /* 0x0000000000007941 */ /* 0x000fea0003800200 */
.L_x_994:
        /* <DEDUP_REMOVED lines=29> */
.L_x_999:
        /* <DEDUP_REMOVED lines=35> */
[----:B------:R-:W-:Y:S02]  /*50ff0*/  LOP3.LUT R15, R16, R36, RZ, 0x3c, !PT ;  /* 0x00000024100f7212 */ /* 0x000fe400078e3cff */
[----:B------:R-:W-:Y:S02]  /*51000*/  LOP3.LUT R23, R36, R23, RZ, 0x3c, !PT ;  /* 0x0000001724177212 */ /* 0x000fe400078e3cff */
[----:B------:R-:W-:Y:S02]  /*51010*/  IADD3 R19, PT, PT, -R18, RZ, RZ ;  /* 0x000000ff12137210 */ /* 0x000fe40007ffe1ff */
[----:B------:R-:W0:Y:S01]  /*51020*/  I2F.F64.S64 R14, R14 ;  /* 0x0000000e000e7312 */ /* 0x000e220000301c00 */
[----:B------:R-:W-:-:S02]  /*51030*/  ISETP.GE.AND P0, PT, R23, RZ, PT ;  /* 0x000000ff1700720c */ /* 0x000fc40003f06270 */
[----:B------:R-:W-:Y:S01]  /*51040*/  @!P1 IMAD.MOV.U32 R18, RZ, RZ, R19 ;  /* 0x000000ffff129224 */ /* 0x000fe200078e0013 */
[----:B0-----:R-:W-:-:S10]  /*51050*/  DMUL R16, R14, UR12 ;  /* 0x0000000c0e107c28 */ /* 0x001fd40008000000 */
[----:B------:R-:W0:Y:S02]  /*51060*/  F2F.F32.F64 R16, R16 ;  /* 0x0000001000107310 */ /* 0x000e240000301000 */
[----:B0-----:R-:W-:-:S07]  /*51070*/  FSEL R19, -R16, R16, !P0 ;  /* 0x0000001010137208 */ /* 0x001fce0004000100 */
.L_x_998:
[----:B------:R-:W-:Y:S05]  /*51080*/  BSYNC.RECONVERGENT B0 ;  /* 0x0000000000007941 */ /* 0x000fea0003800200 */
.L_x_997:
        /* <DEDUP_REMOVED lines=73> */
[----:B------:R-:W-:Y:S01]  /*51520*/  FFMA R15, R2, 2, R15 ;  /* 0x40000000020f7823 */ /* 0x000fe2000000000f */
[----:B0-----:R-:W-:Y:S01]  /*51530*/  FADD R2, R12, -R19 ;  /* 0x800000130c027221 */ /* 0x001fe20000000000 */
[----:B------:R-:W-:-:S03]  /*51540*/  FSETP.GT.AND P2, PT, R19, RZ, PT ;  /* 0x000000ff1300720b */ /* 0x000fc60003f44000 */
[----:B------:R-:W-:Y:S01]  /*51550*/  FADD R2, R2, R15 ;  /* 0x0000000f02027221 */ /* 0x000fe20000000000 */
[----:B------:R-:W-:Y:S01]  /*51560*/  SEL R14, RZ, 0x83000000, P2 ;  /* 0x83000000ff0e7807 */ /* 0x000fe20001000000 */
[----:B------:R-:W0:Y:S01]  /*51570*/  F2I.NTZ R15, R12 ;  /* 0x0000000c000f7305 */ /* 0x000e220000203100 */
[----:B------:R-:W-:Y:S01]  /*51580*/  FSETP.GEU.AND P2, PT, R12, RZ, PT ;  /* 0x000000ff0c00720b */ /* 0x000fe20003f4e000 */
[----:B------:R-:W-:Y:S01]  /*51590*/  FFMA R17, R2, R17, 0.0013391353422775864601 ;  /* 0x3aaf85ed02117423 */ /* 0x000fe20000000011 */
[----:B------:R-:W-:-:S03]  /*515a0*/  IADD3 R16, PT, PT, R14, 0x7f000000, RZ ;  /* 0x7f0000000e107810 */ /* 0x000fc60007ffe0ff */
[----:B------:R-:W-:-:S04]  /*515b0*/  FFMA R17, R2, R17, 0.0096188392490148544312 ;  /* 0x3c1d985602117423 */ /* 0x000fc80000000011 */
[----:B------:R-:W-:-:S04]  /*515c0*/  FFMA R17, R2, R17, 0.055503588169813156128 ;  /* 0x3d6357bb02117423 */ /* 0x000fc80000000011 */
[C---:B------:R-:W-:Y:S01]  /*515d0*/  FFMA R17, R2.reuse, R17, 0.24022644758224487305 ;  /* 0x3e75fdec02117423 */ /* 0x040fe20000000011 */
[----:B0-----:R-:W-:Y:S02]  /*515e0*/  LEA R15, R15, -R14, 0x17 ;  /* 0x8000000e0f0f7211 */ /* 0x001fe400078eb8ff */
[----:B------:R-:W-:Y:S01]  /*515f0*/  FSEL R14, RZ, +INF , !P2 ;  /* 0x7f800000ff0e7808 */ /* 0x000fe20005000000 */
[----:B------:R-:W-:-:S04]  /*51600*/  FFMA R17, R2, R17, 0.69314718246459960938 ;  /* 0x3f31721802117423 */ /* 0x000fc80000000011 */
[----:B------:R-:W-:Y:S01]  /*51610*/  FFMA R17, R2, R17, 1 ;  /* 0x3f80000002117423 */ /* 0x000fe20000000011 */
[----:B------:R-:W-:-:S03]  /*51620*/  @!P0 FADD R2, R32, R32 ;  /* 0x0000002020028221 */ /* 0x000fc60000000000 */
[----:B------:R-:W-:-:S04]  /*51630*/  FMUL R16, R16, R17 ;  /* 0x0000001110107220 */ /* 0x000fc80000400000 */
[----:B------:R-:W-:Y:S01]  /*51640*/  @!P3 FMUL R14, R15, R16 ;  /* 0x000000100f0eb220 */ /* 0x000fe20000400000 */
[----:B------:R-:W-:-:S07]  /*51650*/  @!P0 LOP3.LUT R14, R2, 0x7fffffff, RZ, 0xc0, !PT ;  /* 0x7fffffff020e8812 */ /* 0x000fce00078ec0ff */
.L_x_1003:
[----:B------:R-:W-:Y:S05]  /*51660*/  BSYNC.RECONVERGENT B0 ;  /* 0x0000000000007941 */ /* 0x000fea0003800200 */
.L_x_1002:
        /* <DEDUP_REMOVED lines=17> */
.L_x_1007:
[----:B------:R-:W-:Y:S05]  /*51780*/  BSYNC.RECONVERGENT B4 ;  /* 0x0000000000047941 */ /* 0x000fea0003800200 */
.L_x_1006:
[----:B------:R-:W-:-:S07]  /*51790*/  MOV R17, R2 ;  /* 0x0000000200117202 */ /* 0x000fce0000000f00 */
.L_x_1005:
[----:B------:R-:W-:Y:S05]  /*517a0*/  BSYNC.RECONVERGENT B3 ;  /* 0x0000000000037941 */ /* 0x000fea0003800200 */
.L_x_1004:
[----:B------:R-:W-:Y:S01]  /*517b0*/  FMUL R2, RZ, R17 ;  /* 0x00000011ff027220 */ /* 0x000fe20000400000 */
[----:B------:R-:W-:Y:S01]  /*517c0*/  FMUL R17, R17, 0.63661974668502807617 ;  /* 0x3f22f98311117820 */ /* 0x000fe20000400000 */
[----:B------:R-:W-:Y:S02]  /*517d0*/  FMUL R15, R14, 0.63661974668502807617 ;  /* 0x3f22f9830e0f7820 */ /* 0x000fe40000400000 */
[----:B------:R-:W-:Y:S01]  /*517e0*/  FMUL R19, R2, 0.63661974668502807617 ;  /* 0x3f22f98302137820 */ /* 0x000fe20000400000 */
[----:B------:R-:W-:-:S03]  /*517f0*/  FFMA R17, RZ, R14, R17 ;  /* 0x0000000eff117223 */ /* 0x000fc60000000011 */
[----:B------:R-:W-:Y:S01]  /*51800*/  FFMA R14, RZ, R14, R19 ;  /* 0x0000000eff0e7223 */ /* 0x000fe20000000013 */
[----:B------:R-:W-:Y:S06]  /*51810*/  BRA `(.L_x_1008) ;  /* 0x00000004009c7947 */ /* 0x000fec0003800000 */
.L_x_1001:
        /* <DEDUP_REMOVED lines=70> */
.L_x_1010:
[----:B------:R-:W-:Y:S05]  /*51c80*/  BSYNC.RECONVERGENT B0 ;  /* 0x0000000000007941 */ /* 0x000fea0003800200 */
.L_x_1009:
        /* <DEDUP_REMOVED lines=17> */
.L_x_1013:
[----:B------:R-:W-:Y:S05]  /*51da0*/  BSYNC.RECONVERGENT B4 ;  /* 0x0000000000047941 */ /* 0x000fea0003800200 */
.L_x_1012:
[----:B------:R-:W-:Y:S05]  /*51db0*/  BSYNC.RECONVERGENT B3 ;  /* 0x0000000000037941 */ /* 0x000fea0003800200 */
.L_x_1011:
        /* <DEDUP_REMOVED lines=13> */
.L_x_1008:
[----:B------:R-:W-:Y:S05]  /*51e90*/  BSYNC.RECONVERGENT B2 ;  /* 0x0000000000027941 */ /* 0x000fea0003800200 */
.L_x_1000:
[C---:B------:R-:W-:Y:S01]  /*51ea0*/  FMUL R2, R15.reuse, 0.63661974668502807617 ;  /* 0x3f22f9830f027820 */ /* 0x040fe20000400000 */
[----:B------:R-:W-:Y:S01]  /*51eb0*/  FSETP.GE.AND P0, PT, |R15|, 105615, PT ;  /* 0x47ce47800f00780b */ /* 0x000fe20003f06200 */
[----:B------:R-:W-:Y:S01]  /*51ec0*/  BSSY.RECONVERGENT B0, `(.L_x_1014) ;  /* 0x0000042000007945 */ /* 0x000fe20003800200 */
[----:B------:R-:W-:Y:S01]  /*51ed0*/  FADD R43, R45, -R34 ;  /* 0x800000222d2b7221 */ /* 0x000fe20000000000 */
[----:B------:R-:W-:Y:S02]  /*51ee0*/  FADD R41, -R44, R45 ;  /* 0x0000002d2c297221 */ /* 0x000fe40000000100 */
        /* <DEDUP_REMOVED lines=19> */
.L_x_1016:
        /* <DEDUP_REMOVED lines=33> */
[----:B------:R-:W-:Y:S02]  /*52230*/  LEA.HI R2, R12, R37, RZ, 0x1 ;  /* 0x000000250c027211 */ /* 0x000fe400078f08ff */
[C---:B------:R-:W-:Y:S02]  /*52240*/  LOP3.LUT R18, R16.reuse, R19, RZ, 0x3c, !PT ;  /* 0x0000001310127212 */ /* 0x040fe400078e3cff */
[----:B------:R-:W-:Y:S02]  /*52250*/  LOP3.LUT R19, R16, R12, RZ, 0x3c, !PT ;  /* 0x0000000c10137212 */ /* 0x000fe400078e3cff */
[----:B------:R-:W-:Y:S02]  /*52260*/  LOP3.LUT R16, R12, R15, RZ, 0x3c, !PT ;  /* 0x0000000f0c107212 */ /* 0x000fe400078e3cff */
[----:B------:R-:W-:Y:S02]  /*52270*/  IADD3 R12, PT, PT, -R2, RZ, RZ ;  /* 0x000000ff020c7210 */ /* 0x000fe40007ffe1ff */
[----:B------:R-:W1:Y:S01]  /*52280*/  I2F.F64.S64 R18, R18 ;  /* 0x0000001200127312 */ /* 0x000e620000301c00 */
[----:B------:R-:W-:-:S02]  /*52290*/  ISETP.GE.AND P1, PT, R16, RZ, PT ;  /* 0x000000ff1000720c */ /* 0x000fc40003f26270 */
[----:B------:R-:W-:Y:S01]  /*522a0*/  @!P0 MOV R2, R12 ;  /* 0x0000000c00028202 */ /* 0x000fe20000000f00 */
[----:B-1----:R-:W-:-:S10]  /*522b0*/  DMUL R20, R18, UR12 ;  /* 0x0000000c12147c28 */ /* 0x002fd40008000000 */
[----:B------:R-:W1:Y:S02]  /*522c0*/  F2F.F32.F64 R20, R20 ;  /* 0x0000001400147310 */ /* 0x000e640000301000 */
[----:B01----:R-:W-:-:S07]  /*522d0*/  FSEL R12, -R20, R20, !P1 ;  /* 0x00000014140c7208 */ /* 0x003fce0004800100 */
.L_x_1015:
[----:B------:R-:W-:Y:S05]  /*522e0*/  BSYNC.RECONVERGENT B0 ;  /* 0x0000000000007941 */ /* 0x000fea0003800200 */
.L_x_1014:
        /* <DEDUP_REMOVED lines=12> */
[----:B------:R-:W-:Y:S02]  /*523b0*/  FSEL R2, -R16, -0.16666662693023681641, !P0 ;  /* 0xbe2aaaa810027808 */ /* 0x000fe40004000100 */
[----:B------:R-:W-:Y:S01]  /*523c0*/  FSETP.GE.AND P0, PT, |R15|, 105615, PT ;  /* 0x47ce47800f00780b */ /* 0x000fe20003f06200 */
[C---:B------:R-:W-:Y:S01]  /*523d0*/  FFMA R21, R18.reuse, R19, R21 ;  /* 0x0000001312157223 */ /* 0x040fe20000000015 */
[----:B------:R-:W-:-:S03]  /*523e0*/  FFMA R19, R18, R40, RZ ;  /* 0x0000002812137223 */ /* 0x000fc600000000ff */
        /* <DEDUP_REMOVED lines=17> */
.L_x_1019:
        /* <DEDUP_REMOVED lines=33> */
[----:B0-----:R-:W-:Y:S02]  /*52710*/  LOP3.LUT R38, R12, R15, RZ, 0x3c, !PT ;  /* 0x0000000f0c267212 */ /* 0x001fe400078e3cff */
        /* <DEDUP_REMOVED lines=10> */
.L_x_1018:
[----:B------:R-:W-:Y:S05]  /*527c0*/  BSYNC.RECONVERGENT B0 ;  /* 0x0000000000007941 */ /* 0x000fea0003800200 */
.L_x_1017:
        /* <DEDUP_REMOVED lines=8> */
[----:B------:R-:W-:Y:S01]  /*52850*/  LOP3.LUT P1, RZ, R2, 0x2, RZ, 0xc0, !PT ;  /* 0x0000000202ff7812 */ /* 0x000fe2000782c0ff */
[----:B------:R-:W-:Y:S01]  /*52860*/  FADD R58, R34, R13 ;  /* 0x0000000d223a7221 */ /* 0x000fe20000000000 */
        /* <DEDUP_REMOVED lines=8> */
[----:B------:R-:W-:Y:S01]  /*528f0*/  FFMA R18, R12, R21, R18 ;  /* 0x000000150c127223 */ /* 0x000fe20000000012 */
[----:B------:R-:W-:-:S03]  /*52900*/  MOV R12, R49 ;  /* 0x00000031000c7202 */ /* 0x000fc60000000f00 */
[----:B------:R-:W-:-:S04]  /*52910*/  FFMA R2, R19, R18, R2 ;  /* 0x0000001213027223 */ /* 0x000fc80000000002 */
[----:B------:R-:W-:-:S04]  /*52920*/  @P1 FADD R2, RZ, -R2 ;  /* 0x80000002ff021221 */ /* 0x000fc80000000000 */
[C---:B------:R-:W-:Y:S01]  /*52930*/  FMUL R21, R2.reuse, R17 ;  /* 0x0000001102157220 */ /* 0x040fe20000400000 */
        /* <DEDUP_REMOVED lines=13> */
.L_x_1022:
        /* <DEDUP_REMOVED lines=44> */
.L_x_1021:
[----:B------:R-:W-:Y:S05]  /*52cd0*/  BSYNC.RECONVERGENT B0 ;  /* 0x0000000000007941 */ /* 0x000fea0003800200 */
.L_x_1020:
        /* <DEDUP_REMOVED lines=15> */
[----:B------:R-:W-:-:S03]  /*52dd0*/  IMAD.MOV.U32 R2, RZ, RZ, R49 ;  /* 0x000000ffff027224 */ /* 0x000fc600078e0031 */
        /* <DEDUP_REMOVED lines=14> */
.L_x_1025:
        /* <DEDUP_REMOVED lines=35> */
[C---:B------:R-:W-:Y:S02]  /*530f0*/  LEA.HI R51, R2.reuse, R51, RZ, 0x1 ;  /* 0x0000003302337211 */ /* 0x040fe400078f08ff */
[----:B0-----:R-:W-:Y:S02]  /*53100*/  LOP3.LUT R53, R2, R15, RZ, 0x3c, !PT ;  /* 0x0000000f02357212 */ /* 0x001fe400078e3cff */
[----:B------:R-:W0:Y:S01]  /*53110*/  I2F.F64.S64 R12, R12 ;  /* 0x0000000c000c7312 */ /* 0x000e220000301c00 */
[----:B------:R-:W-:Y:S02]  /*53120*/  IADD3 R2, PT, PT, -R51, RZ, RZ ;  /* 0x000000ff33027210 */ /* 0x000fe40007ffe1ff */
[----:B------:R-:W-:Y:S02]  /*53130*/  ISETP.GE.AND P0, PT, R53, RZ, PT ;  /* 0x000000ff3500720c */ /* 0x000fe40003f06270 */
[----:B------:R-:W-:Y:S01]  /*53140*/  @!P1 MOV R51, R2 ;  /* 0x0000000200339202 */ /* 0x000fe20000000f00 */
[----:B0-----:R-:W-:-:S10]  /*53150*/  DMUL R18, R12, UR12 ;  /* 0x0000000c0c127c28 */ /* 0x001fd40008000000 */
[----:B------:R-:W0:Y:S02]  /*53160*/  F2F.F32.F64 R18, R18 ;  /* 0x0000001200127310 */ /* 0x000e240000301000 */
[----:B0-----:R-:W-:-:S07]  /*53170*/  FSEL R2, -R18, R18, !P0 ;  /* 0x0000001212027208 */ /* 0x001fce0004000100 */
.L_x_1024:
[----:B------:R-:W-:Y:S05]  /*53180*/  BSYNC.RECONVERGENT B0 ;  /* 0x0000000000007941 */ /* 0x000fea0003800200 */
.L_x_1023:
        /* <DEDUP_REMOVED lines=15> */
[----:B------:R-:W-:Y:S01]  /*53280*/  FFMA R18, R12, R19, R18 ;  /* 0x000000130c127223 */ /* 0x000fe20000000012 */
[----:B------:R-:W-:-:S03]  /*53290*/  MOV R12, R49 ;  /* 0x00000031000c7202 */ /* 0x000fc60000000f00 */
[----:B------:R-:W-:Y:S01]  /*532a0*/  FFMA R2, R13, R18, R2 ;  /* 0x000000120d027223 */ /* 0x000fe20000000002 */
[----:B------:R-:W-:-:S03]  /*532b0*/  FADD R18, -R47, R34 ;  /* 0x000000222f127221 */ /* 0x000fc60000000100 */
[----:B------:R-:W-:-:S04]  /*532c0*/  @P1 FADD R2, RZ, -R2 ;  /* 0x80000002ff021221 */ /* 0x000fc80000000000 */
[C---:B------:R-:W-:Y:S01]  /*532d0*/  FMUL R13, R2.reuse, R17 ;  /* 0x00000011020d7220 */ /* 0x040fe20000400000 */
[----:B------:R-:W-:-:S03]  /*532e0*/  FMUL R19, R2, R14 ;  /* 0x0000000e02137220 */ /* 0x000fc60000400000 */
[C---:B------:R-:W-:Y:S01]  /*532f0*/  FMUL R13, R44.reuse, R13 ;  /* 0x0000000d2c0d7220 */ /* 0x040fe20000400000 */
[----:B------:R-:W-:-:S03]  /*53300*/  FMUL R2, R44, R19 ;  /* 0x000000132c027220 */ /* 0x000fc60000400000 */
[----:B------:R-:W-:Y:S01]  /*53310*/  FFMA R19, R58, R39, R13 ;  /* 0x000000273a137223 */ /* 0x000fe2000000000d */
        /* <DEDUP_REMOVED lines=13> */
.L_x_1028:
        /* <DEDUP_REMOVED lines=44> */
.L_x_1027:
[----:B------:R-:W-:Y:S05]  /*536b0*/  BSYNC.RECONVERGENT B0 ;  /* 0x0000000000007941 */ /* 0x000fea0003800200 */
.L_x_1026:
[----:B------:R-:W-:Y:S01]  /*536c0*/  FMUL R2, R12, R12 ;  /* 0x0000000c0c027220 */ /* 0x000fe20000400000 */
[C---:B------:R-:W-:Y:S01]  /*536d0*/  LOP3.LUT R13, R60.reuse, 0x1, RZ, 0xc0, !PT ;  /* 0x000000013c0d7812 */ /* 0x040fe200078ec0ff */
[----:B------:R-:W-:Y:S01]  /*536e0*/  BSSY.RECONVERGENT B0, `(.L_x_1029) ;  /* 0x0000047000007945 */ /* 0x000fe20003800200 */
[----:B------:R-:W-:Y:S01]  /*536f0*/  IADD3 R53, PT, PT, R60, 0x1, RZ ;  /* 0x000000013c357810 */ /* 0x000fe20007ffe0ff */
[----:B------:R-:W-:Y:S01]  /*53700*/  FFMA R51, R2, R37, -0.0013887860113754868507 ;  /* 0xbab607ed02337423 */ /* 0x000fe20000000025 */
[----:B------:R-:W-:Y:S02]  /*53710*/  ISETP.NE.U32.AND P0, PT, R13, 0x1, PT ;  /* 0x000000010d00780c */ /* 0x000fe40003f05070 */
        /* <DEDUP_REMOVED lines=23> */
.L_x_1031:
        /* <DEDUP_REMOVED lines=44> */
.L_x_1030:
[----:B------:R-:W-:Y:S05]  /*53b50*/  BSYNC.RECONVERGENT B0 ;  /* 0x0000000000007941 */ /* 0x000fea0003800200 */
.L_x_1029:
[----:B------:R-:W-:Y:S01]  /*53b60*/  UMOV UR12, 0x54442d18 ;  /* 0x54442d18000c7882 */ /* 0x000fe20000000000 */
[----:B------:R-:W-:Y:S01]  /*53b70*/  UMOV UR13, 0x3ff921fb ;  /* 0x3ff921fb000d7882 */ /* 0x000fe20000000000 */
[----:B------:R-:W-:Y:S01]  /*53b80*/  FADD R15, -R32, 3.1415927410125732422 ;  /* 0x40490fdb200f7421 */ /* 0x000fe20000000100 */
[----:B------:R-:W-:Y:S01]  /*53b90*/  DSETP.GT.AND P0, PT, R10, UR12, PT ;  /* 0x0000000c0a007e2a */ /* 0x000fe2000bf04000 */
[----:B------:R-:W-:Y:S01]  /*53ba0*/  IMAD.MOV.U32 R58, RZ, RZ, 0x3a2c32e4 ;  /* 0x3a2c32e4ff3a7424 */ /* 0x000fe200078e00ff */
[----:B------:R-:W-:Y:S01]  /*53bb0*/  LOP3.LUT P2, RZ, R46, 0x2, RZ, 0xc0, !PT ;  /* 0x000000022eff7812 */ /* 0x000fe2000784c0ff */
[----:B------:R-:W-:Y:S03]  /*53bc0*/  BSSY.RECONVERGENT B0, `(.L_x_1032) ;  /* 0x0000058000007945 */ /* 0x000fe60003800200 */
[----:B------:R-:W-:-:S04]  /*53bd0*/  FSEL R15, R15, R32, P0 ;  /* 0x000000200f0f7208 */ /* 0x000fc80000000000 */
[C---:B------:R-:W-:Y:S01]  /*53be0*/  FSETP.GEU.AND P0, PT, |R15|.reuse, 1.175494350822287508e-38, PT ;  /* 0x008000000f00780b */ /* 0x040fe20003f0e200 */
[----:B------:R-:W-:-:S03]  /*53bf0*/  FMUL R2, |R15|, 16777216 ;  /* 0x4b8000000f027820 */ /* 0x000fc60000400200 */
[----:B------:R-:W-:Y:S02]  /*53c00*/  FSEL R51, RZ, -24, P0 ;  /* 0xc1c00000ff337808 */ /* 0x000fe40000000000 */
[----:B------:R-:W-:-:S04]  /*53c10*/  FSEL R2, R2, |R15|, !P0 ;  /* 0x4000000f02027208 */ /* 0x000fc80004000000 */
[----:B------:R-:W-:-:S04]  /*53c20*/  IADD3 R10, PT, PT, R2, -0x3f3504f3, RZ ;  /* 0xc0cafb0d020a7810 */ /* 0x000fc80007ffe0ff */
[----:B------:R-:W-:-:S04]  /*53c30*/  LOP3.LUT R11, R10, 0xff800000, RZ, 0xc0, !PT ;  /* 0xff8000000a0b7812 */ /* 0x000fc800078ec0ff */
[----:B------:R-:W-:-:S05]  /*53c40*/  IADD3 R2, PT, PT, R2, -R11, RZ ;  /* 0x8000000b02027210 */ /* 0x000fca0007ffe0ff */
        /* <DEDUP_REMOVED lines=27> */
[----:B------:R-:W-:Y:S01]  /*53e00*/  FADD R10, -R2, R11 ;  /* 0x0000000b020a7221 */ /* 0x000fe20000000100 */
[----:B------:R-:W-:Y:S02]  /*53e10*/  FMUL R2, R49, R49 ;  /* 0x0000003131027220 */ /* 0x000fe40000400000 */
[----:B------:R-:W0:Y:S01]  /*53e20*/  FRND R13, R12 ;  /* 0x0000000c000d7307 */ /* 0x000e220000201000 */
[----:B------:R-:W-:Y:S01]  /*53e30*/  FADD R10, R51, -R10 ;  /* 0x8000000a330a7221 */ /* 0x000fe20000000000 */
[----:B------:R-:W-:Y:S01]  /*53e40*/  FFMA R51, R11, 3, -R12 ;  /* 0x404000000b337823 */ /* 0x000fe2000000080c */
[----:B------:R-:W-:-:S03]  /*53e50*/  FFMA R37, R2, R37, -0.0013887860113754868507 ;  /* 0xbab607ed02257423 */ /* 0x000fc60000000025 */
[----:B------:R-:W-:Y:S01]  /*53e60*/  FFMA R50, R10, 3, R51 ;  /* 0x404000000a327823 */ /* 0x000fe20000000033 */
[----:B------:R-:W-:-:S04]  /*53e70*/  LOP3.LUT R51, R46, 0x1, RZ, 0xc0, !PT ;  /* 0x000000012e337812 */ /* 0x000fc800078ec0ff */
[----:B------:R-:W-:Y:S01]  /*53e80*/  ISETP.NE.U32.AND P1, PT, R51, 0x1, PT ;  /* 0x000000013300780c */ /* 0x000fe20003f25070 */
[----:B0-----:R-:W-:-:S03]  /*53e90*/  FADD R55, R12, -R13 ;  /* 0x8000000d0c377221 */ /* 0x001fc60000000000 */
[----:B------:R-:W-:Y:S02]  /*53ea0*/  FSEL R37, R37, -0.00019574658654164522886, !P1 ;  /* 0xb94d415325257808 */ /* 0x000fe40004800000 */
[----:B------:R-:W-:Y:S01]  /*53eb0*/  FSEL R51, R36, 0.0083327032625675201416, !P1 ;  /* 0x3c0885e424337808 */ /* 0x000fe20004800000 */
[----:B------:R-:W-:Y:S01]  /*53ec0*/  FADD R50, R50, R55 ;  /* 0x0000003732327221 */ /* 0x000fe20000000000 */
[----:B------:R-:W-:Y:S01]  /*53ed0*/  FSEL R49, R49, 1, P1 ;  /* 0x3f80000031317808 */ /* 0x000fe20000800000 */
[----:B------:R-:W0:Y:S01]  /*53ee0*/  F2I.NTZ R36, R12 ;  /* 0x0000000c00247305 */ /* 0x000e220000203100 */
[----:B------:R-:W-:Y:S01]  /*53ef0*/  FSETP.GT.AND P0, PT, R13, RZ, PT ;  /* 0x000000ff0d00720b */ /* 0x000fe20003f04000 */
[----:B------:R-:W-:Y:S01]  /*53f00*/  FFMA R37, R2, R37, R51 ;  /* 0x0000002502257223 */ /* 0x000fe20000000033 */
[----:B------:R-:W-:Y:S01]  /*53f10*/  FFMA R53, R50, R53, 0.0013391353422775864601 ;  /* 0x3aaf85ed32357423 */ /* 0x000fe20000000035 */
[----:B------:R-:W-:Y:S02]  /*53f20*/  FSEL R51, -R16, -0.16666662693023681641, !P1 ;  /* 0xbe2aaaa810337808 */ /* 0x000fe40004800100 */
[----:B------:R-:W-:Y:S01]  /*53f30*/  SEL R13, RZ, 0x83000000, P0 ;  /* 0x83000000ff0d7807 */ /* 0x000fe20000000000 */
[----:B------:R-:W-:Y:S01]  /*53f40*/  FFMA R53, R50, R53, 0.0096188392490148544312 ;  /* 0x3c1d985632357423 */ /* 0x000fe20000000035 */
[----:B------:R-:W-:Y:S01]  /*53f50*/  FSETP.GT.AND P0, PT, |R12|, 152, PT ;  /* 0x431800000c00780b */ /* 0x000fe20003f04200 */
[C---:B------:R-:W-:Y:S01]  /*53f60*/  FFMA R37, R2.reuse, R37, R51 ;  /* 0x0000002502257223 */ /* 0x040fe20000000033 */
[----:B------:R-:W-:Y:S01]  /*53f70*/  FFMA R2, R2, R49, RZ ;  /* 0x0000003102027223 */ /* 0x000fe200000000ff */
[----:B------:R-:W-:Y:S01]  /*53f80*/  FFMA R53, R50, R53, 0.055503588169813156128 ;  /* 0x3d6357bb32357423 */ /* 0x000fe20000000035 */
[----:B------:R-:W-:-:S02]  /*53f90*/  IADD3 R16, PT, PT, R13, 0x7f000000, RZ ;  /* 0x7f0000000d107810 */ /* 0x000fc40007ffe0ff */
[----:B------:R-:W-:Y:S01]  /*53fa0*/  FFMA R2, R2, R37, R49 ;  /* 0x0000002502027223 */ /* 0x000fe20000000031 */
[----:B------:R-:W-:Y:S01]  /*53fb0*/  FFMA R53, R50, R53, 0.24022644758224487305 ;  /* 0x3e75fdec32357423 */ /* 0x000fe20000000035 */
[----:B0-----:R-:W-:Y:S01]  /*53fc0*/  LEA R13, R36, -R13, 0x17 ;  /* 0x8000000d240d7211 */ /* 0x001fe200078eb8ff */
[----:B------:R-:W-:Y:S02]  /*53fd0*/  HFMA2 R37, -RZ, RZ, 1.875, 0 ;  /* 0x3f800000ff257431 */ /* 0x000fe400000001ff */
[----:B------:R-:W-:Y:S01]  /*53fe0*/  @P2 FADD R2, RZ, -R2 ;  /* 0x80000002ff022221 */ /* 0x000fe20000000000 */
[----:B------:R-:W-:Y:S01]  /*53ff0*/  FSETP.NEU.AND P2, PT, R15, 1, PT ;  /* 0x3f8000000f00780b */ /* 0x000fe20003f4d000 */
[----:B------:R-:W-:Y:S01]  /*54000*/  FFMA R53, R50, R53, 0.69314718246459960938 ;  /* 0x3f31721832357423 */ /* 0x000fe20000000035 */
[----:B------:R-:W-:Y:S01]  /*54010*/  FSETP.GEU.AND P1, PT, R12, RZ, PT ;  /* 0x000000ff0c00720b */ /* 0x000fe20003f2e000 */
[----:B------:R-:W-:Y:S02]  /*54020*/  FMUL R17, R2, -R17 ;  /* 0x8000001102117220 */ /* 0x000fe40000400000 */
[----:B------:R-:W-:-:S04]  /*54030*/  FFMA R53, R50, R53, 1 ;  /* 0x3f80000032357423 */ /* 0x000fc80000000035 */
[----:B------:R-:W-:-:S04]  /*54040*/  FMUL R16, R53, R16 ;  /* 0x0000001035107220 */ /* 0x000fc80000400000 */
[----:B------:R-:W-:Y:S01]  /*54050*/  FMUL R13, R16, R13 ;  /* 0x0000000d100d7220 */ /* 0x000fe20000400000 */
[----:B------:R-:W-:Y:S01]  /*54060*/  FMUL R16, R2, -R14 ;  /* 0x8000000e02107220 */ /* 0x000fe20000400000 */
        /* <DEDUP_REMOVED lines=13> */
.L_x_1033:
[----:B------:R-:W-:Y:S05]  /*54140*/  BSYNC.RECONVERGENT B0 ;  /* 0x0000000000007941 */ /* 0x000fea0003800200 */
.L_x_1032:
[----:B------:R-:W0:Y:S01]  /*54150*/  F2F.F64.F32 R12, R32 ;  /* 0x00000020000c7310 */ /* 0x000e220000201800 */
[----:B------:R-:W-:Y:S01]  /*54160*/  FSETP.NEU.AND P1, PT, R15, RZ, PT ;  /* 0x000000ff0f00720b */ /* 0x000fe20003f2d000 */
[----:B------:R-:W-:Y:S01]  /*54170*/  BSSY.RECONVERGENT B2, `(.L_x_1034) ;  /* 0x0000013000027945 */ /* 0x000fe20003800200 */
[----:B0-----:R-:W-:Y:S01]  /*54180*/  DSETP.GT.AND P0, PT, R12, UR12, PT ;  /* 0x0000000c0c007e2a */ /* 0x001fe2000bf04000 */
[----:B------:R-:W-:-:S05]  /*54190*/  MOV R13, RZ ;  /* 0x000000ff000d7202 */ /* 0x000fca0000000f00 */
[----:B------:R-:W-:-:S05]  /*541a0*/  FSEL R14, -R14, 1, P0 ;  /* 0x3f8000000e0e7808 */ /* 0x000fca0000000100 */
        /* <DEDUP_REMOVED lines=14> */
.L_x_1036:
[----:B------:R-:W-:Y:S05]  /*54290*/  BSYNC.RECONVERGENT B3 ;  /* 0x0000000000037941 */ /* 0x000fea0003800200 */
.L_x_1035:
[----:B------:R-:W-:Y:S05]  /*542a0*/  BSYNC.RECONVERGENT B2 ;  /* 0x0000000000027941 */ /* 0x000fea0003800200 */
.L_x_1034:
[----:B------:R-:W-:Y:S01]  /*542b0*/  FMUL R2, R11, 2 ;  /* 0x400000000b027820 */ /* 0x000fe20000400000 */
[----:B------:R-:W-:Y:S01]  /*542c0*/  HFMA2 R51, -RZ, RZ, 0.64013671875, -15.109375 ;  /* 0x391fcb8eff337431 */ /* 0x000fe200000001ff */
[----:B------:R-:W-:Y:S01]  /*542d0*/  FSETP.NEU.AND P3, PT, R15, 1, PT ;  /* 0x3f8000000f00780b */ /* 0x000fe20003f6d000 */
[----:B------:R-:W-:Y:S01]  /*542e0*/  BSSY.RECONVERGENT B0, `(.L_x_1037) ;  /* 0x0000022000007945 */ /* 0x000fe20003800200 */
[----:B------:R-:W0:Y:S01]  /*542f0*/  FRND R49, R2 ;  /* 0x0000000200317307 */ /* 0x000e220000201000 */
[----:B------:R-:W-:Y:S01]  /*54300*/  FFMA R11, R11, 2, -R2 ;  /* 0x400000000b0b7823 */ /* 0x000fe20000000802 */
[----:B------:R-:W-:Y:S01]  /*54310*/  FSETP.GEU.AND P2, PT, R2, RZ, PT ;  /* 0x000000ff0200720b */ /* 0x000fe20003f4e000 */
[----:B------:R-:W-:Y:S01]  /*54320*/  FMUL R46, R13, R14 ;  /* 0x0000000e0d2e7220 */ /* 0x000fe20000400000 */
        /* <DEDUP_REMOVED lines=17> */
[----:B------:R-:W-:-:S03]  /*54440*/  IMAD.MOV.U32 R36, RZ, RZ, 0x3f800000 ;  /* 0x3f800000ff247424 */ /* 0x000fc600078e00ff */
        /* <DEDUP_REMOVED lines=11> */
.L_x_1038:
[----:B------:R-:W-:Y:S05]  /*54500*/  BSYNC.RECONVERGENT B0 ;  /* 0x0000000000007941 */ /* 0x000fea0003800200 */
.L_x_1037:
        /* <DEDUP_REMOVED lines=18> */
.L_x_1042:
[----:B------:R-:W-:Y:S05]  /*54630*/  BSYNC.RECONVERGENT B3 ;  /* 0x0000000000037941 */ /* 0x000fea0003800200 */
.L_x_1041:
[----:B------:R-:W-:-:S07]  /*54640*/  IMAD.MOV.U32 R49, RZ, RZ, R2 ;  /* 0x000000ffff317224 */ /* 0x000fce00078e0002 */
.L_x_1040:
[----:B------:R-:W-:Y:S05]  /*54650*/  BSYNC.RECONVERGENT B2 ;  /* 0x0000000000027941 */ /* 0x000fea0003800200 */
.L_x_1039:
[----:B------:R-:W-:Y:S01]  /*54660*/  FMUL R13, RZ, R36 ;  /* 0x00000024ff0d7220 */ /* 0x000fe20000400000 */
[----:B------:R-:W-:Y:S01]  /*54670*/  FMUL R50, RZ, R49 ;  /* 0x00000031ff327220 */ /* 0x000fe20000400000 */
[--C-:B------:R-:W-:Y:S01]  /*54680*/  FFMA R2, R46, -0.51602452993392944336, R11.reuse ;  /* 0xbf041a2f2e027823 */ /* 0x100fe2000000000b */
[----:B------:R-:W-:Y:S01]  /*54690*/  FMUL R46, R49, R14 ;  /* 0x0000000e312e7220 */ /* 0x000fe20000400000 */
[----:B------:R-:W-:Y:S01]  /*546a0*/  FMUL R12, RZ, R38 ;  /* 0x00000026ff0c7220 */ /* 0x000fe20000400000 */
[----:B------:R-:W-:Y:S01]  /*546b0*/  FFMA R10, R10, -0.51602452993392944336, R11 ;  /* 0xbf041a2f0a0a7823 */ /* 0x000fe2000000000b */
[--C-:B------:R-:W-:Y:S01]  /*546c0*/  FFMA R53, R50, 1.2158541679382324219, R13.reuse ;  /* 0x3f9ba11c32357823 */ /* 0x100fe2000000000d */
[----:B------:R-:W-:Y:S01]  /*546d0*/  FFMA R51, R46, 1.2158541679382324219, R13 ;  /* 0x3f9ba11c2e337823 */ /* 0x000fe2000000000d */
[--C-:B------:R-:W-:Y:S01]  /*546e0*/  FFMA R49, R17, -0.5, R12.reuse ;  /* 0xbf00000011317823 */ /* 0x100fe2000000000c */
[----:B------:R-:W-:Y:S01]  /*546f0*/  FFMA R17, R16, -0.5, R12 ;  /* 0xbf00000010117823 */ /* 0x000fe2000000000c */
[----:B------:R-:W-:Y:S01]  /*54700*/  FADD R12, R53, R10 ;  /* 0x0000000a350c7221 */ /* 0x000fe20000000000 */
[----:B------:R-:W-:Y:S01]  /*54710*/  FMUL R16, R32, 0.63661974668502807617 ;  /* 0x3f22f98320107820 */ /* 0x000fe20000400000 */
[C---:B------:R-:W-:Y:S01]  /*54720*/  FMUL R10, R47.reuse, R21 ;  /* 0x000000152f0a7220 */ /* 0x040fe20000400000 */
[----:B------:R-:W-:Y:S01]  /*54730*/  FMUL R20, R47, R20 ;  /* 0x000000142f147220 */ /* 0x000fe20000400000 */
[----:B------:R-:W-:Y:S01]  /*54740*/  FADD R2, R51, R2 ;  /* 0x0000000233027221 */ /* 0x000fe20000000000 */
[----:B------:R-:W-:Y:S01]  /*54750*/  FMUL R57, R37, 0.51602452993392944336 ;  /* 0x3f041a2f25397820 */ /* 0x000fe20000400000 */
[----:B------:R-:W-:Y:S01]  /*54760*/  FMUL R21, R38, -0.5 ;  /* 0xbf00000026157820 */ /* 0x000fe20000400000 */
[-C--:B------:R-:W-:Y:S01]  /*54770*/  FFMA R55, R43, R40.reuse, -R10 ;  /* 0x000000282b377223 */ /* 0x080fe2000000080a */
[-C--:B------:R-:W-:Y:S01]  /*54780*/  FFMA R53, R41, R40.reuse, -R20 ;  /* 0x0000002829357223 */ /* 0x080fe20000000814 */
[----:B------:R-:W-:Y:S01]  /*54790*/  FMUL R51, R47, -R40 ;  /* 0x800000282f337220 */ /* 0x000fe20000400000 */
[----:B------:R-:W-:Y:S01]  /*547a0*/  FMUL R39, R44, R39 ;  /* 0x000000272c277220 */ /* 0x000fe20000400000 */
[----:B------:R-:W-:Y:S01]  /*547b0*/  FFMA R10, R36, 1.2158541679382324219, -R57 ;  /* 0x3f9ba11c240a7823 */ /* 0x000fe20000000839 */
[-C--:B------:R-:W-:Y:S01]  /*547c0*/  FMUL R40, R21, R2.reuse ;  /* 0x0000000215287220 */ /* 0x080fe20000400000 */
[----:B------:R-:W0:Y:S01]  /*547d0*/  F2I.NTZ R16, R16 ;  /* 0x0000001000107305 */ /* 0x000e220000203100 */
[-C--:B------:R-:W-:Y:S01]  /*547e0*/  FMUL R57, R51, R2.reuse ;  /* 0x0000000233397220 */ /* 0x080fe20000400000 */
[----:B------:R-:W-:Y:S01]  /*547f0*/  FMUL R38, R39, R2 ;  /* 0x0000000227267220 */ /* 0x000fe20000400000 */
[C---:B------:R-:W-:Y:S01]  /*54800*/  FFMA R40, R10.reuse, R49, R40 ;  /* 0x000000310a287223 */ /* 0x040fe20000000028 */
[C---:B------:R-:W-:Y:S01]  /*54810*/  FADD R49, -R10.reuse, 1 ;  /* 0x3f8000000a317421 */ /* 0x040fe20000000100 */
[----:B------:R-:W-:Y:S01]  /*54820*/  FFMA R20, R10, R55, R57 ;  /* 0x000000370a147223 */ /* 0x000fe20000000039 */
[----:B------:R-:W-:Y:S01]  /*54830*/  FFMA R38, R19, R10, R38 ;  /* 0x0000000a13267223 */ /* 0x000fe20000000026 */
[-C--:B------:R-:W-:Y:S01]  /*54840*/  FMUL R55, R39, R12.reuse ;  /* 0x0000000c27377220 */ /* 0x080fe20000400000 */
[-C--:B------:R-:W-:Y:S01]  /*54850*/  FMUL R19, R51, R12.reuse ;  /* 0x0000000c33137220 */ /* 0x080fe20000400000 */
[----:B------:R-:W-:Y:S01]  /*54860*/  FMUL R50, R29, R49 ;  /* 0x000000311d327220 */ /* 0x000fe20000400000 */
[----:B------:R-:W-:Y:S01]  /*54870*/  FMUL R58, R21, R12 ;  /* 0x0000000c153a7220 */ /* 0x000fe20000400000 */
[-C--:B------:R-:W-:Y:S01]  /*54880*/  FFMA R46, R18, R10.reuse, R55 ;  /* 0x0000000a122e7223 */ /* 0x080fe20000000037 */
[----:B------:R-:W-:Y:S01]  /*54890*/  FFMA R19, R10, R53, R19 ;  /* 0x000000350a137223 */ /* 0x000fe20000000013 */
[----:B------:R-:W-:Y:S01]  /*548a0*/  FFMA R18, R51, R10, R50 ;  /* 0x0000000a33127223 */ /* 0x000fe20000000032 */
[----:B------:R-:W-:Y:S01]  /*548b0*/  FADD R51, RZ, -R2 ;  /* 0x80000002ff337221 */ /* 0x000fe20000000000 */
[----:B------:R-:W-:Y:S01]  /*548c0*/  FADD R53, RZ, -R12 ;  /* 0x8000000cff357221 */ /* 0x000fe20000000000 */
[----:B0-----:R-:W-:Y:S01]  /*548d0*/  I2FP.F32.S32 R57, R16 ;  /* 0x0000001000397245 */ /* 0x001fe20000201400 */
[----:B------:R-:W-:Y:S01]  /*548e0*/  FMUL R2, R26, R49 ;  /* 0x000000311a027220 */ /* 0x000fe20000400000 */
[C---:B------:R-:W-:Y:S01]  /*548f0*/  FMUL R55, R29.reuse, R51 ;  /* 0x000000331d377220 */ /* 0x040fe20000400000 */
[----:B------:R-:W-:Y:S01]  /*54900*/  FMUL R50, R29, R53 ;  /* 0x000000351d327220 */ /* 0x000fe20000400000 */
[----:B------:R-:W-:Y:S01]  /*54910*/  FSETP.GE.AND P0, PT, |R32|, 105615, PT ;  /* 0x47ce47802000780b */ /* 0x000fe20003f06200 */
[C---:B------:R-:W-:Y:S01]  /*54920*/  FMUL R12, R26.reuse, R51 ;  /* 0x000000331a0c7220 */ /* 0x040fe20000400000 */
[-C--:B------:R-:W-:Y:S01]  /*54930*/  FMUL R29, R26, R53.reuse ;  /* 0x000000351a1d7220 */ /* 0x080fe20000400000 */
[C---:B------:R-:W-:Y:S01]  /*54940*/  FFMA R26, R57.reuse, -1.5707962512969970703, R32 ;  /* 0xbfc90fda391a7823 */ /* 0x040fe20000000020 */
[C---:B------:R-:W-:Y:S01]  /*54950*/  FMUL R53, R42.reuse, R53 ;  /* 0x000000352a357220 */ /* 0x040fe20000400000 */
[----:B------:R-:W-:Y:S01]  /*54960*/  FMUL R60, R42, R51 ;  /* 0x000000332a3c7220 */ /* 0x000fe20000400000 */
[----:B------:R-:W-:Y:S01]  /*54970*/  FFMA R17, R10, R17, R58 ;  /* 0x000000110a117223 */ /* 0x000fe2000000003a */
[C---:B------:R-:W-:Y:S01]  /*54980*/  FFMA R26, R57.reuse, -7.5497894158615963534e-08, R26 ;  /* 0xb3a22168391a7823 */ /* 0x040fe2000000001a */
[-C--:B------:R-:W-:Y:S01]  /*54990*/  FFMA R22, R22, R49.reuse, -R53 ;  /* 0x0000003116167223 */ /* 0x080fe20000000835 */
[-C--:B------:R-:W-:Y:S01]  /*549a0*/  FMUL R58, R42, R49.reuse ;  /* 0x000000312a3a7220 */ /* 0x080fe20000400000 */
[-C--:B------:R-:W-:Y:S01]  /*549b0*/  FFMA R55, R28, R49.reuse, R55 ;  /* 0x000000311c377223 */ /* 0x080fe20000000037 */
[----:B------:R-:W-:Y:S01]  /*549c0*/  FFMA R57, R57, -5.3903029534742383927e-15, R26 ;  /* 0xa7c234c539397823 */ /* 0x000fe2000000001a */
[-C--:B------:R-:W-:Y:S01]  /*549d0*/  FFMA R50, R27, R49.reuse, R50 ;  /* 0x000000311b327223 */ /* 0x080fe20000000032 */
[-C--:B------:R-:W-:Y:S01]  /*549e0*/  FFMA R25, R25, R49.reuse, R12 ;  /* 0x0000003119197223 */ /* 0x080fe2000000000c */
[-C--:B------:R-:W-:Y:S01]  /*549f0*/  FFMA R23, R23, R49.reuse, -R60 ;  /* 0x0000003117177223 */ /* 0x080fe2000000083c */
[----:B------:R-:W-:Y:S01]  /*54a00*/  FFMA R29, R24, R49, R29 ;  /* 0x00000031181d7223 */ /* 0x000fe2000000001d */
[----:B------:R-:W-:Y:S01]  /*54a10*/  BSSY.RECONVERGENT B0, `(.L_x_1043) ;  /* 0x0000043000007945 */ /* 0x000fe20003800200 */
[----:B------:R-:W-:Y:S01]  /*54a20*/  FADD R22, R22, R17 ;  /* 0x0000001116167221 */ /* 0x000fe20000000000 */
[-C--:B------:R-:W-:Y:S01]  /*54a30*/  FFMA R2, R39, R10.reuse, R2 ;  /* 0x0000000a27027223 */ /* 0x080fe20000000002 */
[----:B------:R-:W-:Y:S01]  /*54a40*/  FFMA R58, R21, R10, -R58 ;  /* 0x0000000a153a7223 */ /* 0x000fe2000000083a */
[----:B------:R-:W-:Y:S01]  /*54a50*/  FADD R12, R55, R20 ;  /* 0x00000014370c7221 */ /* 0x000fe20000000000 */
[----:B------:R-:W-:Y:S01]  /*54a60*/  FADD R19, R50, R19 ;  /* 0x0000001332137221 */ /* 0x000fe20000000000 */
[----:B------:R-:W-:Y:S01]  /*54a70*/  FADD R38, R25, R38 ;  /* 0x0000002619267221 */ /* 0x000fe20000000000 */
[----:B------:R-:W-:Y:S01]  /*54a80*/  FADD R46, R29, R46 ;  /* 0x0000002e1d2e7221 */ /* 0x000fe20000000000 */
[----:B------:R-:W-:Y:S01]  /*54a90*/  FADD R40, R23, R40 ;  /* 0x0000002817287221 */ /* 0x000fe20000000000 */
        /* <DEDUP_REMOVED lines=14> */
.L_x_1045:
        /* <DEDUP_REMOVED lines=44> */
.L_x_1044:
[----:B------:R-:W-:Y:S05]  /*54e40*/  BSYNC.RECONVERGENT B0 ;  /* 0x0000000000007941 */ /* 0x000fea0003800200 */
.L_x_1043:
[----:B------:R-:W-:Y:S02]  /*54e50*/  HFMA2 R25, -RZ, RZ, 0.487060546875, -0.0625 ;  /* 0x37cbac00ff197431 */ /* 0x000fe400000001ff */
[----:B------:R-:W-:Y:S01]  /*54e60*/  FMUL R20, R17, R17 ;  /* 0x0000001111147220 */ /* 0x000fe20000400000 */
[C---:B------:R-:W-:Y:S01]  /*54e70*/  LOP3.LUT R23, R16.reuse, 0x1, RZ, 0xc0, !PT ;  /* 0x0000000110177812 */ /* 0x040fe200078ec0ff */
[----:B------:R-:W-:Y:S01]  /*54e80*/  BSSY.RECONVERGENT B0, `(.L_x_1046) ;  /* 0x000004a000007945 */ /* 0x000fe20003800200 */
[----:B------:R-:W-:Y:S02]  /*54e90*/  MOV R24, 0x3d2aaabb ;  /* 0x3d2aaabb00187802 */ /* 0x000fe40000000f00 */
[----:B------:R-:W-:Y:S01]  /*54ea0*/  ISETP.NE.U32.AND P0, PT, R23, 0x1, PT ;  /* 0x000000011700780c */ /* 0x000fe20003f05070 */
[----:B------:R-:W-:Y:S01]  /*54eb0*/  IMAD.MOV.U32 R23, RZ, RZ, 0x3effffff ;  /* 0x3effffffff177424 */ /* 0x000fe200078e00ff */
        /* <DEDUP_REMOVED lines=26> */
.L_x_1048:
        /* <DEDUP_REMOVED lines=44> */
.L_x_1047:
[----:B------:R-:W-:Y:S05]  /*55320*/  BSYNC.RECONVERGENT B0 ;  /* 0x0000000000007941 */ /* 0x000fea0003800200 */
.L_x_1046:
[----:B------:R-:W-:Y:S02]  /*55330*/  HFMA2 R28, -RZ, RZ, 1.0078125, -8.98838043212890625e-05 ;  /* 0x3c0885e4ff1c7431 */ /* 0x000fe400000001ff */
[----:B------:R-:W-:Y:S01]  /*55340*/  FMUL R17, R16, R16 ;  /* 0x0000001010117220 */ /* 0x000fe20000400000 */
[----:B------:R-:W-:Y:S01]  /*55350*/  LOP3.LUT R21, R29, 0x1, RZ, 0xc0, !PT ;  /* 0x000000011d157812 */ /* 0x000fe200078ec0ff */
[----:B------:R-:W-:Y:S01]  /*55360*/  IMAD.MOV.U32 R27, RZ, RZ, 0x3e2aaaa8 ;  /* 0x3e2aaaa8ff1b7424 */ /* 0x000fe200078e00ff */
[----:B------:R-:W-:Y:S01]  /*55370*/  BSSY.RECONVERGENT B0, `(.L_x_1049) ;  /* 0x0000051000007945 */ /* 0x000fe20003800200 */
[----:B------:R-:W-:Y:S01]  /*55380*/  FFMA R20, R17, R25, -0.0013887860113754868507 ;  /* 0xbab607ed11147423 */ /* 0x000fe20000000019 */
[----:B------:R-:W-:Y:S01]  /*55390*/  ISETP.NE.U32.AND P0, PT, R21, 0x1, PT ;  /* 0x000000011500780c */ /* 0x000fe20003f05070 */
[--C-:B------:R-:W-:Y:S01]  /*553a0*/  FADD R45, R45, R34.reuse ;  /* 0x000000222d2d7221 */ /* 0x100fe20000000000 */
[----:B------:R-:W-:Y:S01]  /*553b0*/  IADD3 R21, PT, PT, R29, 0x1, RZ ;  /* 0x000000011d157810 */ /* 0x000fe20007ffe0ff */
[C---:B------:R-:W-:Y:S01]  /*553c0*/  FMUL R50, R47.reuse, -R60 ;  /* 0x8000003c2f327220 */ /* 0x040fe20000400000 */
[----:B------:R-:W-:Y:S01]  /*553d0*/  FSEL R20, R20, -0.00019574658654164522886, P0 ;  /* 0xb94d415314147808 */ /* 0x000fe20000000000 */
[----:B------:R-:W-:Y:S01]  /*553e0*/  FADD R34, R47, R34 ;  /* 0x000000222f227221 */ /* 0x000fe20000000000 */
        /* <DEDUP_REMOVED lines=11> */
[----:B------:R-:W-:-:S04]  /*554a0*/  @P1 FADD R16, RZ, -R16 ;  /* 0x80000010ff101221 */ /* 0x000fc80000000000 */
[-C--:B------:R-:W-:Y:S01]  /*554b0*/  FMUL R42, R47, R16.reuse ;  /* 0x000000102f2a7220 */ /* 0x080fe20000400000 */
[----:B------:R-:W-:-:S03]  /*554c0*/  FMUL R16, RZ, R16 ;  /* 0x00000010ff107220 */ /* 0x000fc60000400000 */
[----:B------:R-:W-:Y:S01]  /*554d0*/  FFMA R42, R43, R60, -R42 ;  /* 0x0000003c2b2a7223 */ /* 0x000fe2000000082a */
[----:B------:R-:W-:-:S04]  /*554e0*/  FMUL R16, R47, R16 ;  /* 0x000000102f107220 */ /* 0x000fc80000400000 */
[----:B------:R-:W-:Y:S01]  /*554f0*/  FFMA R60, R41, R60, -R16 ;  /* 0x0000003c293c7223 */ /* 0x000fe20000000810 */
        /* <DEDUP_REMOVED lines=12> */
.L_x_1051:
        /* <DEDUP_REMOVED lines=44> */
.L_x_1050:
[----:B------:R-:W-:Y:S05]  /*55880*/  BSYNC.RECONVERGENT B0 ;  /* 0x0000000000007941 */ /* 0x000fea0003800200 */
.L_x_1049:
        /* <DEDUP_REMOVED lines=30> */
.L_x_1054:
        /* <DEDUP_REMOVED lines=44> */
.L_x_1053:
[----:B------:R-:W-:Y:S05]  /*55d30*/  BSYNC.RECONVERGENT B0 ;  /* 0x0000000000007941 */ /* 0x000fea0003800200 */
.L_x_1052:
        /* <DEDUP_REMOVED lines=15> */
[----:B------:R-:W-:-:S03]  /*55e30*/  IMAD.MOV.U32 R39, RZ, RZ, R26 ;  /* 0x000000ffff277224 */ /* 0x000fc600078e001a */
[----:B------:R-:W-:-:S04]  /*55e40*/  FFMA R21, R21, R20, R16 ;  /* 0x0000001415157223 */ /* 0x000fc80000000010 */
[----:B------:R-:W-:-:S04]  /*55e50*/  @P1 FADD R21, RZ, -R21 ;  /* 0x80000015ff151221 */ /* 0x000fc80000000000 */
[-C--:B------:R-:W-:Y:S01]  /*55e60*/  FMUL R17, RZ, R21.reuse ;  /* 0x00000015ff117220 */ /* 0x080fe20000400000 */
[----:B------:R-:W-:-:S03]  /*55e70*/  FMUL R16, R44, R21 ;  /* 0x000000152c107220 */ /* 0x000fc60000400000 */
[C---:B------:R-:W-:Y:S01]  /*55e80*/  FMUL R17, R44.reuse, R17 ;  /* 0x000000112c117220 */ /* 0x040fe20000400000 */
[-C--:B------:R-:W-:Y:S01]  /*55e90*/  FFMA R45, R45, R29.reuse, -R16 ;  /* 0x0000001d2d2d7223 */ /* 0x080fe20000000810 */
[-C--:B------:R-:W-:Y:S02]  /*55ea0*/  FMUL R44, R44, -R29.reuse ;  /* 0x8000001d2c2c7220 */ /* 0x080fe40000400000 */
        /* <DEDUP_REMOVED lines=14> */
.L_x_1057:
        /* <DEDUP_REMOVED lines=44> */
.L_x_1056:
[----:B------:R-:W-:Y:S05]  /*56250*/  BSYNC.RECONVERGENT B0 ;  /* 0x0000000000007941 */ /* 0x000fea0003800200 */
.L_x_1055:
        /* <DEDUP_REMOVED lines=29> */
.L_x_1060:
        /* <DEDUP_REMOVED lines=39> */
[----:B------:R-:W-:-:S03]  /*566a0*/  ISETP.GE.AND P0, PT, R29, RZ, PT ;  /* 0x000000ff1d00720c */ /* 0x000fc60003f06270 */
[----:B------:R-:W-:Y:S01]  /*566b0*/  @!P1 IMAD.MOV.U32 R26, RZ, RZ, R27 ;  /* 0x000000ffff1a9224 */ /* 0x000fe200078e001b */
[----:B0-----:R-:W-:-:S10]  /*566c0*/  DMUL R20, R16, UR12 ;  /* 0x0000000c10147c28 */ /* 0x001fd40008000000 */
[----:B------:R-:W0:Y:S02]  /*566d0*/  F2F.F32.F64 R20, R20 ;  /* 0x0000001400147310 */ /* 0x000e240000301000 */
[----:B0-----:R-:W-:-:S07]  /*566e0*/  FSEL R57, -R20, R20, !P0 ;  /* 0x0000001414397208 */ /* 0x001fce0004000100 */
.L_x_1059:
[----:B------:R-:W-:Y:S05]  /*566f0*/  BSYNC.RECONVERGENT B0 ;  /* 0x0000000000007941 */ /* 0x000fea0003800200 */
.L_x_1058:
[----:B------:R-:W-:Y:S01]  /*56700*/  FMUL R16, R57, R57 ;  /* 0x0000003939107220 */ /* 0x000fe20000400000 */
[----:B------:R-:W-:Y:S01]  /*56710*/  LOP3.LUT R17, R26, 0x1, RZ, 0xc0, !PT ;  /* 0x000000011a117812 */ /* 0x000fe200078ec0ff */
[C---:B------:R-:W-:Y:S01]  /*56720*/  FMUL R21, R31.reuse, R60 ;  /* 0x0000003c1f157220 */ /* 0x040fe20000400000 */
[----:B------:R-:W-:Y:S01]  /*56730*/  FMUL R27, R31, R34 ;  /* 0x000000221f1b7220 */ /* 0x000fe20000400000 */
[----:B------:R-:W-:Y:S01]  /*56740*/  FFMA R25, R16, R25, -0.0013887860113754868507 ;  /* 0xbab607ed10197423 */ /* 0x000fe20000000019 */
[----:B------:R-:W-:Y:S01]  /*56750*/  ISETP.NE.U32.AND P0, PT, R17, 0x1, PT ;  /* 0x000000011100780c */ /* 0x000fe20003f05070 */
[----:B------:R-:W-:Y:S01]  /*56760*/  FMUL R47, R31, R28 ;  /* 0x0000001c1f2f7220 */ /* 0x000fe20000400000 */
[----:B------:R-:W-:Y:S02]  /*56770*/  BSSY.RECONVERGENT B2, `(.L_x_1061) ;  /* 0x0000042000027945 */ /* 0x000fe40003800200 */
[----:B------:R-:W-:Y:S02]  /*56780*/  FSEL R17, R24, 0.0083327032625675201416, !P0 ;  /* 0x3c0885e418117808 */ /* 0x000fe40004000000 */
[----:B------:R-:W-:-:S02]  /*56790*/  FSEL R25, R25, -0.00019574658654164522886, !P0 ;  /* 0xb94d415319197808 */ /* 0x000fc40004000000 */
[----:B------:R-:W-:Y:S02]  /*567a0*/  FSEL R57, R57, 1, P0 ;  /* 0x3f80000039397808 */ /* 0x000fe40000000000 */
[----:B------:R-:W-:Y:S01]  /*567b0*/  FSEL R24, -R23, -0.16666662693023681641, !P0 ;  /* 0xbe2aaaa817187808 */ /* 0x000fe20004000100 */
[----:B------:R-:W-:Y:S01]  /*567c0*/  FFMA R17, R16, R25, R17 ;  /* 0x0000001910117223 */ /* 0x000fe20000000011 */
[----:B------:R-:W-:Y:S01]  /*567d0*/  LOP3.LUT P0, RZ, R26, 0x2, RZ, 0xc0, !PT ;  /* 0x000000021aff7812 */ /* 0x000fe2000780c0ff */
[C---:B------:R-:W-:Y:S01]  /*567e0*/  FFMA R20, R16.reuse, R57, RZ ;  /* 0x0000003910147223 */ /* 0x040fe200000000ff */
[C---:B------:R-:W-:Y:S01]  /*567f0*/  FADD R23, -R31.reuse, 1 ;  /* 0x3f8000001f177421 */ /* 0x040fe20000000100 */
[----:B------:R-:W-:Y:S01]  /*56800*/  FFMA R24, R16, R17, R24 ;  /* 0x0000001110187223 */ /* 0x000fe20000000018 */
[C---:B------:R-:W-:Y:S01]  /*56810*/  FMUL R17, R31.reuse, R42 ;  /* 0x0000002a1f117220 */ /* 0x040fe20000400000 */
[C---:B------:R-:W-:Y:S01]  /*56820*/  FMUL R25, R31.reuse, R45 ;  /* 0x0000002d1f197220 */ /* 0x040fe20000400000 */
[----:B------:R-:W-:Y:S01]  /*56830*/  FFMA R26, RZ, R50, R21 ;  /* 0x00000032ff1a7223 */ /* 0x000fe20000000015 */
[----:B------:R-:W-:Y:S01]  /*56840*/  FFMA R57, R20, R24, R57 ;  /* 0x0000001814397223 */ /* 0x000fe20000000039 */
[-C--:B------:R-:W-:Y:S01]  /*56850*/  FFMA R20, RZ, R50.reuse, R17 ;  /* 0x00000032ff147223 */ /* 0x080fe20000000011 */
[C---:B------:R-:W-:Y:S01]  /*56860*/  FMUL R17, R31.reuse, R50 ;  /* 0x000000321f117220 */ /* 0x040fe20000400000 */
[-C--:B------:R-:W-:Y:S01]  /*56870*/  FMUL R45, R31, R44.reuse ;  /* 0x0000002c1f2d7220 */ /* 0x080fe20000400000 */
[----:B------:R-:W-:Y:S01]  /*56880*/  FFMA R24, RZ, R44, R27 ;  /* 0x0000002cff187223 */ /* 0x000fe2000000001b */
[-C--:B------:R-:W-:Y:S01]  /*56890*/  FMUL R21, R12, R23.reuse ;  /* 0x000000170c157220 */ /* 0x080fe20000400000 */
[-C--:B------:R-:W-:Y:S01]  /*568a0*/  FMUL R27, R19, R23.reuse ;  /* 0x00000017131b7220 */ /* 0x080fe20000400000 */
[----:B------:R-:W-:Y:S01]  /*568b0*/  @P0 FADD R57, RZ, -R57 ;  /* 0x80000039ff390221 */ /* 0x000fe20000000000 */
[-C--:B------:R-:W-:Y:S01]  /*568c0*/  FFMA R19, R18, R23.reuse, R17 ;  /* 0x0000001712137223 */ /* 0x080fe20000000011 */
[-C--:B------:R-:W-:Y:S01]  /*568d0*/  FMUL R29, R38, R23.reuse ;  /* 0x00000017261d7220 */ /* 0x080fe20000400000 */
[-C--:B------:R-:W-:Y:S01]  /*568e0*/  FMUL R39, R46, R23.reuse ;  /* 0x000000172e277220 */ /* 0x080fe20000400000 */
[-C--:B------:R-:W-:Y:S01]  /*568f0*/  FMUL R41, R40, R23.reuse ;  /* 0x0000001728297220 */ /* 0x080fe20000400000 */
[-C--:B------:R-:W-:Y:S01]  /*56900*/  FMUL R43, R22, R23.reuse ;  /* 0x00000017162b7220 */ /* 0x080fe20000400000 */
[-C--:B------:R-:W-:Y:S01]  /*56910*/  FFMA R17, R2, R23.reuse, R45 ;  /* 0x0000001702117223 */ /* 0x080fe2000000002d */
[----:B------:R-:W-:Y:S01]  /*56920*/  FFMA R16, R58, R23, -R47 ;  /* 0x000000173a107223 */ /* 0x000fe2000000082f */
[----:B------:R-:W-:Y:S01]  /*56930*/  FFMA R23, RZ, R18, R21 ;  /* 0x00000012ff177223 */ /* 0x000fe20000000015 */
[----:B------:R-:W-:Y:S01]  /*56940*/  FMUL R21, RZ, R57 ;  /* 0x00000039ff157220 */ /* 0x000fe20000400000 */
[----:B------:R-:W-:Y:S01]  /*56950*/  FSETP.NEU.AND P0, PT, R15, RZ, PT ;  /* 0x000000ff0f00720b */ /* 0x000fe20003f0d000 */
[-C--:B------:R-:W-:Y:S01]  /*56960*/  FFMA R22, RZ, R2.reuse, R29 ;  /* 0x00000002ff167223 */ /* 0x080fe2000000001d */
[----:B------:R-:W-:Y:S01]  /*56970*/  FFMA R39, RZ, R2, R39 ;  /* 0x00000002ff277223 */ /* 0x000fe20000000027 */
[-C--:B------:R-:W-:Y:S01]  /*56980*/  FFMA R2, RZ, R28.reuse, R57 ;  /* 0x0000001cff027223 */ /* 0x080fe20000000039 */
[----:B------:R-:W-:Y:S01]  /*56990*/  FFMA R12, RZ, R28, R21 ;  /* 0x0000001cff0c7223 */ /* 0x000fe20000000015 */
[----:B------:R-:W-:Y:S01]  /*569a0*/  FFMA R27, RZ, R18, R27 ;  /* 0x00000012ff1b7223 */ /* 0x000fe2000000001b */
[----:B------:R-:W-:Y:S01]  /*569b0*/  FADD R18, R23, R20 ;  /* 0x0000001417127221 */ /* 0x000fe20000000000 */
[C---:B------:R-:W-:Y:S01]  /*569c0*/  FMUL R21, R31.reuse, R2 ;  /* 0x000000021f157220 */ /* 0x040fe20000400000 */
[----:B------:R-:W-:Y:S01]  /*569d0*/  FMUL R23, R31, R12 ;  /* 0x0000000c1f177220 */ /* 0x000fe20000400000 */
[----:B------:R-:W-:Y:S01]  /*569e0*/  FFMA R25, RZ, R44, R25 ;  /* 0x0000002cff197223 */ /* 0x000fe20000000019 */
[----:B------:R-:W-:Y:S01]  /*569f0*/  FFMA R41, RZ, R58, R41 ;  /* 0x0000003aff297223 */ /* 0x000fe20000000029 */
[----:B------:R-:W-:Y:S01]  /*56a00*/  FFMA R2, -RZ, R28, R21 ;  /* 0x0000001cff027223 */ /* 0x000fe20000000115 */
[----:B------:R-:W-:Y:S01]  /*56a10*/  FFMA R43, RZ, R58, R43 ;  /* 0x0000003aff2b7223 */ /* 0x000fe2000000002b */
[----:B------:R-:W-:Y:S01]  /*56a20*/  FFMA R28, -RZ, R28, R23 ;  /* 0x0000001cff1c7223 */ /* 0x000fe20000000117 */
[----:B------:R-:W-:Y:S01]  /*56a30*/  FADD R25, R22, R25 ;  /* 0x0000001916197221 */ /* 0x000fe20000000000 */
[----:B------:R-:W-:Y:S01]  /*56a40*/  FADD R26, R27, R26 ;  /* 0x0000001a1b1a7221 */ /* 0x000fe20000000000 */
[----:B------:R-:W-:Y:S01]  /*56a50*/  FADD R24, R39, R24 ;  /* 0x0000001827187221 */ /* 0x000fe20000000000 */
[----:B------:R-:W-:Y:S01]  /*56a60*/  FADD R23, R41, R2 ;  /* 0x0000000229177221 */ /* 0x000fe20000000000 */
[----:B------:R-:W-:Y:S01]  /*56a70*/  FADD R22, R43, R28 ;  /* 0x0000001c2b167221 */ /* 0x000fe20000000000 */
[----:B------:R-:W-:Y:S01]  /*56a80*/  MOV R21, RZ ;  /* 0x000000ff00157202 */ /* 0x000fe20000000f00 */
        /* <DEDUP_REMOVED lines=14> */
.L_x_1064:
[----:B------:R-:W-:Y:S05]  /*56b70*/  BSYNC.RECONVERGENT B3 ;  /* 0x0000000000037941 */ /* 0x000fea0003800200 */
.L_x_1063:
[----:B------:R-:W-:-:S07]  /*56b80*/  MOV R21, R2 ;  /* 0x0000000200157202 */ /* 0x000fce0000000f00 */
.L_x_1062:
[----:B------:R-:W-:Y:S05]  /*56b90*/  BSYNC.RECONVERGENT B2 ;  /* 0x0000000000027941 */ /* 0x000fea0003800200 */
.L_x_1061:
        /* <DEDUP_REMOVED lines=17> */
.L_x_1068:
[----:B------:R-:W-:Y:S05]  /*56cb0*/  BSYNC.RECONVERGENT B3 ;  /* 0x0000000000037941 */ /* 0x000fea0003800200 */
.L_x_1067:
[----:B------:R-:W-:-:S07]  /*56cc0*/  MOV R27, R2 ;  /* 0x00000002001b7202 */ /* 0x000fce0000000f00 */
.L_x_1066:
[----:B------:R-:W-:Y:S05]  /*56cd0*/  BSYNC.RECONVERGENT B2 ;  /* 0x0000000000027941 */ /* 0x000fea0003800200 */
.L_x_1065:
[----:B------:R-:W-:Y:S01]  /*56ce0*/  FSETP.NEU.AND P0, PT, R15, RZ, PT ;  /* 0x000000ff0f00720b */ /* 0x000fe20003f0d000 */
[-C--:B------:R-:W-:Y:S01]  /*56cf0*/  FMUL R2, R27, R14.reuse ;  /* 0x0000000e1b027220 */ /* 0x080fe20000400000 */
[----:B------:R-:W-:Y:S01]  /*56d00*/  FMUL R12, R21, R14 ;  /* 0x0000000e150c7220 */ /* 0x000fe20000400000 */
[----:B------:R-:W-:Y:S01]  /*56d10*/  FMUL R21, RZ, R10 ;  /* 0x0000000aff157220 */ /* 0x000fe20000400000 */
[----:B------:R-:W-:Y:S01]  /*56d20*/  BSSY.RECONVERGENT B2, `(.L_x_1069) ;  /* 0x0000016000027945 */ /* 0x000fe20003800200 */
[----:B------:R-:W-:Y:S01]  /*56d30*/  FFMA R2, R2, 1.2158541679382324219, R13 ;  /* 0x3f9ba11c02027823 */ /* 0x000fe2000000000d */
[----:B------:R-:W-:-:S04]  /*56d40*/  FFMA R27, R12, -0.51602452993392944336, R11 ;  /* 0xbf041a2f0c1b7823 */ /* 0x000fc8000000000b */
[----:B------:R-:W-:Y:S01]  /*56d50*/  FADD R2, R2, R27 ;  /* 0x0000001b02027221 */ /* 0x000fe20000000000 */
[----:B------:R-:W-:-:S03]  /*56d60*/  HFMA2 R27, -RZ, RZ, 0, 0 ;  /* 0x00000000ff1b7431 */ /* 0x000fc600000001ff */
        /* <DEDUP_REMOVED lines=15> */
.L_x_1072:
[----:B------:R-:W-:Y:S05]  /*56e60*/  BSYNC.RECONVERGENT B3 ;  /* 0x0000000000037941 */ /* 0x000fea0003800200 */
.L_x_1071:
[----:B------:R-:W-:-:S07]  /*56e70*/  MOV R27, R2 ;  /* 0x00000002001b7202 */ /* 0x000fce0000000f00 */
.L_x_1070:
[----:B------:R-:W-:Y:S05]  /*56e80*/  BSYNC.RECONVERGENT B2 ;  /* 0x0000000000027941 */ /* 0x000fea0003800200 */
.L_x_1069:
        /* <DEDUP_REMOVED lines=17> */
.L_x_1076:
[----:B------:R-:W-:Y:S05]  /*56fa0*/  BSYNC.RECONVERGENT B3 ;  /* 0x0000000000037941 */ /* 0x000fea0003800200 */
.L_x_1075:
[----:B------:R-:W-:-:S07]  /*56fb0*/  IMAD.MOV.U32 R29, RZ, RZ, R2 ;  /* 0x000000ffff1d7224 */ /* 0x000fce00078e0002 */
.L_x_1074:
[----:B------:R-:W-:Y:S05]  /*56fc0*/  BSYNC.RECONVERGENT B2 ;  /* 0x0000000000027941 */ /* 0x000fea0003800200 */
.L_x_1073:
[----:B------:R-:W-:Y:S01]  /*56fd0*/  FMUL R15, R25, R25 ;  /* 0x00000019190f7220 */ /* 0x000fe20000400000 */
[-C--:B------:R-:W-:Y:S01]  /*56fe0*/  FMUL R2, R29, R14.reuse ;  /* 0x0000000e1d027220 */ /* 0x080fe20000400000 */
[----:B------:R-:W-:Y:S01]  /*56ff0*/  FMUL R14, R27, R14 ;  /* 0x0000000e1b0e7220 */ /* 0x000fe20000400000 */
[----:B------:R-:W-:Y:S01]  /*57000*/  BSSY.RECONVERGENT B2, `(.L_x_1077) ;  /* 0x0000059000027945 */ /* 0x000fe20003800200 */
[----:B------:R-:W-:Y:S01]  /*57010*/  FFMA R12, R18, R18, R15 ;  /* 0x00000012120c7223 */ /* 0x000fe2000000000f */
[----:B------:R-:W-:Y:S01]  /*57020*/  FFMA R2, R2, 1.2158541679382324219, R13 ;  /* 0x3f9ba11c02027823 */ /* 0x000fe2000000000d */
[----:B------:R-:W-:Y:S01]  /*57030*/  FFMA R11, R14, -0.51602452993392944336, R11 ;  /* 0xbf041a2f0e0b7823 */ /* 0x000fe2000000000b */
[----:B------:R-:W-:Y:S02]  /*57040*/  HFMA2 R14, -RZ, RZ, 0, 0 ;  /* 0x00000000ff0e7431 */ /* 0x000fe400000001ff */
[----:B------:R-:W-:Y:S01]  /*57050*/  FFMA R15, R23, R23, R12 ;  /* 0x00000017170f7223 */ /* 0x000fe2000000000c */
[----:B------:R-:W-:Y:S01]  /*57060*/  FADD R2, R2, R11 ;  /* 0x0000000b02027221 */ /* 0x000fe20000000000 */
[----:B------:R-:W-:-:S03]  /*57070*/  FMUL R11, R10, -0.20000000298023223877 ;  /* 0xbe4ccccd0a0b7820 */ /* 0x000fc60000400000 */
[----:B------:R-:W-:Y:S01]  /*57080*/  FSETP.GT.AND P0, PT, R15, RZ, PT ;  /* 0x000000ff0f00720b */ /* 0x000fe20003f04000 */
[----:B------:R-:W-:-:S04]  /*57090*/  FFMA R21, R2, -0.20000000298023223877, R21 ;  /* 0xbe4ccccd02157823 */ /* 0x000fc80000000015 */
        /* <DEDUP_REMOVED lines=73> */
.L_x_1080:
[----:B------:R-:W-:Y:S05]  /*57530*/  BSYNC.RECONVERGENT B0 ;  /* 0x0000000000007941 */ /* 0x000fea0003800200 */
.L_x_1079:
[----:B------:R-:W-:-:S04]  /*57540*/  FMUL R2, R14, -0.5 ;  /* 0xbf0000000e027820 */ /* 0x000fc80000400000 */
[----:B------:R-:W0:Y:S02]  /*57550*/  FCHK P0, R2, R15 ;  /* 0x0000000f02007302 */ /* 0x000e240000000000 */
[----:B0-----:R-:W-:Y:S05]  /*57560*/  @!P0 BRA `(.L_x_1078) ;  /* 0x0000000000088947 */ /* 0x001fea0003800000 */
[----:B------:R-:W-:-:S07]  /*57570*/  MOV R12, 0x57590 ;  /* 0x00057590000c7802 */ /* 0x000fce0000000f00 */
[----:B------:R-:W-:Y:S05]  /*57580*/  CALL.REL.NOINC `($__internal_4_$__cuda_sm3x_div_rn_noftz_f32_slowpath) ;  /* 0x0000004000bc7944 */ /* 0x000fea0003c00000 */
.L_x_1078:
[----:B------:R-:W-:Y:S05]  /*57590*/  BSYNC.RECONVERGENT B2 ;  /* 0x0000000000027941 */ /* 0x000fea0003800200 */
.L_x_1077:
[----:B------:R-:W-:Y:S01]  /*575a0*/  FMUL R13, R24, R24 ;  /* 0x00000018180d7220 */ /* 0x000fe20000400000 */
[----:B------:R-:W-:Y:S01]  /*575b0*/  BSSY.RECONVERGENT B2, `(.L_x_1081) ;  /* 0x0000054000027945 */ /* 0x000fe20003800200 */
[-C--:B------:R-:W-:Y:S01]  /*575c0*/  FMUL R25, R25, R14.reuse ;  /* 0x0000000e19197220 */ /* 0x080fe20000400000 */
[----:B------:R-:W-:Y:S01]  /*575d0*/  FMUL R23, R23, R14 ;  /* 0x0000000e17177220 */ /* 0x000fe20000400000 */
[----:B------:R-:W-:Y:S01]  /*575e0*/  FFMA R13, R26, R26, R13 ;  /* 0x0000001a1a0d7223 */ /* 0x000fe2000000000d */
[----:B------:R-:W-:-:S03]  /*575f0*/  MOV R21, RZ ;  /* 0x000000ff00157202 */ /* 0x000fc60000000f00 */
[----:B------:R-:W-:Y:S01]  /*57600*/  FFMA R15, R22, R22, R13 ;  /* 0x00000016160f7223 */ /* 0x000fe2000000000d */
[----:B------:R-:W-:-:S04]  /*57610*/  FMUL R13, R18, R14 ;  /* 0x0000000e120d7220 */ /* 0x000fc80000400000 */
        /* <DEDUP_REMOVED lines=71> */
.L_x_1084:
[----:B------:R-:W-:Y:S05]  /*57a90*/  BSYNC.RECONVERGENT B0 ;  /* 0x0000000000007941 */ /* 0x000fea0003800200 */
.L_x_1083:
[----:B------:R-:W-:-:S04]  /*57aa0*/  FMUL R2, R21, -0.5 ;  /* 0xbf00000015027820 */ /* 0x000fc80000400000 */
[----:B------:R-:W0:Y:S02]  /*57ab0*/  FCHK P0, R2, R15 ;  /* 0x0000000f02007302 */ /* 0x000e240000000000 */
[----:B0-----:R-:W-:Y:S05]  /*57ac0*/  @!P0 BRA `(.L_x_1082) ;  /* 0x0000000000088947 */ /* 0x001fea0003800000 */
[----:B------:R-:W-:-:S07]  /*57ad0*/  MOV R12, 0x57af0 ;  /* 0x00057af0000c7802 */ /* 0x000fce0000000f00 */
[----:B------:R-:W-:Y:S05]  /*57ae0*/  CALL.REL.NOINC `($__internal_4_$__cuda_sm3x_div_rn_noftz_f32_slowpath) ;  /* 0x0000003c00647944 */ /* 0x000fea0003c00000 */
.L_x_1082:
[----:B------:R-:W-:Y:S05]  /*57af0*/  BSYNC.RECONVERGENT B2 ;  /* 0x0000000000027941 */ /* 0x000fea0003800200 */
.L_x_1081:
[-C--:B------:R-:W-:Y:S01]  /*57b00*/  FMUL R22, R22, R21.reuse ;  /* 0x0000001516167220 */ /* 0x080fe20000400000 */
[-C--:B------:R-:W-:Y:S01]  /*57b10*/  FMUL R14, R24, R21.reuse ;  /* 0x00000015180e7220 */ /* 0x080fe20000400000 */
[----:B------:R-:W-:Y:S01]  /*57b20*/  FMUL R26, R26, R21 ;  /* 0x000000151a1a7220 */ /* 0x000fe20000400000 */
[----:B------:R-:W-:Y:S01]  /*57b30*/  BSSY.RECONVERGENT B2, `(.L_x_1085) ;  /* 0x0000058000027945 */ /* 0x000fe20003800200 */
[----:B------:R-:W-:Y:S01]  /*57b40*/  FMUL R18, R13, R22 ;  /* 0x000000160d127220 */ /* 0x000fe20000400000 */
[C---:B------:R-:W-:Y:S01]  /*57b50*/  FMUL R2, R23.reuse, R14 ;  /* 0x0000000e17027220 */ /* 0x040fe20000400000 */
[----:B------:R-:W-:Y:S02]  /*57b60*/  MOV R27, RZ ;  /* 0x000000ff001b7202 */ /* 0x000fe40000000f00 */
[----:B------:R-:W-:Y:S01]  /*57b70*/  FFMA R18, R23, R26, -R18 ;  /* 0x0000001a17127223 */ /* 0x000fe20000000812 */
[C---:B------:R-:W-:Y:S01]  /*57b80*/  FFMA R21, R25.reuse, R22, -R2 ;  /* 0x0000001619157223 */ /* 0x040fe20000000802 */
[----:B------:R-:W-:-:S02]  /*57b90*/  FMUL R26, R25, R26 ;  /* 0x0000001a191a7220 */ /* 0x000fc40000400000 */
[----:B------:R-:W-:Y:S02]  /*57ba0*/  FMUL R2, R18, R18 ;  /* 0x0000001212027220 */ /* 0x000fe40000400000 */
[----:B------:R-:W-:Y:S02]  /*57bb0*/  FFMA R14, R13, R14, -R26 ;  /* 0x0000000e0d0e7223 */ /* 0x000fe4000000081a */
        /* <DEDUP_REMOVED lines=73> */
.L_x_1088:
[----:B------:R-:W-:Y:S05]  /*58050*/  BSYNC.RECONVERGENT B0 ;  /* 0x0000000000007941 */ /* 0x000fea0003800200 */
.L_x_1087:
[----:B------:R-:W-:-:S04]  /*58060*/  FMUL R2, R27, -0.5 ;  /* 0xbf0000001b027820 */ /* 0x000fc80000400000 */
[----:B------:R-:W0:Y:S02]  /*58070*/  FCHK P0, R2, R15 ;  /* 0x0000000f02007302 */ /* 0x000e240000000000 */
[----:B0-----:R-:W-:Y:S05]  /*58080*/  @!P0 BRA `(.L_x_1086) ;  /* 0x0000000000088947 */ /* 0x001fea0003800000 */
[----:B------:R-:W-:-:S07]  /*58090*/  MOV R12, 0x580b0 ;  /* 0x000580b0000c7802 */ /* 0x000fce0000000f00 */
[----:B------:R-:W-:Y:S05]  /*580a0*/  CALL.REL.NOINC `($__internal_4_$__cuda_sm3x_div_rn_noftz_f32_slowpath) ;  /* 0x0000003400f47944 */ /* 0x000fea0003c00000 */
.L_x_1086:
[----:B------:R-:W-:Y:S05]  /*580b0*/  BSYNC.RECONVERGENT B2 ;  /* 0x0000000000027941 */ /* 0x000fea0003800200 */
.L_x_1085:
        /* <DEDUP_REMOVED lines=14> */
[----:B------:R-:W-:-:S04]  /*581a0*/  FFMA R2, R2, R2, R15 ;  /* 0x0000000202027223 */ /* 0x000fc8000000000f */
[----:B------:R-:W-:Y:S01]  /*581b0*/  FFMA R15, R11, R11, R2 ;  /* 0x0000000b0b0f7223 */ /* 0x000fe20000000002 */
[----:B------:R-:W-:-:S04]  /*581c0*/  MOV R11, RZ ;  /* 0x000000ff000b7202 */ /* 0x000fc80000000f00 */
        /* <DEDUP_REMOVED lines=71> */
.L_x_1092:
[----:B------:R-:W-:Y:S05]  /*58640*/  BSYNC.RECONVERGENT B0 ;  /* 0x0000000000007941 */ /* 0x000fea0003800200 */
.L_x_1091:
[----:B------:R-:W-:-:S04]  /*58650*/  FMUL R2, R11, -0.5 ;  /* 0xbf0000000b027820 */ /* 0x000fc80000400000 */
[----:B------:R-:W0:Y:S02]  /*58660*/  FCHK P0, R2, R15 ;  /* 0x0000000f02007302 */ /* 0x000e240000000000 */
[----:B0-----:R-:W-:Y:S05]  /*58670*/  @!P0 BRA `(.L_x_1090) ;  /* 0x0000000000088947 */ /* 0x001fea0003800000 */
[----:B------:R-:W-:-:S07]  /*58680*/  MOV R12, 0x586a0 ;  /* 0x000586a0000c7802 */ /* 0x000fce0000000f00 */
[----:B------:R-:W-:Y:S05]  /*58690*/  CALL.REL.NOINC `($__internal_4_$__cuda_sm3x_div_rn_noftz_f32_slowpath) ;  /* 0x0000003000787944 */ /* 0x000fea0003c00000 */
.L_x_1090:
[----:B------:R-:W-:Y:S05]  /*586a0*/  BSYNC.RECONVERGENT B2 ;  /* 0x0000000000027941 */ /* 0x000fea0003800200 */
.L_x_1089:
        /* <DEDUP_REMOVED lines=43> */
.L_x_1097:
[----:B------:R-:W-:Y:S05]  /*58960*/  BSYNC.RECONVERGENT B1 ;  /* 0x0000000000017941 */ /* 0x000fea0003800200 */
.L_x_1096:
[----:B------:R-:W-:Y:S01]  /*58970*/  FADD R11, R11, -R12 ;  /* 0x8000000c0b0b7221 */ /* 0x000fe20000000000 */
[----:B------:R-:W-:Y:S06]  /*58980*/  BRA `(.L_x_1094) ;  /* 0x0000000000687947 */ /* 0x000fec0003800000 */
.L_x_1095:
[C---:B------:R-:W-:Y:S01]  /*58990*/  LOP3.LUT R12, R11.reuse, 0xff800000, RZ, 0xc0, !PT ;  /* 0xff8000000b0c7812 */ /* 0x040fe200078ec0ff */
[----:B------:R-:W-:Y:S01]  /*589a0*/  FADD R13, |R2|, -RZ ;  /* 0x800000ff020d7221 */ /* 0x000fe20000000200 */
[----:B------:R-:W-:Y:S01]  /*589b0*/  IMAD.MOV.U32 R25, RZ, RZ, 0x7fffffff ;  /* 0x7fffffffff197424 */ /* 0x000fe200078e00ff */
[----:B------:R-:W-:Y:S01]  /*589c0*/  LOP3.LUT R11, R11, 0x7fffff, RZ, 0xc0, !PT ;  /* 0x007fffff0b0b7812 */ /* 0x000fe200078ec0ff */
[----:B------:R-:W-:Y:S01]  /*589d0*/  BSSY.RECONVERGENT B1, `(.L_x_1098) ;  /* 0x0000013000017945 */ /* 0x000fe20003800200 */
[----:B------:R-:W-:Y:S02]  /*589e0*/  IADD3 R12, PT, PT, R12, -0x3f800000, RZ ;  /* 0xc08000000c0c7810 */ /* 0x000fe40007ffe0ff */
[----:B------:R-:W-:Y:S02]  /*589f0*/  ISETP.GT.U32.AND P0, PT, R13, 0x7f7fffff, PT ;  /* 0x7f7fffff0d00780c */ /* 0x000fe40003f04070 */
[----:B------:R-:W-:Y:S02]  /*58a00*/  ISETP.NE.AND P1, PT, R12, RZ, PT ;  /* 0x000000ff0c00720c */ /* 0x000fe40003f25270 */
[----:B------:R-:W-:-:S02]  /*58a10*/  LOP3.LUT R11, R11, 0x3f800000, RZ, 0xfc, !PT ;  /* 0x3f8000000b0b7812 */ /* 0x000fc400078efcff */
[----:B------:R-:W-:-:S09]  /*58a20*/  FSEL R25, R25, 8388608, P0 ;  /* 0x4b00000019197808 */ /* 0x000fd20000000000 */
[----:B------:R-:W-:Y:S05]  /*58a30*/  @!P1 BRA `(.L_x_1099) ;  /* 0x0000000000309947 */ /* 0x000fea0003800000 */
.L_x_1100:
        /* <DEDUP_REMOVED lines=12> */
.L_x_1099:
[----:B------:R-:W-:Y:S05]  /*58b00*/  BSYNC.RECONVERGENT B1 ;  /* 0x0000000000017941 */ /* 0x000fea0003800200 */
.L_x_1098:
[----:B------:R-:W-:-:S04]  /*58b10*/  FMUL R12, R11, 1.1920928955078125e-07 ;  /* 0x340000000b0c7820 */ /* 0x000fc80000400000 */
[----:B------:R-:W-:-:S07]  /*58b20*/  FMUL R11, R25, R12 ;  /* 0x0000000c190b7220 */ /* 0x000fce0000400000 */
.L_x_1094:
[----:B------:R-:W-:Y:S05]  /*58b30*/  BSYNC.RECONVERGENT B0 ;  /* 0x0000000000007941 */ /* 0x000fea0003800200 */
.L_x_1093:
        /* <DEDUP_REMOVED lines=10> */
[----:B0-----:R-:W-:-:S05]  /*58be0*/  I2FP.F32.S32 R11, R34 ;  /* 0x00000022000b7245 */ /* 0x001fca0000201400 */
[----:B------:R-:W-:-:S04]  /*58bf0*/  FFMA R12, R11, -1.5707962512969970703, R28 ;  /* 0xbfc90fda0b0c7823 */ /* 0x000fc8000000001c */
[----:B------:R-:W-:-:S04]  /*58c00*/  FFMA R12, R11, -7.5497894158615963534e-08, R12 ;  /* 0xb3a221680b0c7823 */ /* 0x000fc8000000000c */
[----:B------:R-:W-:Y:S01]  /*58c10*/  FFMA R36, R11, -5.3903029534742383927e-15, R12 ;  /* 0xa7c234c50b247823 */ /* 0x000fe2000000000c */
[----:B------:R-:W-:-:S03]  /*58c20*/  MOV R11, R34 ;  /* 0x00000022000b7202 */ /* 0x000fc60000000f00 */
        /* <DEDUP_REMOVED lines=13> */
.L_x_1103:
        /* <DEDUP_REMOVED lines=45> */
.L_x_1102:
[----:B------:R-:W-:Y:S05]  /*58fd0*/  BSYNC.RECONVERGENT B0 ;  /* 0x0000000000007941 */ /* 0x000fea0003800200 */
.L_x_1101:
[----:B------:R-:W-:Y:S02]  /*58fe0*/  HFMA2 R26, -RZ, RZ, 1.0078125, -8.98838043212890625e-05 ;  /* 0x3c0885e4ff1a7431 */ /* 0x000fe400000001ff */
[----:B------:R-:W-:Y:S02]  /*58ff0*/  IMAD.MOV.U32 R25, RZ, RZ, 0x37cbac00 ;  /* 0x37cbac00ff197424 */ /* 0x000fe400078e00ff */
[----:B------:R-:W-:Y:S01]  /*59000*/  FMUL R20, R12, R12 ;  /* 0x0000000c0c147220 */ /* 0x000fe20000400000 */
[C---:B------:R-:W-:Y:S01]  /*59010*/  LOP3.LUT R21, R11.reuse, 0x1, RZ, 0xc0, !PT ;  /* 0x000000010b157812 */ /* 0x040fe200078ec0ff */
[----:B------:R-:W-:Y:S01]  /*59020*/  BSSY.RECONVERGENT B0, `(.L_x_1104) ;  /* 0x0000029000007945 */ /* 0x000fe20003800200 */
[----:B------:R-:W-:Y:S01]  /*59030*/  IADD3 R11, PT, PT, R11, 0x1, RZ ;  /* 0x000000010b0b7810 */ /* 0x000fe20007ffe0ff */
[----:B------:R-:W-:Y:S01]  /*59040*/  FFMA R13, R20, R25, -0.0013887860113754868507 ;  /* 0xbab607ed140d7423 */ /* 0x000fe20000000019 */
[----:B------:R-:W-:Y:S02]  /*59050*/  ISETP.NE.U32.AND P0, PT, R21, 0x1, PT ;  /* 0x000000011500780c */ /* 0x000fe40003f05070 */
[----:B------:R-:W-:-:S02]  /*59060*/  MOV R27, 0x3e2aaaa8 ;  /* 0x3e2aaaa8001b7802 */ /* 0x000fc40000000f00 */
[----:B------:R-:W-:Y:S02]  /*59070*/  LOP3.LUT P1, RZ, R11, 0x2, RZ, 0xc0, !PT ;  /* 0x000000020bff7812 */ /* 0x000fe4000782c0ff */
[----:B------:R-:W-:Y:S02]  /*59080*/  FSEL R13, R13, -0.00019574658654164522886, P0 ;  /* 0xb94d41530d0d7808 */ /* 0x000fe40000000000 */
[----:B------:R-:W-:Y:S02]  /*59090*/  FSEL R21, R26, 0.041666727513074874878, !P0 ;  /* 0x3d2aaabb1a157808 */ /* 0x000fe40004000000 */
[----:B------:R-:W-:Y:S02]  /*590a0*/  FSEL R11, R12, 1, !P0 ;  /* 0x3f8000000c0b7808 */ /* 0x000fe40004000000 */
[----:B------:R-:W-:Y:S01]  /*590b0*/  FSEL R12, -R27, -0.4999999701976776123, !P0 ;  /* 0xbeffffff1b0c7808 */ /* 0x000fe20004000100 */
[----:B------:R-:W-:Y:S01]  /*590c0*/  FFMA R13, R20, R13, R21 ;  /* 0x0000000d140d7223 */ /* 0x000fe20000000015 */
[----:B------:R-:W-:Y:S01]  /*590d0*/  FSETP.GE.AND P0, PT, |R28|, 105615, PT ;  /* 0x47ce47801c00780b */ /* 0x000fe20003f06200 */
[----:B------:R-:W-:-:S02]  /*590e0*/  FFMA R38, R20, R11, RZ ;  /* 0x0000000b14267223 */ /* 0x000fc400000000ff */
        /* <DEDUP_REMOVED lines=13> */
.L_x_1106:
        /* <DEDUP_REMOVED lines=15> */
.L_x_1105:
[----:B------:R-:W-:Y:S05]  /*592b0*/  BSYNC.RECONVERGENT B0 ;  /* 0x0000000000007941 */ /* 0x000fea0003800200 */
.L_x_1104:
        /* <DEDUP_REMOVED lines=31> */
[----:B-1----:R-:W-:-:S03]  /*594b0*/  IMAD R21, R21, 0x800000, -R40 ;  /* 0x0080000015157824 */ /* 0x002fc600078e0a28 */
[----:B------:R-:W-:Y:S01]  /*594c0*/  FFMA R13, R12, R13, 1 ;  /* 0x3f8000000c0d7423 */ /* 0x000fe2000000000d */
[----:B------:R-:W-:-:S05]  /*594d0*/  IADD3 R12, PT, PT, R40, 0x7f000000, RZ ;  /* 0x7f000000280c7810 */ /* 0x000fca0007ffe0ff */
        /* <DEDUP_REMOVED lines=23> */
.L_x_1109:
        /* <DEDUP_REMOVED lines=45> */
.L_x_1108:
[----:B------:R-:W-:Y:S05]  /*59920*/  BSYNC.RECONVERGENT B0 ;  /* 0x0000000000007941 */ /* 0x000fea0003800200 */
.L_x_1107:
        /* <DEDUP_REMOVED lines=11> */
[C---:B------:R-:W-:Y:S01]  /*599e0*/  FFMA R12, R11.reuse, R12, R38 ;  /* 0x0000000c0b0c7223 */ /* 0x040fe20000000026 */
        /* <DEDUP_REMOVED lines=16> */
.L_x_1112:
        /* <DEDUP_REMOVED lines=14> */
.L_x_1111:
[----:B------:R-:W-:Y:S05]  /*59bd0*/  BSYNC.RECONVERGENT B0 ;  /* 0x0000000000007941 */ /* 0x000fea0003800200 */
.L_x_1110:
        /* <DEDUP_REMOVED lines=24> */
.L_x_1115:
        /* <DEDUP_REMOVED lines=44> */
.L_x_1114:
[----:B------:R-:W-:Y:S05]  /*5a020*/  BSYNC.RECONVERGENT B0 ;  /* 0x0000000000007941 */ /* 0x000fea0003800200 */
.L_x_1113:
        /* <DEDUP_REMOVED lines=27> */
.L_x_1118:
        /* <DEDUP_REMOVED lines=14> */
.L_x_1117:
[----:B------:R-:W-:Y:S05]  /*5a2c0*/  BSYNC.RECONVERGENT B0 ;  /* 0x0000000000007941 */ /* 0x000fea0003800200 */
.L_x_1116:
        /* <DEDUP_REMOVED lines=34> */
.L_x_1121:
        /* <DEDUP_REMOVED lines=44> */
.L_x_1120:
[----:B------:R-:W-:Y:S05]  /*5a7b0*/  BSYNC.RECONVERGENT B0 ;  /* 0x0000000000007941 */ /* 0x000fea0003800200 */
.L_x_1119:
        /* <DEDUP_REMOVED lines=27> */
.L_x_1124:
        /* <DEDUP_REMOVED lines=14> */
.L_x_1123:
[----:B------:R-:W-:Y:S05]  /*5aa50*/  BSYNC.RECONVERGENT B0 ;  /* 0x0000000000007941 */ /* 0x000fea0003800200 */
.L_x_1122:
[----:B------:R-:W-:Y:S01]  /*5aa60*/  FSETP.GE.AND P0, PT, |R15|, 105615, PT ;  /* 0x47ce47800f00780b */ /* 0x000fe20003f06200 */
[----:B------:R-:W-:Y:S01]  /*5aa70*/  BSSY.RECONVERGENT B0, `(.L_x_1125) ;  /* 0x000003a000007945 */ /* 0x000fe20003800200 */
[----:B------:R-:W-:-:S11]  /*5aa80*/  MOV R12, R23 ;  /* 0x00000017000c7202 */ /* 0x000fd60000000f00 */
[----:B------:R-:W-:Y:S05]  /*5aa90*/  @!P0 BRA `(.L_x_1126) ;  /* 0x0000000000dc8947 */ /* 0x000fea0003800000 */
[----:B------:R-:W-:-:S13]  /*5aaa0*/  FSETP.NEU.AND P0, PT, |R15|, +INF , PT ;  /* 0x7f8000000f00780b */ /* 0x000fda0003f0d200 */
[----:B------:R-:W-:Y:S01]  /*5aab0*/  @!P0 FMUL R21, RZ, R15 ;  /* 0x0000000fff158220 */ /* 0x000fe20000400000 */
[----:B------:R-:W-:Y:S01]  /*5aac0*/  @!P0 IMAD.MOV.U32 R12, RZ, RZ, RZ ;  /* 0x000000ffff0c8224 */ /* 0x000fe200078e00ff */
[----:B------:R-:W-:Y:S06]  /*5aad0*/  @!P0 BRA `(.L_x_1126) ;  /* 0x0000000000cc8947 */ /* 0x000fec0003800000 */
[----:B0-----:R-:W-:Y:S01]  /*5aae0*/  SHF.L.U32 R2, R15, 0x8, RZ ;  /* 0x000000080f027819 */ /* 0x001fe200000006ff */
[----:B------:R-:W-:Y:S01]  /*5aaf0*/  HFMA2 R14, -RZ, RZ, 0, 0 ;  /* 0x00000000ff0e7431 */ /* 0x000fe200000001ff */
[----:B------:R-:W-:Y:S01]  /*5ab00*/  MOV R21, R35 ;  /* 0x0000002300157202 */ /* 0x000fe20000000f00 */
[----:B------:R-:W0:Y:S01]  /*5ab10*/  LDCU.64 UR12, c[0x4][URZ] ;  /* 0x01000000ff0c77ac */ /* 0x000e220008000a00 */
[----:B------:R-:W-:Y:S01]  /*5ab20*/  LOP3.LUT R23, R2, 0x80000000, RZ, 0xfc, !PT ;  /* 0x8000000002177812 */ /* 0x000fe200078efcff */
[----:B------:R-:W-:Y:S01]  /*5ab30*/  UMOV UR9, URZ ;  /* 0x000000ff00097c82 */ /* 0x000fe20008000000 */
[----:B------:R-:W-:-:S05]  /*5ab40*/  UMOV UR4, URZ ;  /* 0x000000ff00047c82 */ /* 0x000fca0008000000 */
.L_x_1127:
        /* <DEDUP_REMOVED lines=44> */
.L_x_1126:
[----:B------:R-:W-:Y:S05]  /*5ae10*/  BSYNC.RECONVERGENT B0 ;  /* 0x0000000000007941 */ /* 0x000fea0003800200 */
.L_x_1125:
        /* <DEDUP_REMOVED lines=25> */
.L_x_1130:
        /* <DEDUP_REMOVED lines=14> */
.L_x_1129:
[----:B------:R-:W-:Y:S05]  /*5b090*/  BSYNC.RECONVERGENT B0 ;  /* 0x0000000000007941 */ /* 0x000fea0003800200 */
.L_x_1128:
        /* <DEDUP_REMOVED lines=28> */
[----:B------:R-:W-:Y:S01]  /*5b260*/  FFMA R15, R17, R2, R10 ;  /* 0x00000002110f7223 */ /* 0x000fe2000000000a */
[----:B------:R-:W-:-:S04]  /*5b270*/  IMAD.MOV.U32 R10, RZ, RZ, R30 ;  /* 0x000000ffff0a7224 */ /* 0x000fc800078e001e */
[----:B------:R-:W-:Y:S05]  /*5b280*/  RET.REL.NODEC R10 `(_Z15ker_mesh_shaderf4quatjjP10triangle_t) ;  /* 0xfffffa4c0a5c7950 */ /* 0x000fea0003c3ffff */
        .weak           $__internal_3_$__cuda_sm20_div_rn_f64_full
        .type           $__internal_3_$__cuda_sm20_div_rn_f64_full,@function
        .size           $__internal_3_$__cuda_sm20_div_rn_f64_full,($__internal_4_$__cuda_sm3x_div_rn_noftz_f32_slowpath - $__internal_3_$__cuda_sm20_div_rn_f64_full)
$__internal_3_$__cuda_sm20_div_rn_f64_full:
[C---:B------:R-:W-:Y:S01]  /*5b290*/  FSETP.GEU.AND P0, PT, |R3|.reuse, 1.469367938527859385e-39, PT ;  /* 0x001000000300780b */ /* 0x040fe20003f0e200 */
[----:B------:R-:W-:Y:S01]  /*5b2a0*/  HFMA2 R22, -RZ, RZ, 0.0045166015625, 0 ;  /* 0x1ca00000ff167431 */ /* 0x000fe200000001ff */
[C---:B------:R-:W-:Y:S02]  /*5b2b0*/  LOP3.LUT R4, R3.reuse, 0x800fffff, RZ, 0xc0, !PT ;  /* 0x800fffff03047812 */ /* 0x040fe400078ec0ff */
[-C--:B------:R-:W-:Y:S02]  /*5b2c0*/  MOV R2, R10.reuse ;  /* 0x0000000a00027202 */ /* 0x080fe40000000f00 */
[----:B------:R-:W-:Y:S02]  /*5b2d0*/  LOP3.LUT R5, R4, 0x3ff00000, RZ, 0xfc, !PT ;  /* 0x3ff0000004057812 */ /* 0x000fe400078efcff */
[----:B------:R-:W-:Y:S01]  /*5b2e0*/  MOV R4, R10 ;  /* 0x0000000a00047202 */ /* 0x000fe20000000f00 */
[----:B------:R-:W-:Y:S01]  /*5b2f0*/  IMAD.MOV.U32 R10, RZ, RZ, 0x1 ;  /* 0x00000001ff0a7424 */ /* 0x000fe200078e00ff */
[----:B------:R-:W-:-:S03]  /*5b300*/  LOP3.LUT R20, R3, 0x7ff00000, RZ, 0xc0, !PT ;  /* 0x7ff0000003147812 */ /* 0x000fc600078ec0ff */
[----:B------:R-:W-:-:S06]  /*5b310*/  @!P0 DMUL R4, R2, 8.98846567431157953865e+307 ;  /* 0x7fe0000002048828 */ /* 0x000fcc0000000000 */
[----:B------:R-:W0:Y:S02]  /*5b320*/  MUFU.RCP64H R11, R5 ;  /* 0x00000005000b7308 */ /* 0x000e240000001800 */
[----:B0-----:R-:W-:-:S08]  /*5b330*/  DFMA R12, R10, -R4, 1 ;  /* 0x3ff000000a0c742b */ /* 0x001fd00000000804 */
[----:B------:R-:W-:-:S08]  /*5b340*/  DFMA R12, R12, R12, R12 ;  /* 0x0000000c0c0c722b */ /* 0x000fd0000000000c */
[----:B------:R-:W-:Y:S01]  /*5b350*/  DFMA R14, R10, R12, R10 ;  /* 0x0000000c0a0e722b */ /* 0x000fe2000000000a */
[----:B------:R-:W-:Y:S02]  /*5b360*/  MOV R13, R17 ;  /* 0x00000011000d7202 */ /* 0x000fe40000000f00 */
[----:B------:R-:W-:Y:S02]  /*5b370*/  MOV R12, R16 ;  /* 0x00000010000c7202 */ /* 0x000fe40000000f00 */
[----:B------:R-:W-:-:S03]  /*5b380*/  LOP3.LUT R23, R13, 0x7ff00000, RZ, 0xc0, !PT ;  /* 0x7ff000000d177812 */ /* 0x000fc600078ec0ff */
[----:B------:R-:W-:Y:S01]  /*5b390*/  DFMA R16, R14, -R4, 1 ;  /* 0x3ff000000e10742b */ /* 0x000fe20000000804 */
[----:B------:R-:W-:Y:S02]  /*5b3a0*/  MOV R10, R12 ;  /* 0x0000000c000a7202 */ /* 0x000fe40000000f00 */
[----:B------:R-:W-:Y:S01]  /*5b3b0*/  ISETP.GE.U32.AND P1, PT, R23, R20, PT ;  /* 0x000000141700720c */ /* 0x000fe20003f26070 */
[----:B------:R-:W-:-:S03]  /*5b3c0*/  IMAD.MOV.U32 R21, RZ, RZ, R23 ;  /* 0x000000ffff157224 */ /* 0x000fc600078e0017 */
[----:B------:R-:W-:Y:S01]  /*5b3d0*/  SEL R11, R22, 0x63400000, !P1 ;  /* 0x63400000160b7807 */ /* 0x000fe20004800000 */
[----:B------:R-:W-:Y:S01]  /*5b3e0*/  DFMA R16, R14, R16, R14 ;  /* 0x000000100e10722b */ /* 0x000fe2000000000e */
[----:B------:R-:W-:Y:S02]  /*5b3f0*/  FSETP.GEU.AND P1, PT, |R13|, 1.469367938527859385e-39, PT ;  /* 0x001000000d00780b */ /* 0x000fe40003f2e200 */
[----:B------:R-:W-:-:S11]  /*5b400*/  LOP3.LUT R11, R11, 0x800fffff, R13, 0xf8, !PT ;  /* 0x800fffff0b0b7812 */ /* 0x000fd600078ef80d */
[----:B------:R-:W-:Y:S05]  /*5b410*/  @P1 BRA `(.L_x_1131) ;  /* 0x0000000000201947 */ /* 0x000fea0003800000 */
[----:B------:R-:W-:-:S04]  /*5b420*/  LOP3.LUT R14, R3, 0x7ff00000, RZ, 0xc0, !PT ;  /* 0x7ff00000030e7812 */ /* 0x000fc800078ec0ff */
[----:B------:R-:W-:Y:S02]  /*5b430*/  ISETP.GE.U32.AND P1, PT, R23, R14, PT ;  /* 0x0000000e1700720c */ /* 0x000fe40003f26070 */
[----:B------:R-:W-:Y:S02]  /*5b440*/  MOV R14, RZ ;  /* 0x000000ff000e7202 */ /* 0x000fe40000000f00 */
[----:B------:R-:W-:-:S04]  /*5b450*/  SEL R15, R22, 0x63400000, !P1 ;  /* 0x63400000160f7807 */ /* 0x000fc80004800000 */
[----:B------:R-:W-:-:S04]  /*5b460*/  LOP3.LUT R15, R15, 0x80000000, R13, 0xf8, !PT ;  /* 0x800000000f0f7812 */ /* 0x000fc800078ef80d */
[----:B------:R-:W-:-:S06]  /*5b470*/  LOP3.LUT R15, R15, 0x100000, RZ, 0xfc, !PT ;  /* 0x001000000f0f7812 */ /* 0x000fcc00078efcff */
[----:B------:R-:W-:-:S10]  /*5b480*/  DFMA R10, R10, 2, -R14 ;  /* 0x400000000a0a782b */ /* 0x000fd4000000080e */
[----:B------:R-:W-:-:S07]  /*5b490*/  LOP3.LUT R21, R11, 0x7ff00000, RZ, 0xc0, !PT ;  /* 0x7ff000000b157812 */ /* 0x000fce00078ec0ff */
.L_x_1131:
[----:B------:R-:W-:Y:S01]  /*5b4a0*/  @!P0 LOP3.LUT R20, R5, 0x7ff00000, RZ, 0xc0, !PT ;  /* 0x7ff0000005148812 */ /* 0x000fe200078ec0ff */
[----:B------:R-:W-:Y:S01]  /*5b4b0*/  DMUL R14, R16, R10 ;  /* 0x0000000a100e7228 */ /* 0x000fe20000000000 */
[----:B------:R-:W-:-:S03]  /*5b4c0*/  IADD3 R24, PT, PT, R21, -0x1, RZ ;  /* 0xffffffff15187810 */ /* 0x000fc60007ffe0ff */
[----:B------:R-:W-:Y:S01]  /*5b4d0*/  VIADD R25, R20, 0xffffffff ;  /* 0xffffffff14197836 */ /* 0x000fe20000000000 */
[----:B------:R-:W-:-:S03]  /*5b4e0*/  ISETP.GT.U32.AND P0, PT, R24, 0x7feffffe, PT ;  /* 0x7feffffe1800780c */ /* 0x000fc60003f04070 */
[----:B------:R-:W-:Y:S01]  /*5b4f0*/  DFMA R18, R14, -R4, R10 ;  /* 0x800000040e12722b */ /* 0x000fe2000000000a */
[----:B------:R-:W-:-:S07]  /*5b500*/  ISETP.GT.U32.OR P0, PT, R25, 0x7feffffe, P0 ;  /* 0x7feffffe1900780c */ /* 0x000fce0000704470 */
[----:B------:R-:W-:-:S06]  /*5b510*/  DFMA R18, R16, R18, R14 ;  /* 0x000000121012722b */ /* 0x000fcc000000000e */
        /* <DEDUP_REMOVED lines=13> */
[----:B------:R-:W-:-:S09]  /*5b5f0*/  IMAD.MOV.U32 R12, RZ, RZ, RZ ;  /* 0x000000ffff0c7224 */ /* 0x000fd200078e00ff */
        /* <DEDUP_REMOVED lines=14> */
.L_x_1132:
[----:B------:R-:W-:-:S14]  /*5b6e0*/  DSETP.NAN.AND P0, PT, R12, R12, PT ;  /* 0x0000000c0c00722a */ /* 0x000fdc0003f08000 */
[----:B------:R-:W-:Y:S05]  /*5b6f0*/  @P0 BRA `(.L_x_1134) ;  /* 0x0000000000440947 */ /* 0x000fea0003800000 */
[----:B------:R-:W-:-:S14]  /*5b700*/  DSETP.NAN.AND P0, PT, R2, R2, PT ;  /* 0x000000020200722a */ /* 0x000fdc0003f08000 */
[----:B------:R-:W-:Y:S05]  /*5b710*/  @P0 BRA `(.L_x_1135) ;  /* 0x0000000000300947 */ /* 0x000fea0003800000 */
[----:B------:R-:W-:Y:S01]  /*5b720*/  ISETP.NE.AND P0, PT, R21, R20, PT ;  /* 0x000000141500720c */ /* 0x000fe20003f05270 */
[----:B------:R-:W-:Y:S01]  /*5b730*/  IMAD.MOV.U32 R15, RZ, RZ, -0x80000 ;  /* 0xfff80000ff0f7424 */ /* 0x000fe200078e00ff */
[----:B------:R-:W-:-:S11]  /*5b740*/  MOV R14, 0x0 ;  /* 0x00000000000e7802 */ /* 0x000fd60000000f00 */
        /* <DEDUP_REMOVED lines=9> */
.L_x_1135:
[----:B------:R-:W-:Y:S01]  /*5b7e0*/  LOP3.LUT R15, R3, 0x80000, RZ, 0xfc, !PT ;  /* 0x00080000030f7812 */ /* 0x000fe200078efcff */
[----:B------:R-:W-:Y:S01]  /*5b7f0*/  IMAD.MOV.U32 R14, RZ, RZ, R2 ;  /* 0x000000ffff0e7224 */ /* 0x000fe200078e0002 */
[----:B------:R-:W-:Y:S06]  /*5b800*/  BRA `(.L_x_1133) ;  /* 0x0000000000087947 */ /* 0x000fec0003800000 */
.L_x_1134:
[----:B------:R-:W-:Y:S02]  /*5b810*/  LOP3.LUT R15, R13, 0x80000, RZ, 0xfc, !PT ;  /* 0x000800000d0f7812 */ /* 0x000fe400078efcff */
[----:B------:R-:W-:-:S07]  /*5b820*/  MOV R14, R12 ;  /* 0x0000000c000e7202 */ /* 0x000fce0000000f00 */
.L_x_1133:
[----:B------:R-:W-:Y:S01]  /*5b830*/  IMAD.MOV.U32 R2, RZ, RZ, R8 ;  /* 0x000000ffff027224 */ /* 0x000fe200078e0008 */
[----:B------:R-:W-:Y:S02]  /*5b840*/  MOV R3, 0x0 ;  /* 0x0000000000037802 */ /* 0x000fe40000000f00 */
[----:B------:R-:W-:Y:S02]  /*5b850*/  MOV R4, R14 ;  /* 0x0000000e00047202 */ /* 0x000fe40000000f00 */
[----:B------:R-:W-:Y:S01]  /*5b860*/  MOV R5, R15 ;  /* 0x0000000f00057202 */ /* 0x000fe20000000f00 */
[----:B------:R-:W-:Y:S06]  /*5b870*/  RET.REL.NODEC R2 `(_Z15ker_mesh_shaderf4quatjjP10triangle_t) ;  /* 0xfffffa4402e07950 */ /* 0x000fec0003c3ffff */
        .weak           $__internal_4_$__cuda_sm3x_div_rn_noftz_f32_slowpath
        .type           $__internal_4_$__cuda_sm3x_div_rn_noftz_f32_slowpath,@function
        .size           $__internal_4_$__cuda_sm3x_div_rn_noftz_f32_slowpath,(.L_x_1157 - $__internal_4_$__cuda_sm3x_div_rn_noftz_f32_slowpath)
$__internal_4_$__cuda_sm3x_div_rn_noftz_f32_slowpath:
[--C-:B------:R-:W-:Y:S01]  /*5b880*/  SHF.R.U32.HI R50, RZ, 0x17, R15.reuse ;  /* 0x00000017ff327819 */ /* 0x100fe2000001160f */
[----:B------:R-:W-:Y:S01]  /*5b890*/  BSSY.RECONVERGENT B0, `(.L_x_1136) ;  /* 0x0000063000007945 */ /* 0x000fe20003800200 */
[----:B------:R-:W-:Y:S01]  /*5b8a0*/  SHF.R.U32.HI R57, RZ, 0x17, R2 ;  /* 0x00000017ff397819 */ /* 0x000fe20000011602 */
[----:B------:R-:W-:Y:S01]  /*5b8b0*/  IMAD.MOV.U32 R59, RZ, RZ, R15 ;  /* 0x000000ffff3b7224 */ /* 0x000fe200078e000f */
        /* <DEDUP_REMOVED lines=29> */
[----:B------:R-:W-:-:S04]  /*5ba90*/  @!P1 FFMA R59, R15, 1.84467440737095516160e+19, RZ ;  /* 0x5f8000000f3b9823 */ /* 0x000fc800000000ff */
[----:B------:R-:W-:-:S07]  /*5baa0*/  @!P1 VIADD R51, R51, 0x40 ;  /* 0x0000004033339836 */ /* 0x000fce0000000000 */
.L_x_1137:
[----:B------:R-:W-:Y:S01]  /*5bab0*/  LEA R60, R50, 0xc0800000, 0x17 ;  /* 0xc0800000323c7811 */ /* 0x000fe200078eb8ff */
[----:B------:R-:W-:Y:S01]  /*5bac0*/  BSSY.RECONVERGENT B1, `(.L_x_1142) ;  /* 0x0000036000017945 */ /* 0x000fe20003800200 */
[----:B------:R-:W-:Y:S02]  /*5bad0*/  IADD3 R57, PT, PT, R57, -0x7f, RZ ;  /* 0xffffff8139397810 */ /* 0x000fe40007ffe0ff */
[----:B------:R-:W-:-:S03]  /*5bae0*/  IADD3 R60, PT, PT, -R60, R59, RZ ;  /* 0x0000003b3c3c7210 */ /* 0x000fc60007ffe1ff */
[C---:B------:R-:W-:Y:S01]  /*5baf0*/  IMAD R2, R57.reuse, -0x800000, R2 ;  /* 0xff80000039027824 */ /* 0x040fe200078e0202 */
[----:B------:R0:W1:Y:S01]  /*5bb00*/  MUFU.RCP R58, R60 ;  /* 0x0000003c003a7308 */ /* 0x0000620000001000 */
[----:B------:R-:W-:Y:S01]  /*5bb10*/  FADD.FTZ R55, -R60, -RZ ;  /* 0x800000ff3c377221 */ /* 0x000fe20000010100 */
        /* <DEDUP_REMOVED lines=10> */
[----:B------:R-:W-:-:S05]  /*5bbc0*/  LOP3.LUT R50, R50, 0xff, RZ, 0xc0, !PT ;  /* 0x000000ff32327812 */ /* 0x000fca00078ec0ff */
[----:B------:R-:W-:-:S05]  /*5bbd0*/  IMAD.IADD R50, R50, 0x1, R51 ;  /* 0x0000000132327824 */ /* 0x000fca00078e0233 */
        /* <DEDUP_REMOVED lines=11> */
[CCC-:B------:R-:W-:Y:S01]  /*5bc90*/  FFMA.RP R57, R53.reuse, R55.reuse, R58.reuse ;  /* 0x0000003735397223 */ /* 0x1c0fe2000000803a */
[----:B------:R-:W-:Y:S01]  /*5bca0*/  FFMA.RM R58, R53, R55, R58 ;  /* 0x00000037353a7223 */ /* 0x000fe2000000403a */
[C---:B------:R-:W-:Y:S02]  /*5bcb0*/  IADD3 R53, PT, PT, R50.reuse, 0x20, RZ ;  /* 0x0000002032357810 */ /* 0x040fe40007ffe0ff */
[----:B------:R-:W-:Y:S02]  /*5bcc0*/  LOP3.LUT R51, R51, 0x7fffff, RZ, 0xc0, !PT ;  /* 0x007fffff33337812 */ /* 0x000fe400078ec0ff */
[C---:B------:R-:W-:Y:S02]  /*5bcd0*/  ISETP.NE.AND P3, PT, R50.reuse, RZ, PT ;  /* 0x000000ff3200720c */ /* 0x040fe40003f65270 */
[----:B------:R-:W-:Y:S02]  /*5bce0*/  LOP3.LUT R60, R51, 0x800000, RZ, 0xfc, !PT ;  /* 0x00800000333c7812 */ /* 0x000fe400078efcff */
[----:B------:R-:W-:-:S02]  /*5bcf0*/  ISETP.NE.AND P1, PT, R50, RZ, PT ;  /* 0x000000ff3200720c */ /* 0x000fc40003f25270 */
        /* <DEDUP_REMOVED lines=10> */
[----:B------:R-:W-:-:S05]  /*5bda0*/  LOP3.LUT R51, R58, R51, RZ, 0xc0, !PT ;  /* 0x000000333a337212 */ /* 0x000fca00078ec0ff */
[----:B------:R-:W-:-:S05]  /*5bdb0*/  IMAD.IADD R51, R50, 0x1, R51 ;  /* 0x0000000132337824 */ /* 0x000fca00078e0233 */
[----:B------:R-:W-:Y:S01]  /*5bdc0*/  LOP3.LUT R2, R51, R2, RZ, 0xfc, !PT ;  /* 0x0000000233027212 */ /* 0x000fe200078efcff */
[----:B------:R-:W-:Y:S06]  /*5bdd0*/  BRA `(.L_x_1145) ;  /* 0x0000000000107947 */ /* 0x000fec0003800000 */
.L_x_1144:
[----:B------:R-:W-:-:S04]  /*5bde0*/  LOP3.LUT R2, R2, 0x80000000, RZ, 0xc0, !PT ;  /* 0x8000000002027812 */ /* 0x000fc800078ec0ff */
[----:B------:R-:W-:Y:S01]  /*5bdf0*/  LOP3.LUT R2, R2, 0x7f800000, RZ, 0xfc, !PT ;  /* 0x7f80000002027812 */ /* 0x000fe200078efcff */
[----:B------:R-:W-:Y:S06]  /*5be00*/  BRA `(.L_x_1145) ;  /* 0x0000000000047947 */ /* 0x000fec0003800000 */
.L_x_1143:
[----:B------:R-:W-:-:S07]  /*5be10*/  LEA R2, R51, R2, 0x17 ;  /* 0x0000000233027211 */ /* 0x000fce00078eb8ff */
.L_x_1145:
[----:B------:R-:W-:Y:S05]  /*5be20*/  BSYNC.RECONVERGENT B1 ;  /* 0x0000000000017941 */ /* 0x000fea0003800200 */
.L_x_1142:
[----:B------:R-:W-:Y:S05]  /*5be30*/  BRA `(.L_x_1146) ;  /* 0x0000000000207947 */ /* 0x000fea0003800000 */
.L_x_1141:
[----:B------:R-:W-:-:S04]  /*5be40*/  LOP3.LUT R2, R59, 0x80000000, R2, 0x48, !PT ;  /* 0x800000003b027812 */ /* 0x000fc800078e4802 */
[----:B------:R-:W-:Y:S01]  /*5be50*/  LOP3.LUT R2, R2, 0x7f800000, RZ, 0xfc, !PT ;  /* 0x7f80000002027812 */ /* 0x000fe200078efcff */
[----:B------:R-:W-:Y:S06]  /*5be60*/  BRA `(.L_x_1146) ;  /* 0x0000000000147947 */ /* 0x000fec0003800000 */
.L_x_1140:
[----:B------:R-:W-:Y:S01]  /*5be70*/  LOP3.LUT R2, R59, 0x80000000, R2, 0x48, !PT ;  /* 0x800000003b027812 */ /* 0x000fe200078e4802 */
[----:B------:R-:W-:Y:S06]  /*5be80*/  BRA `(.L_x_1146) ;  /* 0x00000000000c7947 */ /* 0x000fec0003800000 */
.L_x_1139:
[----:B------:R-:W0:Y:S01]  /*5be90*/  MUFU.RSQ R2, -QNAN ;  /* 0xffc0000000027908 */ /* 0x000e220000001400 */
[----:B------:R-:W-:Y:S05]  /*5bea0*/  BRA `(.L_x_1146) ;  /* 0x0000000000047947 */ /* 0x000fea0003800000 */
.L_x_1138:
[----:B------:R-:W-:-:S07]  /*5beb0*/  FADD.FTZ R2, R2, R15 ;  /* 0x0000000f02027221 */ /* 0x000fce0000010000 */
.L_x_1146:
[----:B------:R-:W-:Y:S05]  /*5bec0*/  BSYNC.RECONVERGENT B0 ;  /* 0x0000000000007941 */ /* 0x000fea0003800200 */
.L_x_1136:
[----:B------:R-:W-:Y:S01]  /*5bed0*/  HFMA2 R51, -RZ, RZ, 0, 0 ;  /* 0x00000000ff337431 */ /* 0x000fe200000001ff */
[----:B------:R-:W-:-:S04]  /*5bee0*/  MOV R50, R12 ;  /* 0x0000000c00327202 */ /* 0x000fc80000000f00 */
[----:B0-----:R-:W-:Y:S05]  /*5bef0*/  RET.REL.NODEC R50 `(_Z15ker_mesh_shaderf4quatjjP10triangle_t) ;  /* 0xfffffa4032407950 */ /* 0x001fea0003c3ffff */
.L_x_1147:
        /* <DEDUP_REMOVED lines=16> */
.L_x_1157:


//--------------------- .text._Z15ker_lights_initP7light_t --------------------------
	.section	.text._Z15ker_lights_initP7light_t,"ax",@progbits
	.align	128
        .global         _Z15ker_lights_initP7light_t
        .type           _Z15ker_lights_initP7light_t,@function
        .size           _Z15ker_lights_initP7light_t,(.L_x_1160 - _Z15ker_lights_initP7light_t)
        .other          _Z15ker_lights_initP7light_t,@"STO_CUDA_ENTRY STV_DEFAULT"
_Z15ker_lights_initP7light_t:
.text._Z15ker_lights_initP7light_t:
[----:B------:R-:W-:Y:S08]  /*0000*/  LDC R1, c[0x0][0x37c] ;  /* 0x0000df00ff017b82 */ /* 0x000ff00000000800 */
[----:B------:R-:W0:Y:S01]  /*0010*/  LDC.64 R2, c[0x0][0x380] ;  /* 0x0000e000ff027b82 */ /* 0x000e220000000a00 */
[----:B------:R-:W0:Y:S01]  /*0020*/  LDCU.64 UR4, c[0x0][0x358] ;  /* 0x00006b00ff0477ac */ /* 0x000e220008000a00 */
[----:B------:R-:W-:-:S02]  /*0030*/  IMAD.MOV.U32 R11, RZ, RZ, 0x3a011b5f ;  /* 0x3a011b5fff0b7424 */ /* 0x000fc400078e00ff */
[----:B------:R-:W-:Y:S02]  /*0040*/  HFMA2 R7, -RZ, RZ, -2.0234375, -19.203125 ;  /* 0xc00ccccdff077431 */ /* 0x000fe400000001ff */
[----:B------:R-:W-:Y:S02]  /*0050*/  IMAD.MOV.U32 R5, RZ, RZ, -0x3c800000 ;  /* 0xc3800000ff057424 */ /* 0x000fe400078e00ff */
[----:B------:R-:W-:Y:S02]  /*0060*/  HFMA2 R15, -RZ, RZ, 2.3125, 0.00012791156768798828125 ;  /* 0x40a00831ff0f7431 */ /* 0x000fe400000001ff */
[----:B------:R-:W-:Y:S01]  /*0070*/  IMAD.MOV.U32 R9, RZ, RZ, 0x44800000 ;  /* 0x44800000ff097424 */ /* 0x000fe200078e00ff */
[----:B------:R-:W-:Y:S02]  /*0080*/  MOV R13, 0xc4800000 ;  /* 0xc4800000000d7802 */ /* 0x000fe40000000f00 */
[----:B------:R-:W-:Y:S01]  /*0090*/  MOV R17, 0xc0000000 ;  /* 0xc000000000117802 */ /* 0x000fe20000000f00 */
[----:B0-----:R-:W-:Y:S04]  /*00a0*/  STG.E desc[UR4][R2.64+0x114], R11 ;  /* 0x0001140b02007986 */ /* 0x001fe8000c101904 */
[----:B------:R-:W-:Y:S04]  /*00b0*/  STG.E desc[UR4][R2.64+0x118], R11 ;  /* 0x0001180b02007986 */ /* 0x000fe8000c101904 */
[----:B------:R0:W-:Y:S04]  /*00c0*/  STG.E desc[UR4][R2.64+0x11c], R11 ;  /* 0x00011c0b02007986 */ /* 0x0001e8000c101904 */
[----:B------:R1:W-:Y:S04]  /*00d0*/  STG.E desc[UR4][R2.64+0x4], R7 ;  /* 0x0000040702007986 */ /* 0x0003e8000c101904 */
[----:B------:R-:W-:Y:S01]  /*00e0*/  STG.E desc[UR4][R2.64], R5 ;  /* 0x0000000502007986 */ /* 0x000fe2000c101904 */
[----:B0-----:R-:W-:-:S03]  /*00f0*/  MOV R11, 0x3fb33333 ;  /* 0x3fb33333000b7802 */ /* 0x001fc60000000f00 */
[----:B------:R-:W-:Y:S01]  /*0100*/  STG.E desc[UR4][R2.64+0x8], R5 ;  /* 0x0000080502007986 */ /* 0x000fe2000c101904 */
[----:B-1----:R-:W-:-:S03]  /*0110*/  HFMA2 R7, -RZ, RZ, -2.2109375, -19.203125 ;  /* 0xc06ccccdff077431 */ /* 0x002fc600000001ff */
[----:B------:R-:W-:Y:S04]  /*0120*/  STG.E desc[UR4][R2.64+0x30], R5 ;  /* 0x0000300502007986 */ /* 0x000fe8000c101904 */
[----:B------:R-:W-:Y:S04]  /*0130*/  STG.E desc[UR4][R2.64+0x38], R5 ;  /* 0x0000380502007986 */ /* 0x000fe8000c101904 */
[----:B------:R-:W-:Y:S04]  /*0140*/  STG.E desc[UR4][R2.64+0x64], R5 ;  /* 0x0000640502007986 */ /* 0x000fe8000c101904 */
[----:B------:R-:W-:Y:S04]  /*0150*/  STG.E desc[UR4][R2.64+0x98], R5 ;  /* 0x0000980502007986 */ /* 0x000fe8000c101904 */
[----:B------:R-:W-:Y:S04]  /*0160*/  STG.E desc[UR4][R2.64+0xf0], R5 ;  /* 0x0000f00502007986 */ /* 0x000fe8000c101904 */
[----:B------:R0:W-:Y:S04]  /*0170*/  STG.E desc[UR4][R2.64+0xf4], R5 ;  /* 0x0000f40502007986 */ /* 0x0001e8000c101904 */
[----:B------:R-:W-:Y:S04]  /*0180*/  STG.E desc[UR4][R2.64+0xc], R9 ;  /* 0x00000c0902007986 */ /* 0x000fe8000c101904 */
[----:B------:R-:W-:Y:S04]  /*0190*/  STG.E desc[UR4][R2.64+0x20], R9 ;  /* 0x0000200902007986 */ /* 0x000fe8000c101904 */
[----:B------:R-:W-:Y:S01]  /*01a0*/  STG.E desc[UR4][R2.64+0x3c], R9 ;  /* 0x00003c0902007986 */ /* 0x000fe2000c101904 */
[----:B0-----:R-:W-:-:S03]  /*01b0*/  IMAD.MOV.U32 R5, RZ, RZ, 0x3fe66666 ;  /* 0x3fe66666ff057424 */ /* 0x001fc600078e00ff */
        /* <DEDUP_REMOVED lines=13> */
[----:B------:R-:W-:Y:S04]  /*0290*/  STG.E desc[UR4][R2.64+0xb8], R11 ;  /* 0x0000b80b02007986 */ /* 0x000fe8000c101904 */
[----:B------:R-:W-:Y:S04]  /*02a0*/  STG.E desc[UR4][R2.64+0xe4], R11 ;  /* 0x0000e40b02007986 */ /* 0x000fe8000c101904 */
[----:B------:R0:W-:Y:S04]  /*02b0*/  STG.E desc[UR4][R2.64+0xe8], R11 ;  /* 0x0000e80b02007986 */ /* 0x0001e8000c101904 */
        /* <DEDUP_REMOVED lines=19> */
[----:B------:R-:W-:Y:S04]  /*03f0*/  STG.E desc[UR4][R2.64+0x10], RZ ;  /* 0x000010ff02007986 */ /* 0x000fe8000c101904 */
        /* <DEDUP_REMOVED lines=22> */
[----:B------:R-:W-:Y:S01]  /*0560*/  STG.E desc[UR4][R2.64+0x110], RZ ;  /* 0x000110ff02007986 */ /* 0x000fe2000c101904 */
[----:B------:R-:W-:Y:S05]  /*0570*/  EXIT ;  /* 0x000000000000794d */ /* 0x000fea0003800000 */
.L_x_1148:
        /* <DEDUP_REMOVED lines=16> */
.L_x_1160:


//--------------------- .nv.global.init           --------------------------
	.section	.nv.global.init,"aw",@progbits
	.align	4
.nv.global.init:
	.type		__cudart_i2opi_f,@object
	.size		__cudart_i2opi_f,(.L_0 - __cudart_i2opi_f)
__cudart_i2opi_f:
        /*0000*/ 	.byte	0x41, 0x90, 0x43, 0x3c, 0x99, 0x95, 0x62, 0xdb, 0xc0, 0xdd, 0x34, 0xf5, 0xd1, 0x57, 0x27, 0xfc
        /*0010*/ 	.byte	0x29, 0x15, 0x44, 0x4e, 0x6e, 0x83, 0xf9, 0xa2
.L_0:


//--------------------- .nv.shared.reserved.0     --------------------------
	.section	.nv.shared.reserved.0,"aw",@nobits
	.weak		__nv_reservedSMEM_offset_0_alias
	.size		__nv_reservedSMEM_offset_0_alias, 0, 64
	.other		__nv_reservedSMEM_offset_0_alias,@"STO_CUDA_RESERVED_SHARED STV_DEFAULT"
__nv_reservedSMEM_offset_0_alias:
	.zero		0
	.zero		64


//--------------------- .nv.constant0._Z16ker_pixel_shaderjjjjjjPjjP7light_tjP10triangle_tf4vec3S4_4quatj --------------------------
	.section	.nv.constant0._Z16ker_pixel_shaderjjjjjjPjjP7light_tjP10triangle_tf4vec3S4_4quatj,"a",@progbits
	.sectionflags	@""
	.align	4
.nv.constant0._Z16ker_pixel_shaderjjjjjjPjjP7light_tjP10triangle_tf4vec3S4_4quatj:
	.zero		1008


//--------------------- .nv.constant0._Z15ker_mesh_shaderf4quatjjP10triangle_t --------------------------
	.section	.nv.constant0._Z15ker_mesh_shaderf4quatjjP10triangle_t,"a",@progbits
	.sectionflags	@""
	.align	4
.nv.constant0._Z15ker_mesh_shaderf4quatjjP10triangle_t:
	.zero		936


//--------------------- .nv.constant0._Z15ker_lights_initP7light_t --------------------------
	.section	.nv.constant0._Z15ker_lights_initP7light_t,"a",@progbits
	.sectionflags	@""
	.align	4
.nv.constant0._Z15ker_lights_initP7light_t:
	.zero		904


//--------------------- SYMBOLS --------------------------

	.type		.nv.reservedSmem.offset0,@object
	.size		.nv.reservedSmem.offset0,0x4
